def matmul_kernel(
    a_ptr,
    b_ptr,
    c_ptr,
    M,
    N,
    K,
    stride_am,
    stride_ak,
    stride_bk,
    stride_bn,
    stride_cm,
    stride_cn,
    BLOCK_M: tl.constexpr,
    BLOCK_N: tl.constexpr,
    BLOCK_K: tl.constexpr,
    GROUP_M: tl.constexpr,
):
    pid = tl.program_id(axis=0)
    num_pid_m = tl.cdiv(M, BLOCK_M)
    num_pid_n = tl.cdiv(N, BLOCK_N)
    num_pid_in_group = GROUP_M * num_pid_n
    group_id = pid // num_pid_in_group
    first_pid_m = group_id * GROUP_M
    group_size_m = min(num_pid_m - first_pid_m, GROUP_M)
    pid_m = first_pid_m + ((pid % num_pid_in_group) % group_size_m)
    pid_n = (pid % num_pid_in_group) // group_size_m

    offs_am = (pid_m * BLOCK_M + tl.arange(0, BLOCK_M)) % M
    offs_bn = (pid_n * BLOCK_N + tl.arange(0, BLOCK_N)) % N
    offs_k = tl.arange(0, BLOCK_K)
    a_ptrs = a_ptr + offs_am[:, None] * stride_am + offs_k[None, :] * stride_ak
    b_ptrs = b_ptr + offs_k[:, None] * stride_bk + offs_bn[None, :] * stride_bn

    acc = tl.zeros((BLOCK_M, BLOCK_N), dtype=tl.float32)
    for kk in range(0, tl.cdiv(K, BLOCK_K)):
        a = tl.load(a_ptrs, mask=offs_k[None, :] < K - kk * BLOCK_K, other=0.0)
        b = tl.load(b_ptrs, mask=offs_k[:, None] < K - kk * BLOCK_K, other=0.0)
        acc = tl.dot(a, b, acc)
        a_ptrs += BLOCK_K * stride_ak
        b_ptrs += BLOCK_K * stride_bk

    c = acc.to(c_ptr.dtype.element_ty)
    offs_cm = pid_m * BLOCK_M + tl.arange(0, BLOCK_M)
    offs_cn = pid_n * BLOCK_N + tl.arange(0, BLOCK_N)
    c_ptrs = c_ptr + offs_cm[:, None] * stride_cm + offs_cn[None, :] * stride_cn
    mask = (offs_cm[:, None] < M) & (offs_cn[None, :] < N)
    tl.store(c_ptrs, c, mask=mask)

# config = {"BLOCK_K": 64, "BLOCK_M": 128, "BLOCK_N": 64, "GROUP_M": 8, "arch": "sm_90", "dtype": "fp16", "num_ctas": 1, "num_stages": 3, "num_warps": 2}
# arch = sm_90


// ===== COMPILED SASS (sm_90a) =====

	.target	sm_90a

	.elftype	@"ET_EXEC"


//--------------------- .note.nv.tkinfo           --------------------------
	.section	.note.nv.tkinfo,"",@"SHT_NOTE"
	.sectionflags	@"SHF_NOTE_NV_TKINFO"
	.tkinfo
        /*0018*/ 	.word	0x00000002
        /*0030*/ 	.string	""
        /*0030*/ 	.string	"ptxas"
        /*0030*/ 	.string	"Cuda compilation tools, release 13.0, V13.0.88"
        /*0030*/ 	.string	"Build cuda_13.0.r13.0/compiler.36424714_0"
        /*0030*/ 	.string	"-v  -suppress-debug-info  -lineinfo  -arch sm_90a "



//--------------------- .note.nv.cuinfo           --------------------------
	.section	.note.nv.cuinfo,"",@"SHT_NOTE"
	.sectionflags	@"SHF_NOTE_NV_CUINFO"
        /*0018*/ 	.short	0x0002
        /*001a*/ 	.short	0x005a
        /*001c*/ 	.short	0x0082
	.zero		2


//--------------------- .nv.info                  --------------------------
	.section	.nv.info,"",@"SHT_CUDA_INFO"
	.align	4


	//----- nvinfo : EIATTR_REGCOUNT
	.align		4
        /*0000*/ 	.byte	0x04, 0x2f
        /*0002*/ 	.short	(.L_1 - .L_0)
	.align		4
.L_0:
        /*0004*/ 	.word	index@(matmul_kernel)
        /*0008*/ 	.word	0x00000020


	//----- nvinfo : EIATTR_FRAME_SIZE
	.align		4
.L_1:
        /*000c*/ 	.byte	0x04, 0x11
        /*000e*/ 	.short	(.L_3 - .L_2)
	.align		4
.L_2:
        /*0010*/ 	.word	index@(matmul_kernel)
        /*0014*/ 	.word	0x00001668


	//----- nvinfo : EIATTR_MIN_STACK_SIZE
	.align		4
.L_3:
        /*0018*/ 	.byte	0x04, 0x12
        /*001a*/ 	.short	(.L_5 - .L_4)
	.align		4
.L_4:
        /*001c*/ 	.word	index@(matmul_kernel)
        /*0020*/ 	.word	0x00001668
.L_5:


//--------------------- .nv.compat                --------------------------
	.section	.nv.compat,"",@"SHT_CUDA_COMPAT_INFO"
	.align	4
        /*0000*/ 	.byte	0x02, 0x09, 0x01, 0x00, 0x02, 0x02, 0x01, 0x00, 0x02, 0x05, 0x05, 0x00, 0x03, 0x07, 0x01, 0x01
        /*0010*/ 	.byte	0x02, 0x03, 0x00, 0x00, 0x02, 0x06, 0x01, 0x00, 0x04, 0x0b, 0x08, 0x00, 0x00, 0x00, 0x00, 0x00
        /*0020*/ 	.byte	0x00, 0x00, 0x00, 0x00


//--------------------- .nv.info.matmul_kernel    --------------------------
	.section	.nv.info.matmul_kernel,"",@"SHT_CUDA_INFO"
	.sectionflags	@""
	.align	4


	//----- nvinfo : EIATTR_CUDA_API_VERSION
	.align		4
        /*0000*/ 	.byte	0x04, 0x37
        /*0002*/ 	.short	(.L_7 - .L_6)
.L_6:
        /*0004*/ 	.word	0x00000082


	//----- nvinfo : EIATTR_KPARAM_INFO
	.align		4
.L_7:
        /*0008*/ 	.byte	0x04, 0x17
        /*000a*/ 	.short	(.L_9 - .L_8)
.L_8:
        /*000c*/ 	.word	0x00000000
        /*0010*/ 	.short	0x000d
        /*0012*/ 	.short	0x0048
        /*0014*/ 	.byte	0x00, 0xf4, 0x21, 0x00


	//----- nvinfo : EIATTR_KPARAM_INFO
	.align		4
.L_9:
        /*0018*/ 	.byte	0x04, 0x17
        /*001a*/ 	.short	(.L_11 - .L_10)
.L_10:
        /*001c*/ 	.word	0x00000000
        /*0020*/ 	.short	0x000c
        /*0022*/ 	.short	0x0040
        /*0024*/ 	.byte	0x00, 0xf4, 0x21, 0x00


	//----- nvinfo : EIATTR_KPARAM_INFO
	.align		4
.L_11:
        /*0028*/ 	.byte	0x04, 0x17
        /*002a*/ 	.short	(.L_13 - .L_12)
.L_12:
        /*002c*/ 	.word	0x00000000
        /*0030*/ 	.short	0x000b
        /*0032*/ 	.short	0x0038
        /*0034*/ 	.byte	0x00, 0xf0, 0x11, 0x00


	//----- nvinfo : EIATTR_KPARAM_INFO
	.align		4
.L_13:
        /*0038*/ 	.byte	0x04, 0x17
        /*003a*/ 	.short	(.L_15 - .L_14)
.L_14:
        /*003c*/ 	.word	0x00000000
        /*0040*/ 	.short	0x000a
        /*0042*/ 	.short	0x0034
        /*0044*/ 	.byte	0x00, 0xf0, 0x11, 0x00


	//----- nvinfo : EIATTR_KPARAM_INFO
	.align		4
.L_15:
        /*0048*/ 	.byte	0x04, 0x17
        /*004a*/ 	.short	(.L_17 - .L_16)
.L_16:
        /*004c*/ 	.word	0x00000000
        /*0050*/ 	.short	0x0009
        /*0052*/ 	.short	0x0030
        /*0054*/ 	.byte	0x00, 0xf0, 0x11, 0x00


	//----- nvinfo : EIATTR_KPARAM_INFO
	.align		4
.L_17:
        /*0058*/ 	.byte	0x04, 0x17
        /*005a*/ 	.short	(.L_19 - .L_18)
.L_18:
        /*005c*/ 	.word	0x00000000
        /*0060*/ 	.short	0x0008
        /*0062*/ 	.short	0x002c
        /*0064*/ 	.byte	0x00, 0xf0, 0x11, 0x00


	//----- nvinfo : EIATTR_KPARAM_INFO
	.align		4
.L_19:
        /*0068*/ 	.byte	0x04, 0x17
        /*006a*/ 	.short	(.L_21 - .L_20)
.L_20:
        /*006c*/ 	.word	0x00000000
        /*0070*/ 	.short	0x0007
        /*0072*/ 	.short	0x0028
        /*0074*/ 	.byte	0x00, 0xf0, 0x11, 0x00


	//----- nvinfo : EIATTR_KPARAM_INFO
	.align		4
.L_21:
        /*0078*/ 	.byte	0x04, 0x17
        /*007a*/ 	.short	(.L_23 - .L_22)
.L_22:
        /*007c*/ 	.word	0x00000000
        /*0080*/ 	.short	0x0006
        /*0082*/ 	.short	0x0024
        /*0084*/ 	.byte	0x00, 0xf0, 0x11, 0x00


	//----- nvinfo : EIATTR_KPARAM_INFO
	.align		4
.L_23:
        /*0088*/ 	.byte	0x04, 0x17
        /*008a*/ 	.short	(.L_25 - .L_24)
.L_24:
        /*008c*/ 	.word	0x00000000
        /*0090*/ 	.short	0x0005
        /*0092*/ 	.short	0x0020
        /*0094*/ 	.byte	0x00, 0xf0, 0x11, 0x00


	//----- nvinfo : EIATTR_KPARAM_INFO
	.align		4
.L_25:
        /*0098*/ 	.byte	0x04, 0x17
        /*009a*/ 	.short	(.L_27 - .L_26)
.L_26:
        /*009c*/ 	.word	0x00000000
        /*00a0*/ 	.short	0x0004
        /*00a2*/ 	.short	0x001c
        /*00a4*/ 	.byte	0x00, 0xf0, 0x11, 0x00


	//----- nvinfo : EIATTR_KPARAM_INFO
	.align		4
.L_27:
        /*00a8*/ 	.byte	0x04, 0x17
        /*00aa*/ 	.short	(.L_29 - .L_28)
.L_28:
        /*00ac*/ 	.word	0x00000000
        /*00b0*/ 	.short	0x0003
        /*00b2*/ 	.short	0x0018
        /*00b4*/ 	.byte	0x00, 0xf0, 0x11, 0x00


	//----- nvinfo : EIATTR_KPARAM_INFO
	.align		4
.L_29:
        /*00b8*/ 	.byte	0x04, 0x17
        /*00ba*/ 	.short	(.L_31 - .L_30)
.L_30:
        /*00bc*/ 	.word	0x00000000
        /*00c0*/ 	.short	0x0002
        /*00c2*/ 	.short	0x0010
        /*00c4*/ 	.byte	0x00, 0xf4, 0x21, 0x00


	//----- nvinfo : EIATTR_KPARAM_INFO
	.align		4
.L_31:
        /*00c8*/ 	.byte	0x04, 0x17
        /*00ca*/ 	.short	(.L_33 - .L_32)
.L_32:
        /*00cc*/ 	.word	0x00000000
        /*00d0*/ 	.short	0x0001
        /*00d2*/ 	.short	0x0008
        /*00d4*/ 	.byte	0x00, 0xf4, 0x21, 0x00


	//----- nvinfo : EIATTR_KPARAM_INFO
	.align		4
.L_33:
        /*00d8*/ 	.byte	0x04, 0x17
        /*00da*/ 	.short	(.L_35 - .L_34)
.L_34:
        /*00dc*/ 	.word	0x00000000
        /*00e0*/ 	.short	0x0000
        /*00e2*/ 	.short	0x0000
        /*00e4*/ 	.byte	0x00, 0xf4, 0x21, 0x00


	//----- nvinfo : EIATTR_SPARSE_MMA_MASK
	.align		4
.L_35:
        /*00e8*/ 	.byte	0x03, 0x50
        /*00ea*/ 	.short	0x0000


	//----- nvinfo : EIATTR_MAXREG_COUNT
	.align		4
        /*00ec*/ 	.byte	0x03, 0x1b
        /*00ee*/ 	.short	0x00ff


	//----- nvinfo : EIATTR_NUM_BARRIERS
	.align		4
        /*00f0*/ 	.byte	0x02, 0x4c
        /*00f2*/ 	.byte	0x01
	.zero		1


	//----- nvinfo : EIATTR_ANNOTATIONS
	.align		4
        /*00f4*/ 	.byte	0x04, 0x55
        /*00f6*/ 	.short	(.L_37 - .L_36)


	//   ....[0]....
.L_36:
        /*00f8*/ 	.word	0x00000001
        /*00fc*/ 	.byte	0xe0, 0x00, 0x00, 0x00, 0x01, 0x00, 0x00, 0x00, 0x00, 0x01, 0x00, 0x00, 0x01, 0x00, 0x00, 0x00
        /* <DEDUP_REMOVED lines=2352> */
        /*940c*/ 	.byte	0x50, 0x36, 0x02, 0x00, 0x01, 0x00, 0x00, 0x00, 0x50, 0x39, 0x02, 0x00


	//----- nvinfo : EIATTR_MERCURY_ISA_VERSION
	.align		4
.L_37:
        /*9418*/ 	.byte	0x03, 0x5f
        /*941a*/ 	.short	0x0101


	//----- nvinfo : EIATTR_EXIT_INSTR_OFFSETS
	.align		4
        /*941c*/ 	.byte	0x04, 0x1c
        /*941e*/ 	.short	(.L_39 - .L_38)


	//   ....[0]....
.L_38:
        /*9420*/ 	.word	0x00023a90


	//   ....[1]....
        /*9424*/ 	.word	0x00023ac0


	//----- nvinfo : EIATTR_REQNTID
	.align		4
.L_39:
        /*9428*/ 	.byte	0x04, 0x10
        /*942a*/ 	.short	(.L_41 - .L_40)
.L_40:
        /*942c*/ 	.word	0x00000040
        /*9430*/ 	.word	0x00000001
        /*9434*/ 	.word	0x00000001


	//----- nvinfo : EIATTR_CBANK_PARAM_SIZE
	.align		4
.L_41:
        /*9438*/ 	.byte	0x03, 0x19
        /*943a*/ 	.short	0x0050


	//----- nvinfo : EIATTR_PARAM_CBANK
	.align		4
        /*943c*/ 	.byte	0x04, 0x0a
        /*943e*/ 	.short	(.L_43 - .L_42)
	.align		4
.L_42:
        /*9440*/ 	.word	index@(.nv.constant0.matmul_kernel)
        /*9444*/ 	.short	0x0210
        /*9446*/ 	.short	0x0050


	//----- nvinfo : EIATTR_SW_WAR
	.align		4
.L_43:
        /*9448*/ 	.byte	0x04, 0x36
        /*944a*/ 	.short	(.L_45 - .L_44)
.L_44:
        /*944c*/ 	.word	0x00000008
.L_45:


//--------------------- .nv.callgraph             --------------------------
	.section	.nv.callgraph,"",@"SHT_CUDA_CALLGRAPH"
	.align	4
	.sectionentsize	8
	.align		4
        /*0000*/ 	.word	0x00000000
	.align		4
        /*0004*/ 	.word	0xffffffff
	.align		4
        /*0008*/ 	.word	0x00000000
	.align		4
        /*000c*/ 	.word	0xfffffffe
	.align		4
        /*0010*/ 	.word	0x00000000
	.align		4
        /*0014*/ 	.word	0xfffffffd
	.align		4
        /*0018*/ 	.word	0x00000000
	.align		4
        /*001c*/ 	.word	0xfffffffc


//--------------------- .text.matmul_kernel       --------------------------
	.section	.text.matmul_kernel,"ax",@progbits
	.align	128
        .global         matmul_kernel
        .type           matmul_kernel,@function
        .size           matmul_kernel,(.L_x_3 - matmul_kernel)
        .other          matmul_kernel,@"STO_CUDA_ENTRY STV_DEFAULT"
matmul_kernel:
.text.matmul_kernel:
[----:B------:R-:W0:Y:S08]  /*0000*/  LDC R1, c[0x0][0x28] ;  /* 0x00000a00ff017b82 */ /* 0x000e300000000800 */
[----:B------:R-:W1:Y:S01]  /*0010*/  LDC.64 R2, c[0x0][0x228] ;  /* 0x00008a00ff027b82 */ /* 0x000e620000000a00 */
[----:B0-----:R-:W-:Y:S01]  /*0020*/  VIADD R1, R1, 0xffffe998 ;  /* 0xffffe99801017836 */ /* 0x001fe20000000000 */
[----:B------:R-:W-:Y:S01]  /*0030*/  UMOV UR4, 0x400 ;  /* 0x0000040000047882 */ /* 0x000fe20000000000 */
[----:B------:R-:W-:-:S02]  /*0040*/  CS2R R14, SRZ ;  /* 0x00000000000e7805 */ /* 0x000fc4000001ff00 */
[----:B------:R-:W-:Y:S02]  /*0050*/  CS2R R16, SRZ ;  /* 0x0000000000107805 */ /* 0x000fe4000001ff00 */
[----:B------:R-:W-:Y:S02]  /*0060*/  CS2R R18, SRZ ;  /* 0x0000000000127805 */ /* 0x000fe4000001ff00 */
[----:B------:R-:W-:Y:S02]  /*0070*/  CS2R R20, SRZ ;  /* 0x0000000000147805 */ /* 0x000fe4000001ff00 */
[----:B------:R-:W-:Y:S01]  /*0080*/  CS2R R22, SRZ ;  /* 0x0000000000167805 */ /* 0x000fe2000001ff00 */
[----:B------:R-:W0:Y:S01]  /*0090*/  LDC R29, c[0x0][0x230] ;  /* 0x00008c00ff1d7b82 */ /* 0x000e220000000800 */
[----:B------:R-:W-:Y:S02]  /*00a0*/  CS2R R24, SRZ ;  /* 0x0000000000187805 */ /* 0x000fe4000001ff00 */
[----:B------:R-:W-:-:S05]  /*00b0*/  CS2R R26, SRZ ;  /* 0x00000000001a7805 */ /* 0x000fca000001ff00 */
[----:B------:R-:W2:Y:S01]  /*00c0*/  S2UR UR5, SR_CgaCtaId ;  /* 0x00000000000579c3 */ /* 0x000ea20000008800 */
[----:B-1----:R-:W-:Y:S01]  /*00d0*/  VIADD R0, R3, 0x3f ;  /* 0x0000003f03007836 */ /* 0x002fe20000000000 */
[----:B------:R1:W-:Y:S04]  /*00e0*/  STL [R1+0xa58], R3 ;  /* 0x000a580301007387 */ /* 0x0003e80000100800 */
[----:B------:R-:W-:Y:S01]  /*00f0*/  SHF.R.S32.HI R5, RZ, 0x1f, R0 ;  /* 0x0000001fff057819 */ /* 0x000fe20000011400 */
[----:B------:R3:W-:Y:S01]  /*0100*/  STL [R1+0xa5c], R2 ;  /* 0x000a5c0201007387 */ /* 0x0007e20000100800 */
[----:B0-----:R-:W-:Y:S02]  /*0110*/  VIADD R29, R29, 0x3f ;  /* 0x0000003f1d1d7836 */ /* 0x001fe40000000000 */
[----:B------:R-:W-:Y:S01]  /*0120*/  LEA.HI R5, R5, R0, RZ, 0x6 ;  /* 0x0000000005057211 */ /* 0x000fe200078f30ff */
[----:B------:R-:W-:Y:S03]  /*0130*/  STL [R1+0x10], RZ ;  /* 0x000010ff01007387 */ /* 0x000fe60000100800 */
[----:B------:R-:W-:Y:S01]  /*0140*/  SHF.R.S32.HI R0, RZ, 0x6, R5 ;  /* 0x00000006ff007819 */ /* 0x000fe20000011405 */
[----:B------:R-:W-:Y:S01]  /*0150*/  STL [R1+0x14], RZ ;  /* 0x000014ff01007387 */ /* 0x000fe20000100800 */
[----:B------:R-:W-:Y:S01]  /*0160*/  ULDC.64 UR8, c[0x0][0x208] ;  /* 0x0000820000087ab9 */ /* 0x000fe20000000a00 */
[----:B--2---:R-:W-:-:S02]  /*0170*/  ULEA UR4, UR5, UR4, 0x18 ;  /* 0x0000000405047291 */ /* 0x004fc4000f8ec03f */
[----:B------:R-:W-:Y:S01]  /*0180*/  IMAD.SHL.U32 R0, R0, 0x8, RZ ;  /* 0x0000000800007824 */ /* 0x000fe200078e00ff */
[----:B------:R-:W0:Y:S04]  /*0190*/  S2R R5, SR_CTAID.X ;  /* 0x0000000000057919 */ /* 0x000e280000002500 */
[-C--:B------:R-:W-:Y:S01]  /*01a0*/  IABS R9, R0.reuse ;  /* 0x0000000000097213 */ /* 0x080fe20000000000 */
[----:B------:R-:W-:Y:S01]  /*01b0*/  STL [R1+0x18], RZ ;  /* 0x000018ff01007387 */ /* 0x000fe20000100800 */
[----:B------:R-:W-:Y:S02]  /*01c0*/  IABS R12, R0 ;  /* 0x00000000000c7213 */ /* 0x000fe40000000000 */
[----:B------:R-:W2:Y:S01]  /*01d0*/  I2F.RP R4, R9 ;  /* 0x0000000900047306 */ /* 0x000ea20000209400 */
[----:B------:R-:W-:Y:S04]  /*01e0*/  STL [R1+0x1c], RZ ;  /* 0x00001cff01007387 */ /* 0x000fe80000100800 */
[----:B------:R-:W-:Y:S04]  /*01f0*/  STL [R1], RZ ;  /* 0x000000ff01007387 */ /* 0x000fe80000100800 */
[----:B------:R-:W-:Y:S04]  /*0200*/  STL [R1+0x4], RZ ;  /* 0x000004ff01007387 */ /* 0x000fe80000100800 */
[----:B------:R-:W-:Y:S01]  /*0210*/  STL [R1+0x8], RZ ;  /* 0x000008ff01007387 */ /* 0x000fe20000100800 */
[----:B--2---:R-:W2:Y:S03]  /*0220*/  MUFU.RCP R4, R4 ;  /* 0x0000000400047308 */ /* 0x004ea60000001000 */
[----:B------:R-:W-:Y:S04]  /*0230*/  STL [R1+0xc], RZ ;  /* 0x00000cff01007387 */ /* 0x000fe80000100800 */
[----:B------:R-:W-:Y:S01]  /*0240*/  STL [R1+0x40], RZ ;  /* 0x000040ff01007387 */ /* 0x000fe20000100800 */
[----:B0-----:R-:W-:-:S03]  /*0250*/  IABS R10, R5 ;  /* 0x00000005000a7213 */ /* 0x001fc60000000000 */
[----:B------:R-:W-:Y:S04]  /*0260*/  STL [R1+0x44], RZ ;  /* 0x000044ff01007387 */ /* 0x000fe80000100800 */
[----:B------:R-:W-:Y:S01]  /*0270*/  STL [R1+0x48], RZ ;  /* 0x000048ff01007387 */ /* 0x000fe20000100800 */
[----:B--2---:R-:W-:-:S03]  /*0280*/  VIADD R6, R4, 0xffffffe ;  /* 0x0ffffffe04067836 */ /* 0x004fc60000000000 */
[----:B------:R-:W-:Y:S01]  /*0290*/  STL [R1+0x4c], RZ ;  /* 0x00004cff01007387 */ /* 0x000fe20000100800 */
[----:B------:R-:W-:Y:S01]  /*02a0*/  IMAD.MOV R4, RZ, RZ, -R12 ;  /* 0x000000ffff047224 */ /* 0x000fe200078e0a0c */
[----:B------:R-:W-:Y:S01]  /*02b0*/  CS2R R12, SRZ ;  /* 0x00000000000c7805 */ /* 0x000fe2000001ff00 */
[----:B------:R0:W2:Y:S01]  /*02c0*/  F2I.FTZ.U32.TRUNC.NTZ R7, R6 ;  /* 0x0000000600077305 */ /* 0x0000a2000021f000 */
[----:B------:R-:W-:Y:S04]  /*02d0*/  STL [R1+0x30], RZ ;  /* 0x000030ff01007387 */ /* 0x000fe80000100800 */
[----:B------:R-:W-:Y:S01]  /*02e0*/  STL [R1+0x34], RZ ;  /* 0x000034ff01007387 */ /* 0x000fe20000100800 */
[----:B0-----:R-:W-:-:S03]  /*02f0*/  IMAD.MOV.U32 R6, RZ, RZ, RZ ;  /* 0x000000ffff067224 */ /* 0x001fc600078e00ff */
[----:B------:R-:W-:Y:S04]  /*0300*/  STL [R1+0x38], RZ ;  /* 0x000038ff01007387 */ /* 0x000fe80000100800 */
[----:B------:R-:W-:Y:S01]  /*0310*/  STL [R1+0x3c], RZ ;  /* 0x00003cff01007387 */ /* 0x000fe20000100800 */
[----:B--2---:R-:W-:-:S03]  /*0320*/  IMAD.MOV R8, RZ, RZ, -R7 ;  /* 0x000000ffff087224 */ /* 0x004fc600078e0a07 */
[----:B------:R-:W-:Y:S01]  /*0330*/  STL [R1+0x20], RZ ;  /* 0x000020ff01007387 */ /* 0x000fe20000100800 */
[----:B------:R-:W-:Y:S02]  /*0340*/  IMAD R11, R8, R9, RZ ;  /* 0x00000009080b7224 */ /* 0x000fe400078e02ff */
[----:B------:R-:W-:Y:S01]  /*0350*/  IMAD.MOV.U32 R8, RZ, RZ, R10 ;  /* 0x000000ffff087224 */ /* 0x000fe200078e000a */
[----:B------:R-:W-:Y:S01]  /*0360*/  STL [R1+0x24], RZ ;  /* 0x000024ff01007387 */ /* 0x000fe20000100800 */
[----:B------:R-:W-:-:S03]  /*0370*/  IMAD.HI.U32 R7, R7, R11, R6 ;  /* 0x0000000b07077227 */ /* 0x000fc600078e0006 */
[----:B------:R-:W-:Y:S03]  /*0380*/  STL [R1+0x28], RZ ;  /* 0x000028ff01007387 */ /* 0x000fe60000100800 */
[----:B------:R-:W-:Y:S01]  /*0390*/  IMAD.HI.U32 R7, R7, R8, RZ ;  /* 0x0000000807077227 */ /* 0x000fe200078e00ff */
[----:B------:R-:W-:Y:S03]  /*03a0*/  STL [R1+0x2c], RZ ;  /* 0x00002cff01007387 */ /* 0x000fe60000100800 */
[----:B------:R-:W-:Y:S01]  /*03b0*/  IMAD R4, R7, R4, R8 ;  /* 0x0000000407047224 */ /* 0x000fe200078e0208 */
[----:B------:R-:W-:Y:S04]  /*03c0*/  STL [R1+0x50], RZ ;  /* 0x000050ff01007387 */ /* 0x000fe80000100800 */
[----:B------:R-:W-:Y:S01]  /*03d0*/  ISETP.GT.U32.AND P1, PT, R9, R4, PT ;  /* 0x000000040900720c */ /* 0x000fe20003f24070 */
[----:B------:R-:W-:Y:S04]  /*03e0*/  STL [R1+0x54], RZ ;  /* 0x000054ff01007387 */ /* 0x000fe80000100800 */
[----:B------:R-:W-:Y:S04]  /*03f0*/  STL [R1+0x58], RZ ;  /* 0x000058ff01007387 */ /* 0x000fe80000100800 */
[----:B------:R-:W-:Y:S04]  /*0400*/  STL [R1+0x5c], RZ ;  /* 0x00005cff01007387 */ /* 0x000fe80000100800 */
[----:B------:R-:W-:Y:S01]  /*0410*/  @!P1 IMAD.IADD R4, R4, 0x1, -R9 ;  /* 0x0000000104049824 */ /* 0x000fe200078e0a09 */
[----:B------:R-:W-:Y:S01]  /*0420*/  STL [R1+0x60], RZ ;  /* 0x000060ff01007387 */ /* 0x000fe20000100800 */
[----:B------:R-:W-:Y:S01]  /*0430*/  @!P1 VIADD R7, R7, 0x1 ;  /* 0x0000000107079836 */ /* 0x000fe20000000000 */
[----:B------:R-:W-:-:S02]  /*0440*/  ISETP.NE.AND P1, PT, R0, RZ, PT ;  /* 0x000000ff0000720c */ /* 0x000fc40003f25270 */
[----:B------:R-:W-:Y:S01]  /*0450*/  ISETP.GE.U32.AND P0, PT, R4, R9, PT ;  /* 0x000000090400720c */ /* 0x000fe20003f06070 */
[----:B------:R-:W-:Y:S01]  /*0460*/  STL [R1+0x64], RZ ;  /* 0x000064ff01007387 */ /* 0x000fe20000100800 */
[----:B------:R-:W-:-:S03]  /*0470*/  LOP3.LUT R4, R5, R0, RZ, 0x3c, !PT ;  /* 0x0000000005047212 */ /* 0x000fc600078e3cff */
[----:B------:R-:W-:Y:S01]  /*0480*/  STL [R1+0x68], RZ ;  /* 0x000068ff01007387 */ /* 0x000fe20000100800 */
[----:B------:R-:W-:Y:S01]  /*0490*/  ISETP.GE.AND P2, PT, R4, RZ, PT ;  /* 0x000000ff0400720c */ /* 0x000fe20003f46270 */
[----:B------:R-:W-:Y:S02]  /*04a0*/  VIADD R4, R2, 0x7f ;  /* 0x0000007f02047836 */ /* 0x000fe40000000000 */
[----:B------:R-:W-:Y:S04]  /*04b0*/  STL [R1+0x6c], RZ ;  /* 0x00006cff01007387 */ /* 0x000fe80000100800 */
[----:B------:R-:W-:Y:S01]  /*04c0*/  @P0 VIADD R7, R7, 0x1 ;  /* 0x0000000107070836 */ /* 0x000fe20000000000 */
[----:B------:R-:W-:Y:S03]  /*04d0*/  STL [R1+0x70], RZ ;  /* 0x000070ff01007387 */ /* 0x000fe60000100800 */
[----:B------:R-:W-:Y:S01]  /*04e0*/  IMAD.MOV.U32 R6, RZ, RZ, R7 ;  /* 0x000000ffff067224 */ /* 0x000fe200078e0007 */
[----:B------:R-:W-:Y:S01]  /*04f0*/  SHF.R.S32.HI R7, RZ, 0x1f, R4 ;  /* 0x0000001fff077819 */ /* 0x000fe20000011404 */
[----:B------:R-:W-:Y:S02]  /*0500*/  STL [R1+0x74], RZ ;  /* 0x000074ff01007387 */ /* 0x000fe40000100800 */
[----:B------:R-:W-:Y:S01]  /*0510*/  @!P2 IMAD.MOV R6, RZ, RZ, -R6 ;  /* 0x000000ffff06a224 */ /* 0x000fe200078e0a06 */
[----:B------:R-:W-:Y:S01]  /*0520*/  @!P1 LOP3.LUT R6, RZ, R0, RZ, 0x33, !PT ;  /* 0x00000000ff069212 */ /* 0x000fe200078e33ff */
[----:B------:R-:W-:Y:S01]  /*0530*/  STL [R1+0x78], RZ ;  /* 0x000078ff01007387 */ /* 0x000fe20000100800 */
[----:B------:R-:W-:-:S03]  /*0540*/  LEA.HI R7, R7, R4, RZ, 0x7 ;  /* 0x0000000407077211 */ /* 0x000fc600078f38ff */
[----:B------:R-:W-:Y:S01]  /*0550*/  IMAD.SHL.U32 R28, R6, 0x8, RZ ;  /* 0x00000008061c7824 */ /* 0x000fe200078e00ff */
[----:B------:R-:W-:Y:S01]  /*0560*/  STL [R1+0x7c], RZ ;  /* 0x00007cff01007387 */ /* 0x000fe20000100800 */
[----:B------:R-:W-:-:S03]  /*0570*/  IMAD.MOV R6, RZ, RZ, -R6 ;  /* 0x000000ffff067224 */ /* 0x000fc600078e0a06 */
[----:B------:R-:W-:Y:S01]  /*0580*/  LEA.HI.SX32 R4, R7, -R28, 0x19 ;  /* 0x8000001c07047211 */ /* 0x000fe200078fcaff */
[----:B------:R-:W-:Y:S01]  /*0590*/  IMAD R11, R0, R6, R5 ;  /* 0x00000006000b7224 */ /* 0x000fe200078e0205 */
[----:B------:R-:W-:Y:S01]  /*05a0*/  STL [R1+0x80], RZ ;  /* 0x000080ff01007387 */ /* 0x000fe20000100800 */
[----:B------:R-:W-:Y:S01]  /*05b0*/  IMAD.MOV.U32 R6, RZ, RZ, RZ ;  /* 0x000000ffff067224 */ /* 0x000fe200078e00ff */
[----:B------:R-:W-:Y:S02]  /*05c0*/  VIMNMX R4, R4, 0x8, PT ;  /* 0x0000000804047848 */ /* 0x000fe40003fe0100 */
[----:B------:R-:W-:Y:S02]  /*05d0*/  STL [R1+0x84], RZ ;  /* 0x000084ff01007387 */ /* 0x000fe40000100800 */
[-C--:B------:R-:W-:Y:S02]  /*05e0*/  IABS R10, R4.reuse ;  /* 0x00000004000a7213 */ /* 0x080fe40000000000 */
[----:B------:R-:W-:Y:S01]  /*05f0*/  IABS R0, R4 ;  /* 0x0000000400007213 */ /* 0x000fe20000000000 */
[----:B------:R-:W-:Y:S01]  /*0600*/  STL [R1+0x88], RZ ;  /* 0x000088ff01007387 */ /* 0x000fe20000100800 */
[----:B------:R-:W0:Y:S03]  /*0610*/  I2F.RP R8, R10 ;  /* 0x0000000a00087306 */ /* 0x000e260000209400 */
[----:B------:R-:W-:Y:S04]  /*0620*/  STL [R1+0x8c], RZ ;  /* 0x00008cff01007387 */ /* 0x000fe80000100800 */
[----:B------:R-:W-:Y:S04]  /*0630*/  STL [R1+0x90], RZ ;  /* 0x000090ff01007387 */ /* 0x000fe80000100800 */
[----:B------:R-:W-:Y:S01]  /*0640*/  STL [R1+0x94], RZ ;  /* 0x000094ff01007387 */ /* 0x000fe20000100800 */
[----:B0-----:R-:W0:Y:S03]  /*0650*/  MUFU.RCP R8, R8 ;  /* 0x0000000800087308 */ /* 0x001e260000001000 */
[----:B------:R-:W-:Y:S04]  /*0660*/  STL [R1+0x98], RZ ;  /* 0x000098ff01007387 */ /* 0x000fe80000100800 */
[----:B------:R-:W-:Y:S01]  /*0670*/  STL [R1+0x9c], RZ ;  /* 0x00009cff01007387 */ /* 0x000fe20000100800 */
[----:B-1----:R-:W1:Y:S01]  /*0680*/  S2R R3, SR_TID.X ;  /* 0x0000000000037919 */ /* 0x002e620000002100 */
[----:B0-----:R-:W-:-:S06]  /*0690*/  VIADD R7, R8, 0xffffffe ;  /* 0x0ffffffe08077836 */ /* 0x001fcc0000000000 */
[----:B------:R-:W0:Y:S02]  /*06a0*/  F2I.FTZ.U32.TRUNC.NTZ R7, R7 ;  /* 0x0000000700077305 */ /* 0x000e24000021f000 */
[----:B0-----:R-:W-:Y:S01]  /*06b0*/  IMAD.MOV R9, RZ, RZ, -R7 ;  /* 0x000000ffff097224 */ /* 0x001fe200078e0a07 */
[----:B-1----:R-:W-:-:S03]  /*06c0*/  LOP3.LUT R3, R3, 0x3f, RZ, 0xc0, !PT ;  /* 0x0000003f03037812 */ /* 0x002fc600078ec0ff */
[----:B------:R-:W-:Y:S01]  /*06d0*/  IMAD.MOV.U32 R5, RZ, RZ, R9 ;  /* 0x000000ffff057224 */ /* 0x000fe200078e0009 */
[----:B------:R-:W-:-:S03]  /*06e0*/  IABS R9, R11 ;  /* 0x0000000b00097213 */ /* 0x000fc60000000000 */
[----:B------:R-:W-:-:S04]  /*06f0*/  IMAD R5, R5, R10, RZ ;  /* 0x0000000a05057224 */ /* 0x000fc800078e02ff */
[----:B------:R-:W-:-:S04]  /*0700*/  IMAD.HI.U32 R6, R7, R5, R6 ;  /* 0x0000000507067227 */ /* 0x000fc800078e0006 */
[----:B------:R-:W-:Y:S02]  /*0710*/  IMAD.MOV R5, RZ, RZ, -R0 ;  /* 0x000000ffff057224 */ /* 0x000fe400078e0a00 */
[----:B------:R-:W-:Y:S01]  /*0720*/  IMAD.HI.U32 R0, R6, R9, RZ ;  /* 0x0000000906007227 */ /* 0x000fe200078e00ff */
[----:B------:R-:W-:-:S03]  /*0730*/  CS2R R6, SRZ ;  /* 0x0000000000067805 */ /* 0x000fc6000001ff00 */
[----:B------:R-:W-:Y:S01]  /*0740*/  IMAD R5, R0, R5, R9 ;  /* 0x0000000500057224 */ /* 0x000fe200078e0209 */
[----:B------:R-:W-:-:S04]  /*0750*/  CS2R R8, SRZ ;  /* 0x0000000000087805 */ /* 0x000fc8000001ff00 */
[----:B------:R-:W-:-:S13]  /*0760*/  ISETP.GT.U32.AND P1, PT, R10, R5, PT ;  /* 0x000000050a00720c */ /* 0x000fda0003f24070 */
[----:B------:R-:W-:Y:S02]  /*0770*/  @!P1 IMAD.IADD R5, R5, 0x1, -R10 ;  /* 0x0000000105059824 */ /* 0x000fe400078e0a0a */
[----:B------:R-:W-:Y:S01]  /*0780*/  @!P1 VIADD R0, R0, 0x1 ;  /* 0x0000000100009836 */ /* 0x000fe20000000000 */
[----:B------:R-:W-:Y:S02]  /*0790*/  ISETP.NE.AND P1, PT, R4, RZ, PT ;  /* 0x000000ff0400720c */ /* 0x000fe40003f25270 */
[----:B------:R-:W-:Y:S02]  /*07a0*/  ISETP.GE.U32.AND P0, PT, R5, R10, PT ;  /* 0x0000000a0500720c */ /* 0x000fe40003f06070 */
[----:B------:R-:W-:-:S04]  /*07b0*/  LOP3.LUT R5, R11, R4, RZ, 0x3c, !PT ;  /* 0x000000040b057212 */ /* 0x000fc800078e3cff */
[----:B------:R-:W-:-:S07]  /*07c0*/  ISETP.GE.AND P2, PT, R5, RZ, PT ;  /* 0x000000ff0500720c */ /* 0x000fce0003f46270 */
[----:B------:R-:W-:Y:S01]  /*07d0*/  @P0 VIADD R0, R0, 0x1 ;  /* 0x0000000100000836 */ /* 0x000fe20000000000 */
[----:B------:R-:W-:-:S05]  /*07e0*/  ISETP.GE.AND P0, PT, R29, 0x40, PT ;  /* 0x000000401d00780c */ /* 0x000fca0003f06270 */
[----:B------:R-:W-:Y:S01]  /*07f0*/  @!P2 IMAD.MOV R0, RZ, RZ, -R0 ;  /* 0x000000ffff00a224 */ /* 0x000fe200078e0a00 */
[----:B------:R-:W-:-:S05]  /*0800*/  @!P1 LOP3.LUT R0, RZ, R4, RZ, 0x33, !PT ;  /* 0x00000004ff009212 */ /* 0x000fca00078e33ff */
[----:B---3--:R-:W-:Y:S02]  /*0810*/  IMAD.SHL.U32 R2, R0, 0x40, RZ ;  /* 0x0000004000027824 */ /* 0x008fe400078e00ff */
[----:B------:R-:W-:Y:S02]  /*0820*/  IMAD.MOV R5, RZ, RZ, -R0 ;  /* 0x000000ffff057224 */ /* 0x000fe400078e0a00 */
[C---:B------:R-:W-:Y:S01]  /*0830*/  VIADD R0, R2.reuse, 0x1 ;  /* 0x0000000102007836 */ /* 0x040fe20000000000 */
[----:B------:R-:W-:Y:S01]  /*0840*/  STL [R1+0x38c], R2 ;  /* 0x00038c0201007387 */ /* 0x000fe20000100800 */
[----:B------:R-:W-:Y:S02]  /*0850*/  VIADD R29, R2, 0x2 ;  /* 0x00000002021d7836 */ /* 0x000fe40000000000 */
[----:B------:R-:W-:Y:S01]  /*0860*/  IMAD R5, R4, R5, R11 ;  /* 0x0000000504057224 */ /* 0x000fe200078e020b */
[----:B------:R0:W-:Y:S01]  /*0870*/  STL [R1+0x190], R0 ;  /* 0x0001900001007387 */ /* 0x0001e20000100800 */
[----:B------:R-:W-:-:S02]  /*0880*/  CS2R R10, SRZ ;  /* 0x00000000000a7805 */ /* 0x000fc4000001ff00 */
[----:B------:R-:W-:Y:S01]  /*0890*/  IMAD.IADD R28, R28, 0x1, R5 ;  /* 0x000000011c1c7824 */ /* 0x000fe200078e0205 */
[----:B------:R1:W-:Y:S01]  /*08a0*/  STL [R1+0x18c], R29 ;  /* 0x00018c1d01007387 */ /* 0x0003e20000100800 */
[----:B------:R-:W-:Y:S02]  /*08b0*/  CS2R R4, SRZ ;  /* 0x0000000000047805 */ /* 0x000fe4000001ff00 */
[----:B------:R-:W-:Y:S02]  /*08c0*/  IMAD R3, R28, 0x80, R3 ;  /* 0x000000801c037824 */ /* 0x000fe400078e0203 */
[C---:B------:R-:W-:Y:S02]  /*08d0*/  VIADD R28, R2.reuse, 0x3f ;  /* 0x0000003f021c7836 */ /* 0x040fe40000000000 */
[C---:B0-----:R-:W-:Y:S02]  /*08e0*/  VIADD R0, R2.reuse, 0x3 ;  /* 0x0000000302007836 */ /* 0x041fe40000000000 */
[----:B-1----:R-:W-:-:S03]  /*08f0*/  VIADD R29, R2, 0x4 ;  /* 0x00000004021d7836 */ /* 0x002fc60000000000 */
[----:B------:R0:W-:Y:S04]  /*0900*/  STL [R1+0x188], R0 ;  /* 0x0001880001007387 */ /* 0x0001e80000100800 */
[----:B------:R1:W-:Y:S01]  /*0910*/  STL [R1+0x184], R29 ;  /* 0x0001841d01007387 */ /* 0x0003e20000100800 */
        /* <DEDUP_REMOVED lines=113> */
[----:B-1----:R-:W-:Y:S02]  /*1030*/  VIADD R29, R2, 0x3e ;  /* 0x0000003e021d7836 */ /* 0x002fe40000000000 */
[----:B------:R0:W5:Y:S04]  /*1040*/  LDL.LU R2, [R1+0xa5c] ;  /* 0x000a5c0001027983 */ /* 0x0001680000300800 */
[----:B------:R1:W-:Y:S02]  /*1050*/  STL [R1+0x438], R3 ;  /* 0x0004380301007387 */ /* 0x0003e40000100800 */
[----:B-1----:R-:W-:-:S05]  /*1060*/  VIADD R3, R3, 0x40 ;  /* 0x0000004003037836 */ /* 0x002fca0000000000 */
[----:B------:R1:W-:Y:S04]  /*1070*/  STL [R1+0x43c], R3 ;  /* 0x00043c0301007387 */ /* 0x0003e80000100800 */
[----:B-1----:R0:W5:Y:S04]  /*1080*/  LDL.LU R3, [R1+0xa58] ;  /* 0x000a580001037983 */ /* 0x0021680000300800 */
[----:B------:R0:W-:Y:S01]  /*1090*/  STL [R1+0xa0], R0 ;  /* 0x0000a00001007387 */ /* 0x0001e20000100800 */
[----:B------:R-:W-:Y:S05]  /*10a0*/  @!P0 BRA `(.L_x_0) ;  /* 0x000001ec00248947 */ /* 0x000fea0003800000 */
[----:B------:R-:W2:Y:S01]  /*10b0*/  LDL.LU R26, [R1+0x144] ;  /* 0x00014400011a7983 */ /* 0x000ea20000300800 */
[----:B------:R-:W-:Y:S01]  /*10c0*/  IMAD.MOV.U32 R12, RZ, RZ, R0 ;  /* 0x000000ffff0c7224 */ /* 0x000fe200078e0000 */
[----:B-----5:R-:W-:Y:S01]  /*10d0*/  IABS R8, R2 ;  /* 0x0000000200087213 */ /* 0x020fe20000000000 */
[----:B------:R-:W-:Y:S01]  /*10e0*/  ULDC UR5, c[0x0][0x23c] ;  /* 0x00008f0000057ab9 */ /* 0x000fe20000000800 */
[----:B------:R-:W3:Y:S01]  /*10f0*/  LDL.LU R22, [R1+0x138] ;  /* 0x0001380001167983 */ /* 0x000ee20000300800 */
[----:B------:R-:W-:Y:S01]  /*1100*/  ISETP.GE.AND P2, PT, R29, RZ, PT ;  /* 0x000000ff1d00720c */ /* 0x000fe20003f46270 */
[----:B------:R-:W-:Y:S01]  /*1110*/  ULDC.64 UR12, c[0x0][0x218] ;  /* 0x00008600000c7ab9 */ /* 0x000fe20000000a00 */
[----:B------:R-:W-:Y:S01]  /*1120*/  ISETP.GE.AND P0, PT, R28, RZ, PT ;  /* 0x000000ff1c00720c */ /* 0x000fe20003f06270 */
[----:B------:R-:W4:Y:S01]  /*1130*/  LDL.LU R17, [R1+0x108] ;  /* 0x0001080001117983 */ /* 0x000f220000300800 */
[----:B------:R-:W-:Y:S01]  /*1140*/  ULDC UR6, c[0x0][0x234] ;  /* 0x00008d0000067ab9 */ /* 0x000fe20000000800 */
[----:B------:R-:W-:-:S02]  /*1150*/  ULDC.64 UR10, c[0x0][0x210] ;  /* 0x00008400000a7ab9 */ /* 0x000fc40000000a00 */
[----:B------:R-:W2:Y:S04]  /*1160*/  LDL.LU R16, [R1+0xec] ;  /* 0x0000ec0001107983 */ /* 0x000ea80000300800 */
[----:B------:R-:W3:Y:S04]  /*1170*/  LDL.LU R21, [R1+0x14c] ;  /* 0x00014c0001157983 */ /* 0x000ee80000300800 */
[----:B------:R-:W3:Y:S04]  /*1180*/  LDL R19, [R1+0x11c] ;  /* 0x00011c0001137983 */ /* 0x000ee80000100800 */
[----:B------:R-:W4:Y:S04]  /*1190*/  LDL.LU R15, [R1+0xc4] ;  /* 0x0000c400010f7983 */ /* 0x000f280000300800 */
[----:B------:R-:W3:Y:S04]  /*11a0*/  LDL.LU R27, [R1+0x148] ;  /* 0x00014800011b7983 */ /* 0x000ee80000300800 */
[----:B------:R-:W3:Y:S04]  /*11b0*/  LDL.LU R25, [R1+0x140] ;  /* 0x0001400001197983 */ /* 0x000ee80000300800 */
[----:B------:R-:W3:Y:S04]  /*11c0*/  LDL.LU R18, [R1+0x128] ;  /* 0x0001280001127983 */ /* 0x000ee80000300800 */
[----:B------:R-:W3:Y:S04]  /*11d0*/  LDL.LU R20, [R1+0x12c] ;  /* 0x00012c0001147983 */ /* 0x000ee80000300800 */
[----:B------:R-:W3:Y:S04]  /*11e0*/  LDL.LU R24, [R1+0x13c] ;  /* 0x00013c0001187983 */ /* 0x000ee80000300800 */
[----:B------:R-:W2:Y:S04]  /*11f0*/  LDL R13, [R1+0x438] ;  /* 0x00043800010d7983 */ /* 0x000ea80000100800 */
[----:B------:R-:W4:Y:S01]  /*1200*/  LDL R14, [R1+0x43c] ;  /* 0x00043c00010e7983 */ /* 0x000f220000100800 */
[----:B0-----:R-:W-:Y:S01]  /*1210*/  IABS R0, R3 ;  /* 0x0000000300007213 */ /* 0x001fe20000000000 */
[----:B------:R-:W0:Y:S02]  /*1220*/  I2F.RP R4, R8 ;  /* 0x0000000800047306 */ /* 0x000e240000209400 */
[----:B------:R1:W-:Y:S04]  /*1230*/  STL [R1+0xb94], R3 ;  /* 0x000b940301007387 */ /* 0x0003e80000100800 */
[----:B-1----:R-:W3:Y:S02]  /*1240*/  LDL.LU R3, [R1+0xa8] ;  /* 0x0000a80001037983 */ /* 0x002ee40000300800 */
[----:B------:R-:W1:Y:S08]  /*1250*/  I2F.RP R7, R0 ;  /* 0x0000000000077306 */ /* 0x000e700000209400 */
[----:B0-----:R-:W0:Y:S08]  /*1260*/  MUFU.RCP R4, R4 ;  /* 0x0000000400047308 */ /* 0x001e300000001000 */
[----:B-1----:R-:W1:Y:S01]  /*1270*/  MUFU.RCP R7, R7 ;  /* 0x0000000700077308 */ /* 0x002e620000001000 */
[----:B0-----:R-:W-:-:S07]  /*1280*/  VIADD R4, R4, 0xffffffe ;  /* 0x0ffffffe04047836 */ /* 0x001fce0000000000 */
[----:B------:R0:W0:Y:S01]  /*1290*/  F2I.FTZ.U32.TRUNC.NTZ R5, R4 ;  /* 0x0000000400057305 */ /* 0x000022000021f000 */
[----:B-1----:R-:W-:Y:S02]  /*12a0*/  VIADD R7, R7, 0xffffffe ;  /* 0x0ffffffe07077836 */ /* 0x002fe40000000000 */
[----:B0-----:R-:W-:-:S05]  /*12b0*/  IMAD.MOV.U32 R4, RZ, RZ, RZ ;  /* 0x000000ffff047224 */ /* 0x001fca00078e00ff */
[----:B------:R-:W0:Y:S01]  /*12c0*/  F2I.FTZ.U32.TRUNC.NTZ R7, R7 ;  /* 0x0000000700077305 */ /* 0x000e22000021f000 */
[----:B------:R-:W-:-:S04]  /*12d0*/  IMAD.MOV R6, RZ, RZ, -R5 ;  /* 0x000000ffff067224 */ /* 0x000fc800078e0a05 */
[----:B------:R-:W-:-:S04]  /*12e0*/  IMAD R6, R6, R8, RZ ;  /* 0x0000000806067224 */ /* 0x000fc800078e02ff */
[----:B------:R-:W-:Y:S01]  /*12f0*/  IMAD.HI.U32 R6, R5, R6, R4 ;  /* 0x0000000605067227 */ /* 0x000fe200078e0004 */
[----:B--2---:R-:W-:Y:S02]  /*1300*/  IABS R9, R13 ;  /* 0x0000000d00097213 */ /* 0x004fe40000000000 */
[----:B----4-:R-:W-:-:S03]  /*1310*/  IABS R5, R14 ;  /* 0x0000000e00057213 */ /* 0x010fc60000000000 */
[----:B------:R-:W-:Y:S02]  /*1320*/  IMAD.MOV.U32 R4, RZ, RZ, R9 ;  /* 0x000000ffff047224 */ /* 0x000fe400078e0009 */
[----:B0-----:R-:W-:Y:S02]  /*1330*/  IMAD.MOV R9, RZ, RZ, -R7 ;  /* 0x000000ffff097224 */ /* 0x001fe400078e0a07 */
[----:B------:R-:W-:-:S04]  /*1340*/  IMAD.HI.U32 R10, R6, R4, RZ ;  /* 0x00000004060a7227 */ /* 0x000fc800078e00ff */
[----:B------:R-:W-:-:S04]  /*1350*/  IMAD.HI.U32 R6, R6, R5, RZ ;  /* 0x0000000506067227 */ /* 0x000fc800078e00ff */
[----:B------:R-:W-:Y:S02]  /*1360*/  IMAD.MOV R10, RZ, RZ, -R10 ;  /* 0x000000ffff0a7224 */ /* 0x000fe400078e0a0a */
[----:B------:R-:W-:Y:S02]  /*1370*/  IMAD.MOV R6, RZ, RZ, -R6 ;  /* 0x000000ffff067224 */ /* 0x000fe400078e0a06 */
[C---:B------:R-:W-:Y:S02]  /*1380*/  IMAD R4, R8.reuse, R10, R4 ;  /* 0x0000000a08047224 */ /* 0x040fe400078e0204 */
[C---:B------:R-:W-:Y:S02]  /*1390*/  IMAD R5, R8.reuse, R6, R5 ;  /* 0x0000000608057224 */ /* 0x040fe400078e0205 */
[----:B------:R-:W-:Y:S01]  /*13a0*/  IMAD R23, R9, R0, RZ ;  /* 0x0000000009177224 */ /* 0x000fe200078e02ff */
[----:B------:R-:W-:Y:S01]  /*13b0*/  IABS R9, R28 ;  /* 0x0000001c00097213 */ /* 0x000fe20000000000 */
[----:B------:R-:W-:Y:S01]  /*13c0*/  IMAD.MOV.U32 R6, RZ, RZ, RZ ;  /* 0x000000ffff067224 */ /* 0x000fe200078e00ff */
[----:B------:R-:W-:-:S02]  /*13d0*/  ISETP.GT.U32.AND P1, PT, R8, R4, PT ;  /* 0x000000040800720c */ /* 0x000fc40003f24070 */
[----:B------:R-:W-:Y:S01]  /*13e0*/  ISETP.GT.U32.AND P3, PT, R8, R5, PT ;  /* 0x000000050800720c */ /* 0x000fe20003f64070 */
[----:B------:R-:W-:Y:S01]  /*13f0*/  IMAD.HI.U32 R23, R7, R23, R6 ;  /* 0x0000001707177227 */ /* 0x000fe200078e0006 */
[----:B------:R-:W-:Y:S02]  /*1400*/  IABS R7, R29 ;  /* 0x0000001d00077213 */ /* 0x000fe40000000000 */
[----:B------:R-:W2:Y:S01]  /*1410*/  LDL.LU R29, [R1+0xa4] ;  /* 0x0000a400011d7983 */ /* 0x000ea20000300800 */
[----:B------:R-:W-:Y:S01]  /*1420*/  IMAD.MOV.U32 R6, RZ, RZ, R9 ;  /* 0x000000ffff067224 */ /* 0x000fe200078e0009 */
[----:B------:R-:W-:-:S03]  /*1430*/  IABS R9, R12 ;  /* 0x0000000c00097213 */ /* 0x000fc60000000000 */
[----:B------:R-:W-:-:S04]  /*1440*/  IMAD.HI.U32 R12, R23, R6, RZ ;  /* 0x00000006170c7227 */ /* 0x000fc800078e00ff */
[----:B------:R-:W-:Y:S02]  /*1450*/  IMAD.MOV R12, RZ, RZ, -R12 ;  /* 0x000000ffff0c7224 */ /* 0x000fe400078e0a0c */
[----:B------:R-:W-:Y:S02]  /*1460*/  @!P1 IMAD.IADD R4, R4, 0x1, -R8 ;  /* 0x0000000104049824 */ /* 0x000fe400078e0a08 */
[----:B------:R-:W-:Y:S02]  /*1470*/  IMAD R6, R0, R12, R6 ;  /* 0x0000000c00067224 */ /* 0x000fe400078e0206 */
[----:B------:R-:W-:Y:S01]  /*1480*/  @!P3 IMAD.IADD R5, R5, 0x1, -R8 ;  /* 0x000000010505b824 */ /* 0x000fe200078e0a08 */
[----:B------:R-:W-:Y:S02]  /*1490*/  ISETP.GT.U32.AND P3, PT, R8, R4, PT ;  /* 0x000000040800720c */ /* 0x000fe40003f64070 */
[----:B------:R-:W-:Y:S01]  /*14a0*/  ISETP.GT.U32.AND P1, PT, R0, R6, PT ;  /* 0x000000060000720c */ /* 0x000fe20003f24070 */
[----:B------:R-:W-:Y:S01]  /*14b0*/  IMAD.HI.U32 R11, R23, R7, RZ ;  /* 0x00000007170b7227 */ /* 0x000fe200078e00ff */
[----:B------:R-:W-:-:S02]  /*14c0*/  ISETP.GT.U32.AND P4, PT, R8, R5, PT ;  /* 0x000000050800720c */ /* 0x000fc40003f84070 */
[----:B------:R-:W-:Y:S01]  /*14d0*/  ISETP.GE.AND P6, PT, R13, RZ, PT ;  /* 0x000000ff0d00720c */ /* 0x000fe20003fc6270 */
[----:B------:R-:W-:-:S06]  /*14e0*/  IMAD.MOV R11, RZ, RZ, -R11 ;  /* 0x000000ffff0b7224 */ /* 0x000fcc00078e0a0b */
[----:B------:R-:W-:Y:S01]  /*14f0*/  @!P3 IMAD.IADD R4, R4, 0x1, -R8 ;  /* 0x000000010404b824 */ /* 0x000fe200078e0a08 */
[----:B------:R-:W-:Y:S01]  /*1500*/  ISETP.GE.AND P3, PT, R14, RZ, PT ;  /* 0x000000ff0e00720c */ /* 0x000fe20003f66270 */
[----:B------:R-:W-:Y:S02]  /*1510*/  @!P1 IMAD.IADD R6, R6, 0x1, -R0 ;  /* 0x0000000106069824 */ /* 0x000fe400078e0a00 */
[C---:B------:R-:W-:Y:S02]  /*1520*/  IMAD R7, R0.reuse, R11, R7 ;  /* 0x0000000b00077224 */ /* 0x040fe400078e0207 */
[----:B------:R-:W4:Y:S01]  /*1530*/  LDL.LU R11, [R1+0xa0] ;  /* 0x0000a000010b7983 */ /* 0x000f220000300800 */
[----:B------:R-:W-:Y:S01]  /*1540*/  ISETP.GT.U32.AND P1, PT, R0, R6, PT ;  /* 0x000000060000720c */ /* 0x000fe20003f24070 */
[----:B------:R-:W-:Y:S02]  /*1550*/  IMAD.MOV.U32 R14, RZ, RZ, R15 ;  /* 0x000000ffff0e7224 */ /* 0x000fe400078e000f */
[----:B------:R-:W-:Y:S01]  /*1560*/  @!P4 IMAD.IADD R5, R5, 0x1, -R8 ;  /* 0x000000010505c824 */ /* 0x000fe200078e0a08 */
[----:B------:R-:W4:Y:S01]  /*1570*/  LDL.LU R15, [R1+0xac] ;  /* 0x0000ac00010f7983 */ /* 0x000f220000300800 */
[----:B------:R-:W-:Y:S01]  /*1580*/  ISETP.NE.AND P4, PT, R2, RZ, PT ;  /* 0x000000ff0200720c */ /* 0x000fe20003f85270 */
[----:B------:R-:W-:Y:S01]  /*1590*/  @!P6 IMAD.MOV R4, RZ, RZ, -R4 ;  /* 0x000000ffff04e224 */ /* 0x000fe200078e0a04 */
[----:B------:R-:W-:Y:S01]  /*15a0*/  LOP3.LUT R2, RZ, R2, RZ, 0x33, !PT ;  /* 0x00000002ff027212 */ /* 0x000fe200078e33ff */
[----:B------:R-:W-:-:S03]  /*15b0*/  @!P3 IMAD.MOV R5, RZ, RZ, -R5 ;  /* 0x000000ffff05b224 */ /* 0x000fc600078e0a05 */
[C---:B------:R-:W-:Y:S02]  /*15c0*/  SEL R4, R2.reuse, R4, !P4 ;  /* 0x0000000402047207 */ /* 0x040fe40006000000 */
[----:B------:R-:W-:Y:S01]  /*15d0*/  SEL R2, R2, R5, !P4 ;  /* 0x0000000502027207 */ /* 0x000fe20006000000 */
[----:B------:R-:W-:Y:S02]  /*15e0*/  @!P1 IMAD.IADD R6, R6, 0x1, -R0 ;  /* 0x0000000106069824 */ /* 0x000fe400078e0a00 */
[----:B------:R-:W-:Y:S02]  /*15f0*/  STL [R1+0x198], R4 ;  /* 0x0001980401007387 */ /* 0x000fe40000100800 */
[----:B------:R-:W-:Y:S02]  /*1600*/  @!P0 IMAD.MOV R6, RZ, RZ, -R6 ;  /* 0x000000ffff068224 */ /* 0x000fe400078e0a06 */
[----:B------:R0:W-:Y:S01]  /*1610*/  STL [R1+0x194], R2 ;  /* 0x0001940201007387 */ /* 0x0001e20000100800 */
[----:B---3--:R-:W-:-:S03]  /*1620*/  IABS R8, R3 ;  /* 0x0000000300087213 */ /* 0x008fc60000000000 */
[----:B------:R-:W3:Y:S01]  /*1630*/  LDL.LU R28, [R1+0xb0] ;  /* 0x0000b000011c7983 */ /* 0x000ee20000300800 */
[----:B------:R-:W-:Y:S01]  /*1640*/  ISETP.GE.AND P0, PT, R3, RZ, PT ;  /* 0x000000ff0300720c */ /* 0x000fe20003f06270 */
[----:B------:R-:W-:Y:S02]  /*1650*/  IMAD.MOV.U32 R3, RZ, RZ, R14 ;  /* 0x000000ffff037224 */ /* 0x000fe400078e000e */
[----:B------:R-:W3:Y:S04]  /*1660*/  LDL.LU R13, [R1+0xb4] ;  /* 0x0000b400010d7983 */ /* 0x000ee80000300800 */
[----:B------:R-:W-:Y:S04]  /*1670*/  STL [R1+0x58], R6 ;  /* 0x0000580601007387 */ /* 0x000fe80000100800 */
[----:B------:R-:W3:Y:S01]  /*1680*/  LDL.LU R14, [R1+0xb8] ;  /* 0x0000b800010e7983 */ /* 0x000ee20000300800 */
[----:B------:R-:W-:-:S04]  /*1690*/  IMAD.HI.U32 R10, R23, R9, RZ ;  /* 0x00000009170a7227 */ /* 0x000fc800078e00ff */
[----:B------:R-:W-:-:S04]  /*16a0*/  IMAD.MOV R10, RZ, RZ, -R10 ;  /* 0x000000ffff0a7224 */ /* 0x000fc800078e0a0a */
[----:B------:R-:W-:-:S05]  /*16b0*/  IMAD R9, R0, R10, R9 ;  /* 0x0000000a00097224 */ /* 0x000fca00078e0209 */
[C---:B------:R-:W-:Y:S02]  /*16c0*/  ISETP.GT.U32.AND P6, PT, R0.reuse, R9, PT ;  /* 0x000000090000720c */ /* 0x040fe40003fc4070 */
[----:B------:R-:W-:-:S11]  /*16d0*/  ISETP.GT.U32.AND P5, PT, R0, R7, PT ;  /* 0x000000070000720c */ /* 0x000fd60003fa4070 */
[--C-:B------:R-:W-:Y:S02]  /*16e0*/  @!P6 IMAD.IADD R9, R9, 0x1, -R0.reuse ;  /* 0x000000010909e824 */ /* 0x100fe400078e0a00 */
[----:B------:R-:W-:-:S03]  /*16f0*/  @!P5 IMAD.IADD R7, R7, 0x1, -R0 ;  /* 0x000000010707d824 */ /* 0x000fc600078e0a00 */
[C---:B------:R-:W-:Y:S02]  /*1700*/  ISETP.GT.U32.AND P5, PT, R0.reuse, R9, PT ;  /* 0x000000090000720c */ /* 0x040fe40003fa4070 */
[----:B------:R-:W-:Y:S01]  /*1710*/  ISETP.GT.U32.AND P4, PT, R0, R7, PT ;  /* 0x000000070000720c */ /* 0x000fe20003f84070 */
[----:B0-----:R-:W-:-:S04]  /*1720*/  IMAD.HI.U32 R2, R23, R8, RZ ;  /* 0x0000000817027227 */ /* 0x001fc800078e00ff */
[----:B------:R-:W-:-:S06]  /*1730*/  IMAD.MOV R2, RZ, RZ, -R2 ;  /* 0x000000ffff027224 */ /* 0x000fcc00078e0a02 */
[--C-:B------:R-:W-:Y:S02]  /*1740*/  @!P5 IMAD.IADD R9, R9, 0x1, -R0.reuse ;  /* 0x000000010909d824 */ /* 0x100fe400078e0a00 */
[----:B------:R-:W-:Y:S02]  /*1750*/  @!P4 IMAD.IADD R7, R7, 0x1, -R0 ;  /* 0x000000010707c824 */ /* 0x000fe400078e0a00 */
[----:B------:R-:W-:Y:S02]  /*1760*/  IMAD R2, R0, R2, R8 ;  /* 0x0000000200027224 */ /* 0x000fe400078e0208 */
[----:B------:R-:W-:Y:S02]  /*1770*/  IMAD.MOV.U32 R8, RZ, RZ, R9 ;  /* 0x000000ffff087224 */ /* 0x000fe400078e0009 */
[----:B------:R-:W-:Y:S01]  /*1780*/  @!P2 IMAD.MOV R7, RZ, RZ, -R7 ;  /* 0x000000ffff07a224 */ /* 0x000fe200078e0a07 */
[----:B--2---:R-:W-:-:S05]  /*1790*/  IABS R12, R29 ;  /* 0x0000001d000c7213 */ /* 0x004fca0000000000 */
[----:B------:R-:W-:-:S04]  /*17a0*/  IMAD.HI.U32 R10, R23, R12, RZ ;  /* 0x0000000c170a7227 */ /* 0x000fc800078e00ff */
[----:B------:R-:W-:-:S04]  /*17b0*/  IMAD.MOV R10, RZ, RZ, -R10 ;  /* 0x000000ffff0a7224 */ /* 0x000fc800078e0a0a */
[----:B------:R-:W-:-:S05]  /*17c0*/  IMAD R10, R0, R10, R12 ;  /* 0x0000000a000a7224 */ /* 0x000fca00078e020c */
[----:B------:R-:W-:-:S13]  /*17d0*/  ISETP.GT.U32.AND P6, PT, R0, R10, PT ;  /* 0x0000000a0000720c */ /* 0x000fda0003fc4070 */
[----:B------:R-:W-:Y:S01]  /*17e0*/  @!P6 IMAD.IADD R10, R10, 0x1, -R0 ;  /* 0x000000010a0ae824 */ /* 0x000fe200078e0a00 */
[----:B----4-:R-:W-:-:S04]  /*17f0*/  ISETP.GE.AND P3, PT, R11, RZ, PT ;  /* 0x000000ff0b00720c */ /* 0x010fc80003f66270 */
[----:B------:R-:W-:Y:S02]  /*1800*/  ISETP.GT.U32.AND P6, PT, R0, R10, PT ;  /* 0x0000000a0000720c */ /* 0x000fe40003fc4070 */
[----:B------:R-:W-:Y:S02]  /*1810*/  IABS R4, R15 ;  /* 0x0000000f00047213 */ /* 0x000fe40000000000 */
[----:B------:R-:W-:Y:S02]  /*1820*/  ISETP.GE.AND P5, PT, R15, RZ, PT ;  /* 0x000000ff0f00720c */ /* 0x000fe40003fa6270 */
[----:B------:R-:W2:Y:S01]  /*1830*/  LDL.LU R15, [R1+0xbc] ;  /* 0x0000bc00010f7983 */ /* 0x000ea20000300800 */
[----:B------:R-:W-:Y:S01]  /*1840*/  ISETP.GE.AND P1, PT, R29, RZ, PT ;  /* 0x000000ff1d00720c */ /* 0x000fe20003f26270 */
[----:B------:R-:W-:-:S05]  /*1850*/  IMAD.HI.U32 R5, R23, R4, RZ ;  /* 0x0000000417057227 */ /* 0x000fca00078e00ff */
[----:B------:R-:W-:Y:S02]  /*1860*/  @!P6 IMAD.IADD R10, R10, 0x1, -R0 ;  /* 0x000000010a0ae824 */ /* 0x000fe400078e0a00 */
[----:B------:R-:W-:Y:S02]  /*1870*/  IMAD.MOV R5, RZ, RZ, -R5 ;  /* 0x000000ffff057224 */ /* 0x000fe400078e0a05 */
[----:B------:R-:W-:Y:S01]  /*1880*/  @!P3 IMAD.MOV R8, RZ, RZ, -R8 ;  /* 0x000000ffff08b224 */ /* 0x000fe200078e0a08 */
[----:B------:R-:W-:Y:S01]  /*1890*/  STL [R1+0x5c], R7 ;  /* 0x00005c0701007387 */ /* 0x000fe20000100800 */
[----:B------:R-:W-:Y:S02]  /*18a0*/  IMAD.MOV.U32 R12, RZ, RZ, R10 ;  /* 0x000000ffff0c7224 */ /* 0x000fe400078e000a */
[----:B------:R-:W-:Y:S01]  /*18b0*/  IMAD R4, R0, R5, R4 ;  /* 0x0000000500047224 */ /* 0x000fe200078e0204 */
[----:B------:R-:W4:Y:S01]  /*18c0*/  LDL.LU R29, [R1+0xc0] ;  /* 0x0000c000011d7983 */ /* 0x000f220000300800 */
[----:B------:R-:W-:-:S03]  /*18d0*/  @!P1 IMAD.MOV R12, RZ, RZ, -R12 ;  /* 0x000000ffff0c9224 */ /* 0x000fc600078e0a0c */
[----:B------:R0:W-:Y:S01]  /*18e0*/  STL [R1+0x64], R8 ;  /* 0x0000640801007387 */ /* 0x0001e20000100800 */
[----:B---3--:R-:W-:Y:S02]  /*18f0*/  IABS R5, R13 ;  /* 0x0000000d00057213 */ /* 0x008fe40000000000 */
[----:B------:R-:W-:Y:S02]  /*1900*/  ISETP.GE.AND P6, PT, R13, RZ, PT ;  /* 0x000000ff0d00720c */ /* 0x000fe40003fc6270 */
[----:B------:R-:W3:Y:S01]  /*1910*/  LDL R13, [R1+0xc8] ;  /* 0x0000c800010d7983 */ /* 0x000ee20000100800 */
[----:B------:R-:W-:Y:S02]  /*1920*/  ISETP.GE.AND P1, PT, R14, RZ, PT ;  /* 0x000000ff0e00720c */ /* 0x000fe40003f26270 */
[----:B0-----:R-:W-:Y:S02]  /*1930*/  IABS R8, R14 ;  /* 0x0000000e00087213 */ /* 0x001fe40000000000 */
[----:B------:R-:W3:Y:S01]  /*1940*/  LDL R14, [R1+0xcc] ;  /* 0x0000cc00010e7983 */ /* 0x000ee20000100800 */
[----:B------:R-:W-:-:S02]  /*1950*/  ISETP.GT.U32.AND P4, PT, R0, R2, PT ;  /* 0x000000020000720c */ /* 0x000fc40003f84070 */
[----:B------:R-:W-:-:S11]  /*1960*/  ISETP.GT.U32.AND P2, PT, R0, R4, PT ;  /* 0x000000040000720c */ /* 0x000fd60003f44070 */
[----:B------:R-:W-:-:S05]  /*1970*/  @!P4 IMAD.IADD R2, R2, 0x1, -R0 ;  /* 0x000000010202c824 */ /* 0x000fca00078e0a00 */
[----:B------:R-:W-:Y:S01]  /*1980*/  ISETP.GT.U32.AND P3, PT, R0, R2, PT ;  /* 0x000000020000720c */ /* 0x000fe20003f64070 */
[----:B------:R-:W-:Y:S02]  /*1990*/  @!P2 IMAD.IADD R4, R4, 0x1, -R0 ;  /* 0x000000010404a824 */ /* 0x000fe400078e0a00 */
[----:B------:R-:W-:-:S03]  /*19a0*/  IMAD.HI.U32 R9, R23, R5, RZ ;  /* 0x0000000517097227 */ /* 0x000fc600078e00ff */
[----:B------:R-:W-:Y:S01]  /*19b0*/  ISETP.GT.U32.AND P2, PT, R0, R4, PT ;  /* 0x000000040000720c */ /* 0x000fe20003f44070 */
[----:B------:R-:W-:Y:S01]  /*19c0*/  IMAD.MOV R9, RZ, RZ, -R9 ;  /* 0x000000ffff097224 */ /* 0x000fe200078e0a09 */
[----:B------:R-:W-:Y:S02]  /*19d0*/  IABS R6, R28 ;  /* 0x0000001c00067213 */ /* 0x000fe40000000000 */
[----:B------:R-:W-:Y:S01]  /*19e0*/  ISETP.GE.AND P4, PT, R28, RZ, PT ;  /* 0x000000ff1c00720c */ /* 0x000fe20003f86270 */
[----:B------:R-:W-:Y:S02]  /*19f0*/  IMAD R5, R0, R9, R5 ;  /* 0x0000000900057224 */ /* 0x000fe400078e0205 */
[----:B------:R-:W-:Y:S02]  /*1a00*/  @!P3 IMAD.IADD R2, R2, 0x1, -R0 ;  /* 0x000000010202b824 */ /* 0x000fe400078e0a00 */
[----:B------:R-:W-:Y:S02]  /*1a10*/  IMAD.MOV.U32 R28, RZ, RZ, R3 ;  /* 0x000000ffff1c7224 */ /* 0x000fe400078e0003 */
[----:B------:R-:W-:-:S04]  /*1a20*/  IMAD.HI.U32 R9, R23, R8, RZ ;  /* 0x0000000817097227 */ /* 0x000fc800078e00ff */
[----:B------:R-:W-:Y:S02]  /*1a30*/  IMAD.MOV.U32 R3, RZ, RZ, R2 ;  /* 0x000000ffff037224 */ /* 0x000fe400078e0002 */
[----:B------:R-:W-:Y:S02]  /*1a40*/  IMAD.MOV R9, RZ, RZ, -R9 ;  /* 0x000000ffff097224 */ /* 0x000fe400078e0a09 */
[----:B------:R-:W-:Y:S02]  /*1a50*/  @!P0 IMAD.MOV R3, RZ, RZ, -R3 ;  /* 0x000000ffff038224 */ /* 0x000fe400078e0a03 */
[----:B------:R-:W-:Y:S01]  /*1a60*/  @!P2 IMAD.IADD R4, R4, 0x1, -R0 ;  /* 0x000000010404a824 */ /* 0x000fe200078e0a00 */
[----:B------:R-:W-:Y:S01]  /*1a70*/  STL [R1+0x68], R12 ;  /* 0x0000680c01007387 */ /* 0x000fe20000100800 */
[----:B------:R-:W-:-:S03]  /*1a80*/  IMAD R2, R0, R9, R8 ;  /* 0x0000000900027224 */ /* 0x000fc600078e0208 */
[----:B------:R0:W-:Y:S02]  /*1a90*/  STL [R1+0x70], R3 ;  /* 0x0000700301007387 */ /* 0x0001e40000100800 */
[----:B0-----:R-:W-:-:S04]  /*1aa0*/  IMAD.MOV.U32 R3, RZ, RZ, R4 ;  /* 0x000000ffff037224 */ /* 0x001fc800078e0004 */
[----:B------:R-:W-:-:S05]  /*1ab0*/  @!P5 IMAD.MOV R3, RZ, RZ, -R3 ;  /* 0x000000ffff03d224 */ /* 0x000fca00078e0a03 */
[----:B------:R0:W-:Y:S02]  /*1ac0*/  STL [R1+0x74], R3 ;  /* 0x0000740301007387 */ /* 0x0001e40000100800 */
[----:B0-----:R-:W-:Y:S01]  /*1ad0*/  IMAD.MOV.U32 R3, RZ, RZ, R16 ;  /* 0x000000ffff037224 */ /* 0x001fe200078e0010 */
[----:B--2---:R-:W-:-:S05]  /*1ae0*/  IABS R7, R15 ;  /* 0x0000000f00077213 */ /* 0x004fca0000000000 */
[----:B------:R-:W-:-:S04]  /*1af0*/  IMAD.HI.U32 R10, R23, R7, RZ ;  /* 0x00000007170a7227 */ /* 0x000fc800078e00ff */
[----:B------:R-:W-:-:S04]  /*1b00*/  IMAD.MOV R10, RZ, RZ, -R10 ;  /* 0x000000ffff0a7224 */ /* 0x000fc800078e0a0a */
[----:B------:R-:W-:Y:S01]  /*1b10*/  IMAD R7, R0, R10, R7 ;  /* 0x0000000a00077224 */ /* 0x000fe200078e0207 */
[----:B----4-:R-:W-:Y:S02]  /*1b20*/  IABS R10, R29 ;  /* 0x0000001d000a7213 */ /* 0x010fe40000000000 */
[----:B---3--:R-:W-:-:S05]  /*1b30*/  IABS R9, R13 ;  /* 0x0000000d00097213 */ /* 0x008fca0000000000 */
[----:B------:R-:W-:Y:S01]  /*1b40*/  IMAD.HI.U32 R12, R23, R9, RZ ;  /* 0x00000009170c7227 */ /* 0x000fe200078e00ff */
[----:B------:R-:W-:-:S03]  /*1b50*/  IABS R4, R14 ;  /* 0x0000000e00047213 */ /* 0x000fc60000000000 */
[----:B------:R-:W-:Y:S01]  /*1b60*/  IMAD.HI.U32 R14, R23, R10, RZ ;  /* 0x0000000a170e7227 */ /* 0x000fe200078e00ff */
[----:B------:R-:W-:Y:S02]  /*1b70*/  ISETP.GE.AND P2, PT, R15, RZ, PT ;  /* 0x000000ff0f00720c */ /* 0x000fe40003f46270 */
[----:B------:R-:W2:Y:S01]  /*1b80*/  LDL.LU R15, [R1+0xd0] ;  /* 0x0000d000010f7983 */ /* 0x000ea20000300800 */
[----:B------:R-:W-:Y:S02]  /*1b90*/  IMAD.MOV R14, RZ, RZ, -R14 ;  /* 0x000000ffff0e7224 */ /* 0x000fe400078e0a0e */
[----:B------:R-:W-:Y:S01]  /*1ba0*/  IMAD.MOV R12, RZ, RZ, -R12 ;  /* 0x000000ffff0c7224 */ /* 0x000fe200078e0a0c */
[----:B------:R-:W3:Y:S01]  /*1bb0*/  LDL.LU R16, [R1+0xd4] ;  /* 0x0000d40001107983 */ /* 0x000ee20000300800 */
[C---:B------:R-:W-:Y:S02]  /*1bc0*/  IMAD R10, R0.reuse, R14, R10 ;  /* 0x0000000e000a7224 */ /* 0x040fe400078e020a */
[----:B------:R-:W-:Y:S01]  /*1bd0*/  IMAD R9, R0, R12, R9 ;  /* 0x0000000c00097224 */ /* 0x000fe200078e0209 */
[----:B------:R-:W4:Y:S04]  /*1be0*/  LDL.LU R14, [R1+0xd8] ;  /* 0x0000d800010e7983 */ /* 0x000f280000300800 */
[----:B------:R-:W2:Y:S01]  /*1bf0*/  LDL.LU R12, [R1+0xc8] ;  /* 0x0000c800010c7983 */ /* 0x000ea20000300800 */
[----:B------:R-:W-:-:S04]  /*1c00*/  IMAD.HI.U32 R11, R23, R6, RZ ;  /* 0x00000006170b7227 */ /* 0x000fc800078e00ff */
[----:B------:R-:W-:-:S04]  /*1c10*/  IMAD.MOV R11, RZ, RZ, -R11 ;  /* 0x000000ffff0b7224 */ /* 0x000fc800078e0a0b */
[----:B------:R-:W-:-:S05]  /*1c20*/  IMAD R6, R0, R11, R6 ;  /* 0x0000000b00067224 */ /* 0x000fca00078e0206 */
[C---:B------:R-:W-:Y:S02]  /*1c30*/  ISETP.GT.U32.AND P3, PT, R0.reuse, R6, PT ;  /* 0x000000060000720c */ /* 0x040fe40003f64070 */
[----:B------:R-:W-:-:S11]  /*1c40*/  ISETP.GT.U32.AND P5, PT, R0, R2, PT ;  /* 0x000000020000720c */ /* 0x000fd60003fa4070 */
[----:B------:R-:W-:-:S05]  /*1c50*/  @!P3 IMAD.IADD R6, R6, 0x1, -R0 ;  /* 0x000000010606b824 */ /* 0x000fca00078e0a00 */
[C---:B------:R-:W-:Y:S02]  /*1c60*/  ISETP.GT.U32.AND P3, PT, R0.reuse, R6, PT ;  /* 0x000000060000720c */ /* 0x040fe40003f64070 */
[----:B------:R-:W-:Y:S01]  /*1c70*/  ISETP.GT.U32.AND P0, PT, R0, R5, PT ;  /* 0x000000050000720c */ /* 0x000fe20003f04070 */
[----:B------:R-:W-:-:S10]  /*1c80*/  @!P5 IMAD.IADD R2, R2, 0x1, -R0 ;  /* 0x000000010202d824 */ /* 0x000fd400078e0a00 */
[--C-:B------:R-:W-:Y:S01]  /*1c90*/  @!P3 IMAD.IADD R6, R6, 0x1, -R0.reuse ;  /* 0x000000010606b824 */ /* 0x100fe200078e0a00 */
[C---:B------:R-:W-:Y:S01]  /*1ca0*/  ISETP.GT.U32.AND P3, PT, R0.reuse, R7, PT ;  /* 0x000000070000720c */ /* 0x040fe20003f64070 */
[----:B------:R-:W-:Y:S01]  /*1cb0*/  @!P0 IMAD.IADD R5, R5, 0x1, -R0 ;  /* 0x0000000105058824 */ /* 0x000fe200078e0a00 */
[----:B------:R-:W-:-:S04]  /*1cc0*/  ISETP.GT.U32.AND P5, PT, R0, R2, PT ;  /* 0x000000020000720c */ /* 0x000fc80003fa4070 */
[----:B------:R-:W-:Y:S01]  /*1cd0*/  ISETP.GT.U32.AND P0, PT, R0, R5, PT ;  /* 0x000000050000720c */ /* 0x000fe20003f04070 */
[----:B------:R-:W-:-:S06]  /*1ce0*/  IMAD.HI.U32 R13, R23, R4, RZ ;  /* 0x00000004170d7227 */ /* 0x000fcc00078e00ff */
[----:B------:R-:W-:Y:S02]  /*1cf0*/  @!P3 IMAD.IADD R7, R7, 0x1, -R0 ;  /* 0x000000010707b824 */ /* 0x000fe400078e0a00 */
[----:B------:R-:W-:-:S03]  /*1d00*/  IMAD.MOV R13, RZ, RZ, -R13 ;  /* 0x000000ffff0d7224 */ /* 0x000fc600078e0a0d */
[----:B------:R-:W-:Y:S01]  /*1d10*/  ISETP.GT.U32.AND P3, PT, R0, R7, PT ;  /* 0x000000070000720c */ /* 0x000fe20003f64070 */
[----:B------:R-:W-:Y:S01]  /*1d20*/  @!P5 IMAD.IADD R2, R2, 0x1, -R0 ;  /* 0x000000010202d824 */ /* 0x000fe200078e0a00 */
[C---:B------:R-:W-:Y:S01]  /*1d30*/  ISETP.GT.U32.AND P5, PT, R0.reuse, R10, PT ;  /* 0x0000000a0000720c */ /* 0x040fe20003fa4070 */
[----:B------:R-:W-:Y:S01]  /*1d40*/  IMAD R4, R0, R13, R4 ;  /* 0x0000000d00047224 */ /* 0x000fe200078e0204 */
[----:B------:R-:W-:Y:S01]  /*1d50*/  IABS R8, R28 ;  /* 0x0000001c00087213 */ /* 0x000fe20000000000 */
[----:B------:R-:W-:Y:S02]  /*1d60*/  @!P0 IMAD.IADD R5, R5, 0x1, -R0 ;  /* 0x0000000105058824 */ /* 0x000fe400078e0a00 */
[----:B------:R-:W-:Y:S02]  /*1d70*/  IMAD.MOV.U32 R13, RZ, RZ, R28 ;  /* 0x000000ffff0d7224 */ /* 0x000fe400078e001c */
[----:B------:R-:W-:Y:S02]  /*1d80*/  IMAD.MOV.U32 R28, RZ, RZ, R2 ;  /* 0x000000ffff1c7224 */ /* 0x000fe400078e0002 */
[----:B------:R-:W-:-:S02]  /*1d90*/  @!P4 IMAD.MOV R6, RZ, RZ, -R6 ;  /* 0x000000ffff06c224 */ /* 0x000fc400078e0a06 */
[----:B------:R-:W-:Y:S02]  /*1da0*/  @!P6 IMAD.MOV R5, RZ, RZ, -R5 ;  /* 0x000000ffff05e224 */ /* 0x000fe400078e0a05 */
[----:B------:R-:W-:Y:S01]  /*1db0*/  @!P1 IMAD.MOV R28, RZ, RZ, -R28 ;  /* 0x000000ffff1c9224 */ /* 0x000fe200078e0a1c */
[----:B------:R-:W-:Y:S01]  /*1dc0*/  STL [R1+0x80], R6 ;  /* 0x0000800601007387 */ /* 0x000fe20000100800 */
[--C-:B------:R-:W-:Y:S01]  /*1dd0*/  @!P3 IMAD.IADD R7, R7, 0x1, -R0.reuse ;  /* 0x000000010707b824 */ /* 0x100fe200078e0a00 */
[----:B------:R-:W-:Y:S02]  /*1de0*/  ISETP.GT.U32.AND P3, PT, R0, R4, PT ;  /* 0x000000040000720c */ /* 0x000fe40003f64070 */
[----:B------:R-:W-:Y:S01]  /*1df0*/  STL [R1+0x98], R5 ;  /* 0x0000980501007387 */ /* 0x000fe20000100800 */
[----:B------:R-:W-:Y:S01]  /*1e00*/  ISETP.GE.AND P0, PT, R29, RZ, PT ;  /* 0x000000ff1d00720c */ /* 0x000fe20003f06270 */
[----:B------:R-:W-:Y:S02]  /*1e10*/  IMAD.MOV.U32 R29, RZ, RZ, R3 ;  /* 0x000000ffff1d7224 */ /* 0x000fe400078e0003 */
[----:B------:R0:W-:Y:S01]  /*1e20*/  STL [R1+0x9c], R28 ;  /* 0x00009c1c01007387 */ /* 0x0001e20000100800 */
[----:B------:R-:W-:-:S03]  /*1e30*/  @!P5 IMAD.IADD R10, R10, 0x1, -R0 ;  /* 0x000000010a0ad824 */ /* 0x000fc600078e0a00 */
[----:B0-----:R-:W4:Y:S04]  /*1e40*/  LDL.LU R28, [R1+0xdc] ;  /* 0x0000dc00011c7983 */ /* 0x001f280000300800 */
[----:B------:R-:W4:Y:S01]  /*1e50*/  LDL.LU R3, [R1+0xe0] ;  /* 0x0000e00001037983 */ /* 0x000f220000300800 */
[----:B------:R-:W-:Y:S01]  /*1e60*/  @!P3 IMAD.IADD R4, R4, 0x1, -R0 ;  /* 0x000000010404b824 */ /* 0x000fe200078e0a00 */
[----:B------:R-:W-:-:S04]  /*1e70*/  ISETP.GE.AND P1, PT, R13, RZ, PT ;  /* 0x000000ff0d00720c */ /* 0x000fc80003f26270 */
[----:B------:R-:W-:Y:S01]  /*1e80*/  ISETP.GT.U32.AND P3, PT, R0, R4, PT ;  /* 0x000000040000720c */ /* 0x000fe20003f64070 */
[----:B------:R-:W-:-:S04]  /*1e90*/  IMAD.HI.U32 R11, R23, R8, RZ ;  /* 0x00000008170b7227 */ /* 0x000fc800078e00ff */
[----:B------:R-:W-:Y:S02]  /*1ea0*/  IMAD.MOV.U32 R13, RZ, RZ, R7 ;  /* 0x000000ffff0d7224 */ /* 0x000fe400078e0007 */
[----:B------:R-:W-:Y:S02]  /*1eb0*/  IMAD.MOV R11, RZ, RZ, -R11 ;  /* 0x000000ffff0b7224 */ /* 0x000fe400078e0a0b */
[----:B------:R-:W-:Y:S02]  /*1ec0*/  @!P2 IMAD.MOV R13, RZ, RZ, -R13 ;  /* 0x000000ffff0da224 */ /* 0x000fe400078e0a0d */
[----:B------:R-:W-:Y:S02]  /*1ed0*/  IMAD R8, R0, R11, R8 ;  /* 0x0000000b00087224 */ /* 0x000fe400078e0208 */
[----:B------:R-:W-:Y:S01]  /*1ee0*/  @!P3 IMAD.IADD R4, R4, 0x1, -R0 ;  /* 0x000000010404b824 */ /* 0x000fe200078e0a00 */
[----:B--2---:R-:W-:Y:S02]  /*1ef0*/  ISETP.GE.AND P5, PT, R12, RZ, PT ;  /* 0x000000ff0c00720c */ /* 0x004fe40003fa6270 */
[----:B------:R-:W2:Y:S01]  /*1f00*/  LDL.LU R12, [R1+0xcc] ;  /* 0x0000cc00010c7983 */ /* 0x000ea20000300800 */
[----:B------:R-:W-:-:S02]  /*1f10*/  IABS R11, R15 ;  /* 0x0000000f000b7213 */ /* 0x000fc40000000000 */
[----:B------:R-:W-:Y:S01]  /*1f20*/  ISETP.GE.AND P3, PT, R15, RZ, PT ;  /* 0x000000ff0f00720c */ /* 0x000fe20003f66270 */
[----:B------:R0:W-:Y:S04]  /*1f30*/  STL [R1+0x94], R13 ;  /* 0x0000940d01007387 */ /* 0x0001e80000100800 */
[----:B------:R-:W2:Y:S01]  /*1f40*/  LDL.LU R15, [R1+0xe4] ;  /* 0x0000e400010f7983 */ /* 0x000ea20000300800 */
[C---:B------:R-:W-:Y:S02]  /*1f50*/  ISETP.GT.U32.AND P6, PT, R0.reuse, R9, PT ;  /* 0x000000090000720c */ /* 0x040fe40003fc4070 */
[----:B------:R-:W-:Y:S02]  /*1f60*/  ISETP.GT.U32.AND P4, PT, R0, R8, PT ;  /* 0x000000080000720c */ /* 0x000fe40003f84070 */
[----:B---3--:R-:W-:Y:S01]  /*1f70*/  IABS R2, R16 ;  /* 0x0000001000027213 */ /* 0x008fe20000000000 */
[----:B------:R-:W-:-:S08]  /*1f80*/  IMAD.HI.U32 R5, R23, R11, RZ ;  /* 0x0000000b17057227 */ /* 0x000fd000078e00ff */
[--C-:B------:R-:W-:Y:S02]  /*1f90*/  @!P6 IMAD.IADD R9, R9, 0x1, -R0.reuse ;  /* 0x000000010909e824 */ /* 0x100fe400078e0a00 */
[----:B------:R-:W-:Y:S01]  /*1fa0*/  @!P4 IMAD.IADD R8, R8, 0x1, -R0 ;  /* 0x000000010808c824 */ /* 0x000fe200078e0a00 */
[C---:B------:R-:W-:Y:S01]  /*1fb0*/  ISETP.GT.U32.AND P4, PT, R0.reuse, R10, PT ;  /* 0x0000000a0000720c */ /* 0x040fe20003f84070 */
[----:B------:R-:W-:Y:S01]  /*1fc0*/  IMAD.HI.U32 R7, R23, R2, RZ ;  /* 0x0000000217077227 */ /* 0x000fe200078e00ff */
[----:B------:R-:W-:-:S03]  /*1fd0*/  ISETP.GT.U32.AND P2, PT, R0, R9, PT ;  /* 0x000000090000720c */ /* 0x000fc60003f44070 */
[----:B------:R-:W-:Y:S02]  /*1fe0*/  IMAD.MOV R5, RZ, RZ, -R5 ;  /* 0x000000ffff057224 */ /* 0x000fe400078e0a05 */
[----:B------:R-:W-:Y:S02]  /*1ff0*/  IMAD.MOV R7, RZ, RZ, -R7 ;  /* 0x000000ffff077224 */ /* 0x000fe400078e0a07 */
[C---:B------:R-:W-:Y:S02]  /*2000*/  IMAD R5, R0.reuse, R5, R11 ;  /* 0x0000000500057224 */ /* 0x040fe400078e020b */
[----:B------:R-:W-:Y:S02]  /*2010*/  IMAD R2, R0, R7, R2 ;  /* 0x0000000700027224 */ /* 0x000fe400078e0202 */
[--C-:B------:R-:W-:Y:S01]  /*2020*/  @!P4 IMAD.IADD R10, R10, 0x1, -R0.reuse ;  /* 0x000000010a0ac824 */ /* 0x100fe200078e0a00 */
[C---:B------:R-:W-:Y:S01]  /*2030*/  ISETP.GT.U32.AND P4, PT, R0.reuse, R5, PT ;  /* 0x000000050000720c */ /* 0x040fe20003f84070 */
[----:B------:R-:W-:Y:S01]  /*2040*/  @!P2 IMAD.IADD R9, R9, 0x1, -R0 ;  /* 0x000000010909a824 */ /* 0x000fe200078e0a00 */
[----:B------:R-:W-:-:S02]  /*2050*/  ISETP.GT.U32.AND P2, PT, R0, R2, PT ;  /* 0x000000020000720c */ /* 0x000fc40003f44070 */
[----:B------:R-:W-:Y:S01]  /*2060*/  ISETP.GT.U32.AND P6, PT, R0, R8, PT ;  /* 0x000000080000720c */ /* 0x000fe20003fc4070 */
[----:B0-----:R-:W-:Y:S01]  /*2070*/  IMAD.MOV.U32 R13, RZ, RZ, R10 ;  /* 0x000000ffff0d7224 */ /* 0x001fe200078e000a */
[----:B----4-:R-:W-:-:S03]  /*2080*/  IABS R6, R14 ;  /* 0x0000000e00067213 */ /* 0x010fc60000000000 */
[----:B------:R-:W-:-:S04]  /*2090*/  @!P0 IMAD.MOV R13, RZ, RZ, -R13 ;  /* 0x000000ffff0d8224 */ /* 0x000fc800078e0a0d */
[--C-:B------:R-:W-:Y:S02]  /*20a0*/  @!P4 IMAD.IADD R5, R5, 0x1, -R0.reuse ;  /* 0x000000010505c824 */ /* 0x100fe400078e0a00 */
[--C-:B------:R-:W-:Y:S02]  /*20b0*/  @!P2 IMAD.IADD R2, R2, 0x1, -R0.reuse ;  /* 0x000000010202a824 */ /* 0x100fe400078e0a00 */
[----:B------:R-:W-:Y:S01]  /*20c0*/  @!P6 IMAD.IADD R8, R8, 0x1, -R0 ;  /* 0x000000010808e824 */ /* 0x000fe200078e0a00 */
[C---:B------:R-:W-:Y:S02]  /*20d0*/  ISETP.GT.U32.AND P0, PT, R0.reuse, R5, PT ;  /* 0x000000050000720c */ /* 0x040fe40003f04070 */
[----:B------:R-:W-:Y:S01]  /*20e0*/  ISETP.GT.U32.AND P2, PT, R0, R2, PT ;  /* 0x000000020000720c */ /* 0x000fe20003f44070 */
[----:B------:R-:W-:Y:S01]  /*20f0*/  @!P1 IMAD.MOV R8, RZ, RZ, -R8 ;  /* 0x000000ffff089224 */ /* 0x000fe200078e0a08 */
[----:B------:R-:W-:Y:S02]  /*2100*/  ISETP.GE.AND P4, PT, R16, RZ, PT ;  /* 0x000000ff1000720c */ /* 0x000fe40003f86270 */
[----:B------:R-:W3:Y:S04]  /*2110*/  LDL.LU R16, [R1+0xe8] ;  /* 0x0000e80001107983 */ /* 0x000ee80000300800 */
[----:B------:R0:W-:Y:S03]  /*2120*/  STL [R1+0x90], R13 ;  /* 0x0000900d01007387 */ /* 0x0001e60000100800 */
[--C-:B------:R-:W-:Y:S01]  /*2130*/  @!P0 IMAD.IADD R5, R5, 0x1, -R0.reuse ;  /* 0x0000000105058824 */ /* 0x100fe200078e0a00 */
[----:B------:R1:W-:Y:S01]  /*2140*/  STL [R1+0x8c], R8 ;  /* 0x00008c0801007387 */ /* 0x0003e20000100800 */
[----:B------:R-:W-:-:S02]  /*2150*/  @!P2 IMAD.IADD R2, R2, 0x1, -R0 ;  /* 0x000000010202a824 */ /* 0x000fc400078e0a00 */
[----:B0-----:R-:W-:Y:S02]  /*2160*/  IMAD.MOV.U32 R13, RZ, RZ, R5 ;  /* 0x000000ffff0d7224 */ /* 0x001fe400078e0005 */
[----:B-1----:R-:W-:Y:S01]  /*2170*/  IMAD.MOV.U32 R8, RZ, RZ, R9 ;  /* 0x000000ffff087224 */ /* 0x002fe200078e0009 */
[----:B------:R-:W-:-:S03]  /*2180*/  IABS R11, R28 ;  /* 0x0000001c000b7213 */ /* 0x000fc60000000000 */
[----:B------:R-:W-:Y:S02]  /*2190*/  @!P5 IMAD.MOV R8, RZ, RZ, -R8 ;  /* 0x000000ffff08d224 */ /* 0x000fe400078e0a08 */
[----:B------:R-:W-:Y:S01]  /*21a0*/  @!P3 IMAD.MOV R13, RZ, RZ, -R13 ;  /* 0x000000ffff0db224 */ /* 0x000fe200078e0a0d */
[----:B------:R-:W-:Y:S02]  /*21b0*/  IABS R7, R3 ;  /* 0x0000000300077213 */ /* 0x000fe40000000000 */
[----:B------:R-:W-:Y:S01]  /*21c0*/  STL [R1+0x88], R8 ;  /* 0x0000880801007387 */ /* 0x000fe20000100800 */
[----:B------:R-:W-:Y:S02]  /*21d0*/  ISETP.GE.AND P0, PT, R3, RZ, PT ;  /* 0x000000ff0300720c */ /* 0x000fe40003f06270 */
[----:B--2---:R-:W-:Y:S01]  /*21e0*/  ISETP.GE.AND P6, PT, R12, RZ, PT ;  /* 0x000000ff0c00720c */ /* 0x004fe20003fc6270 */
[----:B------:R-:W-:-:S04]  /*21f0*/  IMAD.HI.U32 R12, R23, R6, RZ ;  /* 0x00000006170c7227 */ /* 0x000fc800078e00ff */
[----:B------:R-:W-:-:S04]  /*2200*/  IMAD.MOV R12, RZ, RZ, -R12 ;  /* 0x000000ffff0c7224 */ /* 0x000fc800078e0a0c */
[----:B------:R-:W-:Y:S02]  /*2210*/  IMAD R6, R0, R12, R6 ;  /* 0x0000000c00067224 */ /* 0x000fe400078e0206 */
[----:B------:R-:W-:-:S04]  /*2220*/  IMAD.HI.U32 R12, R23, R11, RZ ;  /* 0x0000000b170c7227 */ /* 0x000fc800078e00ff */
[----:B------:R-:W-:Y:S02]  /*2230*/  IMAD.MOV R12, RZ, RZ, -R12 ;  /* 0x000000ffff0c7224 */ /* 0x000fe400078e0a0c */
[----:B------:R-:W-:Y:S02]  /*2240*/  @!P6 IMAD.MOV R4, RZ, RZ, -R4 ;  /* 0x000000ffff04e224 */ /* 0x000fe400078e0a04 */
[----:B------:R-:W-:Y:S02]  /*2250*/  IMAD R11, R0, R12, R11 ;  /* 0x0000000c000b7224 */ /* 0x000fe400078e020b */
[----:B------:R-:W-:Y:S01]  /*2260*/  IMAD.MOV.U32 R12, RZ, RZ, R2 ;  /* 0x000000ffff0c7224 */ /* 0x000fe200078e0002 */
[----:B------:R3:W-:Y:S03]  /*2270*/  STL [R1+0x84], R4 ;  /* 0x0000840401007387 */ /* 0x0007e60000100800 */
[----:B------:R-:W-:Y:S01]  /*2280*/  @!P4 IMAD.MOV R12, RZ, RZ, -R12 ;  /* 0x000000ffff0cc224 */ /* 0x000fe200078e0a0c */
[----:B------:R-:W2:Y:S01]  /*2290*/  LDL.LU R3, [R1+0xf4] ;  /* 0x0000f40001037983 */ /* 0x000ea20000300800 */
[----:B------:R-:W-:-:S03]  /*22a0*/  ISETP.GE.AND P6, PT, R28, RZ, PT ;  /* 0x000000ff1c00720c */ /* 0x000fc60003fc6270 */
[----:B------:R0:W-:Y:S01]  /*22b0*/  STL [R1+0x7c], R13 ;  /* 0x00007c0d01007387 */ /* 0x0001e20000100800 */
[----:B------:R-:W-:Y:S02]  /*22c0*/  IABS R9, R15 ;  /* 0x0000000f00097213 */ /* 0x000fe40000000000 */
[----:B------:R-:W-:Y:S01]  /*22d0*/  ISETP.GE.AND P4, PT, R15, RZ, PT ;  /* 0x000000ff0f00720c */ /* 0x000fe20003f86270 */
[----:B------:R-:W-:Y:S04]  /*22e0*/  STL [R1+0x78], R12 ;  /* 0x0000780c01007387 */ /* 0x000fe80000100800 */
[----:B------:R-:W4:Y:S04]  /*22f0*/  LDL.LU R28, [R1+0xf0] ;  /* 0x0000f000011c7983 */ /* 0x000f280000300800 */
[----:B------:R-:W2:Y:S01]  /*2300*/  LDL R15, [R1+0xf8] ;  /* 0x0000f800010f7983 */ /* 0x000ea20000100800 */
[----:B------:R-:W-:-:S02]  /*2310*/  ISETP.GT.U32.AND P1, PT, R0, R6, PT ;  /* 0x000000060000720c */ /* 0x000fc40003f24070 */
[----:B------:R-:W-:-:S11]  /*2320*/  ISETP.GT.U32.AND P2, PT, R0, R11, PT ;  /* 0x0000000b0000720c */ /* 0x000fd60003f44070 */
[--C-:B------:R-:W-:Y:S02]  /*2330*/  @!P1 IMAD.IADD R6, R6, 0x1, -R0.reuse ;  /* 0x0000000106069824 */ /* 0x100fe400078e0a00 */
[----:B------:R-:W-:-:S03]  /*2340*/  @!P2 IMAD.IADD R11, R11, 0x1, -R0 ;  /* 0x000000010b0ba824 */ /* 0x000fc600078e0a00 */
[C---:B------:R-:W-:Y:S02]  /*2350*/  ISETP.GT.U32.AND P1, PT, R0.reuse, R6, PT ;  /* 0x000000060000720c */ /* 0x040fe40003f24070 */
[----:B------:R-:W-:Y:S02]  /*2360*/  ISETP.GT.U32.AND P2, PT, R0, R11, PT ;  /* 0x0000000b0000720c */ /* 0x000fe40003f44070 */
[----:B------:R-:W-:Y:S01]  /*2370*/  ISETP.GE.AND P5, PT, R14, RZ, PT ;  /* 0x000000ff0e00720c */ /* 0x000fe20003fa6270 */
[----:B------:R-:W-:Y:S01]  /*2380*/  IMAD.HI.U32 R10, R23, R7, RZ ;  /* 0x00000007170a7227 */ /* 0x000fe200078e00ff */
[----:B---3--:R-:W-:-:S07]  /*2390*/  IABS R4, R16 ;  /* 0x0000001000047213 */ /* 0x008fce0000000000 */
[----:B------:R-:W-:Y:S01]  /*23a0*/  @!P1 IMAD.IADD R6, R6, 0x1, -R0 ;  /* 0x0000000106069824 */ /* 0x000fe200078e0a00 */
[----:B------:R-:W-:Y:S01]  /*23b0*/  ISETP.GE.AND P1, PT, R16, RZ, PT ;  /* 0x000000ff1000720c */ /* 0x000fe20003f26270 */
[----:B------:R-:W-:Y:S02]  /*23c0*/  IMAD.MOV.U32 R16, RZ, RZ, R17 ;  /* 0x000000ffff107224 */ /* 0x000fe400078e0011 */
[----:B------:R-:W3:Y:S01]  /*23d0*/  LDL R17, [R1+0xfc] ;  /* 0x0000fc0001117983 */ /* 0x000ee20000100800 */
[----:B------:R-:W-:Y:S02]  /*23e0*/  IMAD.MOV R10, RZ, RZ, -R10 ;  /* 0x000000ffff0a7224 */ /* 0x000fe400078e0a0a */
[----:B------:R-:W-:Y:S02]  /*23f0*/  @!P2 IMAD.IADD R11, R11, 0x1, -R0 ;  /* 0x000000010b0ba824 */ /* 0x000fe400078e0a00 */
[----:B------:R-:W-:Y:S02]  /*2400*/  IMAD R7, R0, R10, R7 ;  /* 0x0000000a00077224 */ /* 0x000fe400078e0207 */
[----:B------:R-:W-:-:S04]  /*2410*/  IMAD.HI.U32 R10, R23, R4, RZ ;  /* 0x00000004170a7227 */ /* 0x000fc800078e00ff */
[----:B0-----:R-:W-:Y:S02]  /*2420*/  IMAD.MOV.U32 R13, RZ, RZ, R11 ;  /* 0x000000ffff0d7224 */ /* 0x001fe400078e000b */
[----:B------:R-:W-:Y:S02]  /*2430*/  @!P5 IMAD.MOV R6, RZ, RZ, -R6 ;  /* 0x000000ffff06d224 */ /* 0x000fe400078e0a06 */
[----:B------:R-:W-:Y:S02]  /*2440*/  IMAD.MOV R10, RZ, RZ, -R10 ;  /* 0x000000ffff0a7224 */ /* 0x000fe400078e0a0a */
[----:B------:R-:W-:Y:S01]  /*2450*/  @!P6 IMAD.MOV R13, RZ, RZ, -R13 ;  /* 0x000000ffff0de224 */ /* 0x000fe200078e0a0d */
[----:B------:R-:W-:Y:S01]  /*2460*/  IABS R8, R29 ;  /* 0x0000001d00087213 */ /* 0x000fe20000000000 */
[----:B------:R0:W-:Y:S01]  /*2470*/  STL [R1+0x6c], R6 ;  /* 0x00006c0601007387 */ /* 0x0001e20000100800 */
[----:B------:R-:W-:Y:S01]  /*2480*/  ISETP.GE.AND P5, PT, R29, RZ, PT ;  /* 0x000000ff1d00720c */ /* 0x000fe20003fa6270 */
[----:B------:R-:W-:-:S02]  /*2490*/  IMAD R4, R0, R10, R4 ;  /* 0x0000000a00047224 */ /* 0x000fc400078e0204 */
[----:B------:R-:W4:Y:S04]  /*24a0*/  LDL.LU R29, [R1+0x104] ;  /* 0x00010400011d7983 */ /* 0x000f280000300800 */
[----:B------:R1:W-:Y:S01]  /*24b0*/  STL [R1+0x60], R13 ;  /* 0x0000600d01007387 */ /* 0x0003e20000100800 */
[----:B--2---:R-:W-:-:S03]  /*24c0*/  IABS R10, R15 ;  /* 0x0000000f000a7213 */ /* 0x004fc60000000000 */
[----:B------:R-:W2:Y:S01]  /*24d0*/  LDL R15, [R1+0x100] ;  /* 0x00010000010f7983 */ /* 0x000ea20000100800 */
[----:B------:R-:W-:Y:S01]  /*24e0*/  ISETP.GT.U32.AND P3, PT, R0, R7, PT ;  /* 0x000000070000720c */ /* 0x000fe20003f64070 */
[----:B------:R-:W-:-:S12]  /*24f0*/  IMAD.MOV.U32 R2, RZ, RZ, R8 ;  /* 0x000000ffff027224 */ /* 0x000fd800078e0008 */
[----:B------:R-:W-:-:S05]  /*2500*/  @!P3 IMAD.IADD R7, R7, 0x1, -R0 ;  /* 0x000000010707b824 */ /* 0x000fca00078e0a00 */
[----:B------:R-:W-:Y:S01]  /*2510*/  ISETP.GT.U32.AND P3, PT, R0, R7, PT ;  /* 0x000000070000720c */ /* 0x000fe20003f64070 */
[----:B------:R-:W-:Y:S02]  /*2520*/  IMAD.MOV.U32 R5, RZ, RZ, R9 ;  /* 0x000000ffff057224 */ /* 0x000fe400078e0009 */
[----:B------:R-:W-:-:S04]  /*2530*/  IMAD.HI.U32 R8, R23, R2, RZ ;  /* 0x0000000217087227 */ /* 0x000fc800078e00ff */
[----:B------:R-:W-:-:S04]  /*2540*/  IMAD.HI.U32 R9, R23, R5, RZ ;  /* 0x0000000517097227 */ /* 0x000fc800078e00ff */
[----:B------:R-:W-:Y:S02]  /*2550*/  IMAD.MOV R8, RZ, RZ, -R8 ;  /* 0x000000ffff087224 */ /* 0x000fe400078e0a08 */
[----:B------:R-:W-:Y:S01]  /*2560*/  @!P3 IMAD.IADD R7, R7, 0x1, -R0 ;  /* 0x000000010707b824 */ /* 0x000fe200078e0a00 */
[C---:B------:R-:W-:Y:S01]  /*2570*/  ISETP.GT.U32.AND P3, PT, R0.reuse, R4, PT ;  /* 0x000000040000720c */ /* 0x040fe20003f64070 */
[----:B------:R-:W-:Y:S02]  /*2580*/  IMAD.MOV R9, RZ, RZ, -R9 ;  /* 0x000000ffff097224 */ /* 0x000fe400078e0a09 */
[C---:B------:R-:W-:Y:S02]  /*2590*/  IMAD R2, R0.reuse, R8, R2 ;  /* 0x0000000800027224 */ /* 0x040fe400078e0202 */
[----:B------:R-:W-:Y:S02]  /*25a0*/  IMAD.MOV.U32 R8, RZ, RZ, R7 ;  /* 0x000000ffff087224 */ /* 0x000fe400078e0007 */
[----:B0-----:R-:W-:Y:S01]  /*25b0*/  IMAD R6, R0, R9, R5 ;  /* 0x0000000900067224 */ /* 0x001fe200078e0205 */
[----:B---3--:R-:W-:Y:S01]  /*25c0*/  IABS R5, R17 ;  /* 0x0000001100057213 */ /* 0x008fe20000000000 */
[----:B------:R-:W-:Y:S01]  /*25d0*/  @!P0 IMAD.MOV R8, RZ, RZ, -R8 ;  /* 0x000000ffff088224 */ /* 0x000fe200078e0a08 */
[----:B----4-:R-:W-:-:S03]  /*25e0*/  IABS R12, R28 ;  /* 0x0000001c000c7213 */ /* 0x010fc60000000000 */
[----:B------:R-:W-:Y:S01]  /*25f0*/  IMAD.MOV.U32 R7, RZ, RZ, R5 ;  /* 0x000000ffff077224 */ /* 0x000fe200078e0005 */
[----:B------:R0:W-:Y:S01]  /*2600*/  STL [R1+0x54], R8 ;  /* 0x0000540801007387 */ /* 0x0001e20000100800 */
[----:B-1----:R-:W-:Y:S01]  /*2610*/  IMAD.HI.U32 R13, R23, R12, RZ ;  /* 0x0000000c170d7227 */ /* 0x002fe200078e00ff */
[----:B------:R-:W-:-:S03]  /*2620*/  IABS R11, R3 ;  /* 0x00000003000b7213 */ /* 0x000fc60000000000 */
[----:B------:R-:W-:Y:S01]  /*2630*/  @!P3 IMAD.IADD R4, R4, 0x1, -R0 ;  /* 0x000000010404b824 */ /* 0x000fe200078e0a00 */
[----:B------:R-:W-:Y:S01]  /*2640*/  ISETP.GT.U32.AND P6, PT, R0, R6, PT ;  /* 0x000000060000720c */ /* 0x000fe20003fc4070 */
[----:B------:R-:W-:Y:S01]  /*2650*/  IMAD.HI.U32 R5, R23, R7, RZ ;  /* 0x0000000717057227 */ /* 0x000fe200078e00ff */
[----:B------:R-:W-:-:S03]  /*2660*/  ISETP.GE.AND P2, PT, R28, RZ, PT ;  /* 0x000000ff1c00720c */ /* 0x000fc60003f46270 */
[----:B0-----:R-:W-:Y:S01]  /*2670*/  IMAD.HI.U32 R8, R23, R10, RZ ;  /* 0x0000000a17087227 */ /* 0x001fe200078e00ff */
[----:B------:R-:W-:-:S03]  /*2680*/  ISETP.GT.U32.AND P3, PT, R0, R4, PT ;  /* 0x000000040000720c */ /* 0x000fc60003f64070 */
[----:B------:R-:W-:Y:S02]  /*2690*/  IMAD.MOV R13, RZ, RZ, -R13 ;  /* 0x000000ffff0d7224 */ /* 0x000fe400078e0a0d */
[----:B------:R-:W-:Y:S02]  /*26a0*/  IMAD.MOV.U32 R28, RZ, RZ, R16 ;  /* 0x000000ffff1c7224 */ /* 0x000fe400078e0010 */
[----:B------:R-:W-:Y:S01]  /*26b0*/  IMAD.MOV R8, RZ, RZ, -R8 ;  /* 0x000000ffff087224 */ /* 0x000fe200078e0a08 */
[----:B------:R-:W-:Y:S01]  /*26c0*/  ISETP.GT.U32.AND P0, PT, R0, R2, PT ;  /* 0x000000020000720c */ /* 0x000fe20003f04070 */
[----:B------:R-:W-:Y:S01]  /*26d0*/  IMAD.HI.U32 R9, R23, R11, RZ ;  /* 0x0000000b17097227 */ /* 0x000fe200078e00ff */
[----:B------:R-:W3:Y:S03]  /*26e0*/  LDL.LU R16, [R1+0x10c] ;  /* 0x00010c0001107983 */ /* 0x000ee60000300800 */
[----:B------:R-:W-:-:S02]  /*26f0*/  IMAD.MOV R5, RZ, RZ, -R5 ;  /* 0x000000ffff057224 */ /* 0x000fc400078e0a05 */
[C---:B------:R-:W-:Y:S01]  /*2700*/  IMAD R12, R0.reuse, R13, R12 ;  /* 0x0000000d000c7224 */ /* 0x040fe200078e020c */
[----:B------:R-:W-:Y:S01]  /*2710*/  IABS R13, R29 ;  /* 0x0000001d000d7213 */ /* 0x000fe20000000000 */
[C---:B------:R-:W-:Y:S01]  /*2720*/  IMAD R10, R0.reuse, R8, R10 ;  /* 0x00000008000a7224 */ /* 0x040fe200078e020a */
[----:B------:R-:W-:Y:S01]  /*2730*/  IABS R8, R28 ;  /* 0x0000001c00087213 */ /* 0x000fe20000000000 */
[----:B------:R-:W-:Y:S02]  /*2740*/  IMAD.MOV R9, RZ, RZ, -R9 ;  /* 0x000000ffff097224 */ /* 0x000fe400078e0a09 */
[C---:B------:R-:W-:Y:S02]  /*2750*/  IMAD R7, R0.reuse, R5, R7 ;  /* 0x0000000500077224 */ /* 0x040fe400078e0207 */
[----:B------:R-:W-:Y:S02]  /*2760*/  IMAD R11, R0, R9, R11 ;  /* 0x00000009000b7224 */ /* 0x000fe400078e020b */
[----:B------:R-:W-:-:S04]  /*2770*/  IMAD.HI.U32 R14, R23, R13, RZ ;  /* 0x0000000d170e7227 */ /* 0x000fc800078e00ff */
[----:B------:R-:W-:Y:S02]  /*2780*/  @!P6 IMAD.IADD R6, R6, 0x1, -R0 ;  /* 0x000000010606e824 */ /* 0x000fe400078e0a00 */
[----:B------:R-:W-:-:S04]  /*2790*/  IMAD.HI.U32 R9, R23, R8, RZ ;  /* 0x0000000817097227 */ /* 0x000fc800078e00ff */
[----:B------:R-:W-:Y:S01]  /*27a0*/  @!P3 IMAD.IADD R4, R4, 0x1, -R0 ;  /* 0x000000010404b824 */ /* 0x000fe200078e0a00 */
[C---:B------:R-:W-:Y:S01]  /*27b0*/  ISETP.GT.U32.AND P3, PT, R0.reuse, R11, PT ;  /* 0x0000000b0000720c */ /* 0x040fe20003f64070 */
[----:B------:R-:W-:Y:S01]  /*27c0*/  IMAD.MOV R14, RZ, RZ, -R14 ;  /* 0x000000ffff0e7224 */ /* 0x000fe200078e0a0e */
[----:B------:R-:W-:Y:S01]  /*27d0*/  ISETP.GT.U32.AND P6, PT, R0, R6, PT ;  /* 0x000000060000720c */ /* 0x000fe20003fc4070 */
[----:B------:R-:W-:Y:S02]  /*27e0*/  IMAD.MOV R9, RZ, RZ, -R9 ;  /* 0x000000ffff097224 */ /* 0x000fe400078e0a09 */
[----:B------:R-:W-:Y:S02]  /*27f0*/  IMAD.MOV.U32 R17, RZ, RZ, R19 ;  /* 0x000000ffff117224 */ /* 0x000fe400078e0013 */
[----:B------:R-:W-:Y:S01]  /*2800*/  @!P0 IMAD.IADD R2, R2, 0x1, -R0 ;  /* 0x0000000102028824 */ /* 0x000fe200078e0a00 */
[----:B------:R-:W4:Y:S01]  /*2810*/  LDL.LU R19, [R1+0x110] ;  /* 0x0001100001137983 */ /* 0x000f220000300800 */
[----:B------:R-:W-:-:S02]  /*2820*/  IMAD R13, R0, R14, R13 ;  /* 0x0000000e000d7224 */ /* 0x000fc400078e020d */
[C---:B------:R-:W-:Y:S01]  /*2830*/  IMAD R8, R0.reuse, R9, R8 ;  /* 0x0000000900087224 */ /* 0x040fe200078e0208 */
[----:B------:R-:W3:Y:S01]  /*2840*/  LDL.LU R14, [R1+0xfc] ;  /* 0x0000fc00010e7983 */ /* 0x000ee20000300800 */
[----:B------:R-:W-:-:S03]  /*2850*/  ISETP.GT.U32.AND P0, PT, R0, R2, PT ;  /* 0x000000020000720c */ /* 0x000fc60003f04070 */
[----:B------:R-:W4:Y:S01]  /*2860*/  LDL.LU R9, [R1+0xf8] ;  /* 0x0000f80001097983 */ /* 0x000f220000300800 */
[--C-:B------:R-:W-:Y:S01]  /*2870*/  @!P3 IMAD.IADD R11, R11, 0x1, -R0.reuse ;  /* 0x000000010b0bb824 */ /* 0x100fe200078e0a00 */
[----:B------:R-:W-:Y:S01]  /*2880*/  ISETP.GE.AND P3, PT, R3, RZ, PT ;  /* 0x000000ff0300720c */ /* 0x000fe20003f66270 */
[----:B------:R-:W-:Y:S02]  /*2890*/  @!P6 IMAD.IADD R6, R6, 0x1, -R0 ;  /* 0x000000010606e824 */ /* 0x000fe400078e0a00 */
[----:B------:R-:W-:Y:S02]  /*28a0*/  IMAD.MOV.U32 R3, RZ, RZ, R4 ;  /* 0x000000ffff037224 */ /* 0x000fe400078e0004 */
[----:B------:R-:W-:Y:S02]  /*28b0*/  @!P4 IMAD.MOV R6, RZ, RZ, -R6 ;  /* 0x000000ffff06c224 */ /* 0x000fe400078e0a06 */
[----:B------:R-:W-:Y:S02]  /*28c0*/  @!P1 IMAD.MOV R3, RZ, RZ, -R3 ;  /* 0x000000ffff039224 */ /* 0x000fe400078e0a03 */
[----:B------:R-:W-:Y:S01]  /*28d0*/  @!P0 IMAD.IADD R2, R2, 0x1, -R0 ;  /* 0x0000000102028824 */ /* 0x000fe200078e0a00 */
[----:B--2---:R-:W-:-:S05]  /*28e0*/  IABS R5, R15 ;  /* 0x0000000f00057213 */ /* 0x004fca0000000000 */
[----:B------:R-:W-:-:S04]  /*28f0*/  IMAD.HI.U32 R15, R23, R5, RZ ;  /* 0x00000005170f7227 */ /* 0x000fc800078e00ff */
[----:B------:R-:W-:-:S04]  /*2900*/  IMAD.MOV R15, RZ, RZ, -R15 ;  /* 0x000000ffff0f7224 */ /* 0x000fc800078e0a0f */
[----:B------:R-:W-:Y:S02]  /*2910*/  IMAD R5, R0, R15, R5 ;  /* 0x0000000f00057224 */ /* 0x000fe400078e0205 */
[----:B------:R-:W2:Y:S04]  /*2920*/  LDL.LU R15, [R1+0x100] ;  /* 0x00010000010f7983 */ /* 0x000ea80000300800 */
[----:B------:R-:W-:Y:S04]  /*2930*/  STL [R1+0x48], R6 ;  /* 0x0000480601007387 */ /* 0x000fe80000100800 */
[----:B------:R0:W-:Y:S02]  /*2940*/  STL [R1+0x34], R3 ;  /* 0x0000340301007387 */ /* 0x0001e40000100800 */
[----:B0-----:R-:W-:-:S04]  /*2950*/  IMAD.MOV.U32 R3, RZ, RZ, R2 ;  /* 0x000000ffff037224 */ /* 0x001fc800078e0002 */
[----:B------:R-:W-:-:S05]  /*2960*/  @!P5 IMAD.MOV R3, RZ, RZ, -R3 ;  /* 0x000000ffff03d224 */ /* 0x000fca00078e0a03 */
[----:B------:R0:W-:Y:S02]  /*2970*/  STL [R1+0x30], R3 ;  /* 0x0000300301007387 */ /* 0x0001e40000100800 */
[----:B0-----:R-:W-:Y:S02]  /*2980*/  IMAD.MOV.U32 R3, RZ, RZ, R18 ;  /* 0x000000ffff037224 */ /* 0x001fe400078e0012 */
[----:B------:R-:W-:Y:S02]  /*2990*/  IMAD.MOV.U32 R18, RZ, RZ, R20 ;  /* 0x000000ffff127224 */ /* 0x000fe400078e0014 */
[----:B------:R-:W2:Y:S01]  /*29a0*/  LDL.LU R20, [R1+0x114] ;  /* 0x0001140001147983 */ /* 0x000ea20000300800 */
[C---:B------:R-:W-:Y:S02]  /*29b0*/  ISETP.GT.U32.AND P6, PT, R0.reuse, R12, PT ;  /* 0x0000000c0000720c */ /* 0x040fe40003fc4070 */
[----:B------:R-:W-:-:S11]  /*29c0*/  ISETP.GT.U32.AND P0, PT, R0, R10, PT ;  /* 0x0000000a0000720c */ /* 0x000fd60003f04070 */
[--C-:B------:R-:W-:Y:S01]  /*29d0*/  @!P6 IMAD.IADD R12, R12, 0x1, -R0.reuse ;  /* 0x000000010c0ce824 */ /* 0x100fe200078e0a00 */
[----:B------:R-:W-:Y:S01]  /*29e0*/  ISETP.GT.U32.AND P6, PT, R0, R7, PT ;  /* 0x000000070000720c */ /* 0x000fe20003fc4070 */
[----:B------:R-:W-:-:S03]  /*29f0*/  @!P0 IMAD.IADD R10, R10, 0x1, -R0 ;  /* 0x000000010a0a8824 */ /* 0x000fc600078e0a00 */
[C---:B------:R-:W-:Y:S02]  /*2a00*/  ISETP.GT.U32.AND P0, PT, R0.reuse, R12, PT ;  /* 0x0000000c0000720c */ /* 0x040fe40003f04070 */
[C---:B------:R-:W-:Y:S02]  /*2a10*/  ISETP.GT.U32.AND P4, PT, R0.reuse, R11, PT ;  /* 0x0000000b0000720c */ /* 0x040fe40003f84070 */
[C---:B------:R-:W-:Y:S02]  /*2a20*/  ISETP.GT.U32.AND P5, PT, R0.reuse, R5, PT ;  /* 0x000000050000720c */ /* 0x040fe40003fa4070 */
[----:B------:R-:W-:-:S03]  /*2a30*/  ISETP.GT.U32.AND P1, PT, R0, R10, PT ;  /* 0x0000000a0000720c */ /* 0x000fc60003f24070 */
[----:B------:R-:W-:-:S05]  /*2a40*/  @!P6 IMAD.IADD R7, R7, 0x1, -R0 ;  /* 0x000000010707e824 */ /* 0x000fca00078e0a00 */
[----:B------:R-:W-:Y:S01]  /*2a50*/  ISETP.GT.U32.AND P6, PT, R0, R7, PT ;  /* 0x000000070000720c */ /* 0x000fe20003fc4070 */
[--C-:B------:R-:W-:Y:S01]  /*2a60*/  @!P0 IMAD.IADD R12, R12, 0x1, -R0.reuse ;  /* 0x000000010c0c8824 */ /* 0x100fe200078e0a00 */
[C---:B------:R-:W-:Y:S01]  /*2a70*/  ISETP.GT.U32.AND P0, PT, R0.reuse, R13, PT ;  /* 0x0000000d0000720c */ /* 0x040fe20003f04070 */
[--C-:B------:R-:W-:Y:S01]  /*2a80*/  @!P4 IMAD.IADD R11, R11, 0x1, -R0.reuse ;  /* 0x000000010b0bc824 */ /* 0x100fe200078e0a00 */
[----:B------:R-:W-:Y:S01]  /*2a90*/  ISETP.GT.U32.AND P4, PT, R0, R8, PT ;  /* 0x000000080000720c */ /* 0x000fe20003f84070 */
[--C-:B------:R-:W-:Y:S02]  /*2aa0*/  @!P5 IMAD.IADD R5, R5, 0x1, -R0.reuse ;  /* 0x000000010505d824 */ /* 0x100fe400078e0a00 */
[----:B------:R-:W-:Y:S02]  /*2ab0*/  @!P1 IMAD.IADD R10, R10, 0x1, -R0 ;  /* 0x000000010a0a9824 */ /* 0x000fe400078e0a00 */
[----:B------:R-:W-:Y:S01]  /*2ac0*/  @!P2 IMAD.MOV R12, RZ, RZ, -R12 ;  /* 0x000000ffff0ca224 */ /* 0x000fe200078e0a0c */
[----:B------:R-:W-:-:S03]  /*2ad0*/  ISETP.GT.U32.AND P2, PT, R0, R5, PT ;  /* 0x000000050000720c */ /* 0x000fc60003f44070 */
[--C-:B------:R-:W-:Y:S02]  /*2ae0*/  @!P6 IMAD.IADD R7, R7, 0x1, -R0.reuse ;  /* 0x000000010707e824 */ /* 0x100fe400078e0a00 */
[--C-:B------:R-:W-:Y:S01]  /*2af0*/  @!P0 IMAD.IADD R13, R13, 0x1, -R0.reuse ;  /* 0x000000010d0d8824 */ /* 0x100fe200078e0a00 */
[----:B---3--:R-:W-:Y:S02]  /*2b00*/  ISETP.GE.AND P6, PT, R14, RZ, PT ;  /* 0x000000ff0e00720c */ /* 0x008fe40003fc6270 */
[----:B----4-:R-:W-:Y:S01]  /*2b10*/  ISETP.GE.AND P1, PT, R9, RZ, PT ;  /* 0x000000ff0900720c */ /* 0x010fe20003f26270 */
[--C-:B------:R-:W-:Y:S02]  /*2b20*/  @!P4 IMAD.IADD R8, R8, 0x1, -R0.reuse ;  /* 0x000000010808c824 */ /* 0x100fe400078e0a00 */
[----:B------:R-:W-:Y:S01]  /*2b30*/  @!P3 IMAD.MOV R11, RZ, RZ, -R11 ;  /* 0x000000ffff0bb224 */ /* 0x000fe200078e0a0b */
[C---:B------:R-:W-:Y:S02]  /*2b40*/  ISETP.GT.U32.AND P3, PT, R0.reuse, R13, PT ;  /* 0x0000000d0000720c */ /* 0x040fe40003f64070 */
[----:B------:R-:W-:Y:S01]  /*2b50*/  ISETP.GT.U32.AND P4, PT, R0, R8, PT ;  /* 0x000000080000720c */ /* 0x000fe20003f84070 */
[----:B------:R-:W-:-:S04]  /*2b60*/  @!P2 IMAD.IADD R5, R5, 0x1, -R0 ;  /* 0x000000010505a824 */ /* 0x000fc800078e0a00 */
[----:B------:R-:W-:Y:S02]  /*2b70*/  @!P6 IMAD.MOV R7, RZ, RZ, -R7 ;  /* 0x000000ffff07e224 */ /* 0x000fe400078e0a07 */
[----:B------:R-:W-:Y:S01]  /*2b80*/  @!P1 IMAD.MOV R10, RZ, RZ, -R10 ;  /* 0x000000ffff0a9224 */ /* 0x000fe200078e0a0a */
[----:B------:R-:W-:Y:S01]  /*2b90*/  ISETP.GE.AND P1, PT, R28, RZ, PT ;  /* 0x000000ff1c00720c */ /* 0x000fe20003f26270 */
[----:B------:R-:W-:Y:S01]  /*2ba0*/  IMAD.MOV.U32 R28, RZ, RZ, R3 ;  /* 0x000000ffff1c7224 */ /* 0x000fe200078e0003 */
[----:B------:R-:W-:Y:S01]  /*2bb0*/  ISETP.GE.AND P0, PT, R29, RZ, PT ;  /* 0x000000ff1d00720c */ /* 0x000fe20003f06270 */
[--C-:B------:R-:W-:Y:S01]  /*2bc0*/  @!P3 IMAD.IADD R13, R13, 0x1, -R0.reuse ;  /* 0x000000010d0db824 */ /* 0x100fe200078e0a00 */
[----:B------:R-:W-:Y:S01]  /*2bd0*/  IABS R2, R19 ;  /* 0x0000001300027213 */ /* 0x000fe20000000000 */
[----:B------:R-:W-:Y:S01]  /*2be0*/  @!P4 IMAD.IADD R8, R8, 0x1, -R0 ;  /* 0x000000010808c824 */ /* 0x000fe200078e0a00 */
[----:B------:R-:W-:Y:S02]  /*2bf0*/  ISETP.GE.AND P4, PT, R19, RZ, PT ;  /* 0x000000ff1300720c */ /* 0x000fe40003f86270 */
[----:B--2---:R-:W-:-:S02]  /*2c00*/  ISETP.GE.AND P5, PT, R15, RZ, PT ;  /* 0x000000ff0f00720c */ /* 0x004fc40003fa6270 */
[----:B------:R-:W2:Y:S04]  /*2c10*/  LDL R15, [R1+0x118] ;  /* 0x00011800010f7983 */ /* 0x000ea80000100800 */
[----:B------:R-:W-:Y:S04]  /*2c20*/  STL [R1+0x2c], R12 ;  /* 0x00002c0c01007387 */ /* 0x000fe80000100800 */
[----:B------:R-:W-:Y:S04]  /*2c30*/  STL [R1+0x28], R11 ;  /* 0x0000280b01007387 */ /* 0x000fe80000100800 */
[----:B------:R-:W-:Y:S04]  /*2c40*/  STL [R1+0x24], R10 ;  /* 0x0000240a01007387 */ /* 0x000fe80000100800 */
[----:B------:R-:W3:Y:S04]  /*2c50*/  LDL.LU R3, [R1+0x120] ;  /* 0x0001200001037983 */ /* 0x000ee80000300800 */
[----:B------:R-:W4:Y:S04]  /*2c60*/  LDL.LU R29, [R1+0x124] ;  /* 0x00012400011d7983 */ /* 0x000f280000300800 */
[----:B------:R0:W-:Y:S04]  /*2c70*/  STL [R1+0x20], R7 ;  /* 0x0000200701007387 */ /* 0x0001e80000100800 */
[----:B------:R1:W-:Y:S04]  /*2c80*/  STL [R1+0xb98], R13 ;  /* 0x000b980d01007387 */ /* 0x0003e80000100800 */
[----:B------:R-:W4:Y:S01]  /*2c90*/  LDL.LU R19, [R1+0x130] ;  /* 0x0001300001137983 */ /* 0x000f220000300800 */
[----:B0-----:R-:W-:-:S04]  /*2ca0*/  IMAD.MOV.U32 R7, RZ, RZ, R5 ;  /* 0x000000ffff077224 */ /* 0x001fc800078e0005 */
[----:B------:R-:W-:Y:S01]  /*2cb0*/  @!P5 IMAD.MOV R7, RZ, RZ, -R7 ;  /* 0x000000ffff07d224 */ /* 0x000fe200078e0a07 */
[----:B------:R-:W-:Y:S02]  /*2cc0*/  IABS R12, R20 ;  /* 0x00000014000c7213 */ /* 0x000fe40000000000 */
[----:B------:R-:W-:Y:S02]  /*2cd0*/  ISETP.GE.AND P5, PT, R20, RZ, PT ;  /* 0x000000ff1400720c */ /* 0x000fe40003fa6270 */
[----:B------:R-:W4:Y:S04]  /*2ce0*/  LDL.LU R20, [R1+0x134] ;  /* 0x0001340001147983 */ /* 0x000f280000300800 */
[----:B------:R3:W-:Y:S04]  /*2cf0*/  STL [R1+0x1c], R7 ;  /* 0x00001c0701007387 */ /* 0x0007e80000100800 */
[----:B-1----:R-:W3:Y:S01]  /*2d00*/  LDL.LU R13, [R1+0x118] ;  /* 0x00011800010d7983 */ /* 0x002ee20000300800 */
[----:B------:R-:W-:-:S04]  /*2d10*/  IMAD.HI.U32 R6, R23, R2, RZ ;  /* 0x0000000217067227 */ /* 0x000fc800078e00ff */
[----:B------:R-:W-:-:S04]  /*2d20*/  IMAD.MOV R6, RZ, RZ, -R6 ;  /* 0x000000ffff067224 */ /* 0x000fc800078e0a06 */
[----:B------:R-:W-:Y:S01]  /*2d30*/  IMAD R2, R0, R6, R2 ;  /* 0x0000000600027224 */ /* 0x000fe200078e0202 */
[----:B------:R-:W-:-:S04]  /*2d40*/  IABS R4, R16 ;  /* 0x0000001000047213 */ /* 0x000fc80000000000 */
[----:B------:R-:W-:Y:S01]  /*2d50*/  ISETP.GT.U32.AND P3, PT, R0, R2, PT ;  /* 0x000000020000720c */ /* 0x000fe20003f64070 */
[----:B------:R-:W-:-:S04]  /*2d60*/  IMAD.HI.U32 R9, R23, R4, RZ ;  /* 0x0000000417097227 */ /* 0x000fc800078e00ff */
[----:B------:R-:W-:-:S04]  /*2d70*/  IMAD.MOV R9, RZ, RZ, -R9 ;  /* 0x000000ffff097224 */ /* 0x000fc800078e0a09 */
[----:B------:R-:W-:-:S04]  /*2d80*/  IMAD R4, R0, R9, R4 ;  /* 0x0000000900047224 */ /* 0x000fc800078e0204 */
[----:B------:R-:W-:-:S05]  /*2d90*/  @!P3 IMAD.IADD R2, R2, 0x1, -R0 ;  /* 0x000000010202b824 */ /* 0x000fca00078e0a00 */
[----:B------:R-:W-:-:S13]  /*2da0*/  ISETP.GT.U32.AND P3, PT, R0, R2, PT ;  /* 0x000000020000720c */ /* 0x000fda0003f64070 */
[----:B------:R-:W-:Y:S02]  /*2db0*/  @!P3 IMAD.IADD R2, R2, 0x1, -R0 ;  /* 0x000000010202b824 */ /* 0x000fe400078e0a00 */
[----:B------:R-:W-:-:S04]  /*2dc0*/  IMAD.HI.U32 R6, R23, R12, RZ ;  /* 0x0000000c17067227 */ /* 0x000fc800078e00ff */
[----:B------:R-:W-:-:S04]  /*2dd0*/  IMAD.MOV R6, RZ, RZ, -R6 ;  /* 0x000000ffff067224 */ /* 0x000fc800078e0a06 */
[----:B------:R-:W-:Y:S01]  /*2de0*/  IMAD R12, R0, R6, R12 ;  /* 0x00000006000c7224 */ /* 0x000fe200078e020c */
[----:B------:R-:W-:Y:S02]  /*2df0*/  IABS R6, R17 ;  /* 0x0000001100067213 */ /* 0x000fe40000000000 */
[----:B--2---:R-:W-:-:S05]  /*2e00*/  IABS R9, R15 ;  /* 0x0000000f00097213 */ /* 0x004fca0000000000 */
[----:B------:R-:W-:-:S04]  /*2e10*/  IMAD.HI.U32 R5, R23, R9, RZ ;  /* 0x0000000917057227 */ /* 0x000fc800078e00ff */
[----:B------:R-:W-:-:S04]  /*2e20*/  IMAD.MOV R5, RZ, RZ, -R5 ;  /* 0x000000ffff057224 */ /* 0x000fc800078e0a05 */
[----:B------:R-:W-:-:S05]  /*2e30*/  IMAD R9, R0, R5, R9 ;  /* 0x0000000500097224 */ /* 0x000fca00078e0209 */
[----:B------:R-:W-:-:S13]  /*2e40*/  ISETP.GT.U32.AND P3, PT, R0, R9, PT ;  /* 0x000000090000720c */ /* 0x000fda0003f64070 */
[----:B------:R-:W-:Y:S01]  /*2e50*/  @!P3 IMAD.IADD R9, R9, 0x1, -R0 ;  /* 0x000000010909b824 */ /* 0x000fe200078e0a00 */
[----:B---3--:R-:W-:Y:S02]  /*2e60*/  ISETP.GE.AND P3, PT, R13, RZ, PT ;  /* 0x000000ff0d00720c */ /* 0x008fe40003f66270 */
[----:B------:R-:W2:Y:S01]  /*2e70*/  LDL.LU R13, [R1+0xb98] ;  /* 0x000b9800010d7983 */ /* 0x000ea20000300800 */
[----:B------:R-:W-:-:S05]  /*2e80*/  IABS R7, R3 ;  /* 0x0000000300077213 */ /* 0x000fca0000000000 */
[----:B------:R-:W-:-:S04]  /*2e90*/  IMAD.HI.U32 R17, R23, R7, RZ ;  /* 0x0000000717117227 */ /* 0x000fc800078e00ff */
[----:B------:R-:W-:-:S04]  /*2ea0*/  IMAD.MOV R17, RZ, RZ, -R17 ;  /* 0x000000ffff117224 */ /* 0x000fc800078e0a11 */
[C---:B------:R-:W-:Y:S02]  /*2eb0*/  IMAD R7, R0.reuse, R17, R7 ;  /* 0x0000001100077224 */ /* 0x040fe400078e0207 */
[----:B------:R-:W3:Y:S01]  /*2ec0*/  LDL.LU R17, [R1+0x11c] ;  /* 0x00011c0001117983 */ /* 0x000ee20000300800 */
[----:B------:R-:W-:-:S13]  /*2ed0*/  ISETP.GT.U32.AND P6, PT, R0, R4, PT ;  /* 0x000000040000720c */ /* 0x000fda0003fc4070 */
[----:B------:R-:W-:-:S05]  /*2ee0*/  @!P6 IMAD.IADD R4, R4, 0x1, -R0 ;  /* 0x000000010404e824 */ /* 0x000fca00078e0a00 */
[----:B------:R-:W-:Y:S02]  /*2ef0*/  ISETP.GT.U32.AND P6, PT, R0, R4, PT ;  /* 0x000000040000720c */ /* 0x000fe40003fc4070 */
[----:B----4-:R-:W-:Y:S01]  /*2f00*/  IABS R5, R29 ;  /* 0x0000001d00057213 */ /* 0x010fe20000000000 */
[----:B------:R-:W-:Y:S01]  /*2f10*/  IMAD.HI.U32 R14, R23, R6, RZ ;  /* 0x00000006170e7227 */ /* 0x000fe200078e00ff */
[----:B------:R-:W-:-:S03]  /*2f20*/  ISETP.GE.AND P2, PT, R16, RZ, PT ;  /* 0x000000ff1000720c */ /* 0x000fc60003f46270 */
[----:B------:R-:W-:-:S06]  /*2f30*/  IMAD.HI.U32 R16, R23, R5, RZ ;  /* 0x0000000517107227 */ /* 0x000fcc00078e00ff */
[----:B------:R-:W-:Y:S01]  /*2f40*/  @!P6 IMAD.IADD R4, R4, 0x1, -R0 ;  /* 0x000000010404e824 */ /* 0x000fe200078e0a00 */
[C---:B------:R-:W-:Y:S01]  /*2f50*/  ISETP.GT.U32.AND P6, PT, R0.reuse, R12, PT ;  /* 0x0000000c0000720c */ /* 0x040fe20003fc4070 */
[----:B------:R-:W-:Y:S02]  /*2f60*/  IMAD.MOV R14, RZ, RZ, -R14 ;  /* 0x000000ffff0e7224 */ /* 0x000fe400078e0a0e */
[----:B------:R-:W-:Y:S02]  /*2f70*/  IMAD.MOV R16, RZ, RZ, -R16 ;  /* 0x000000ffff107224 */ /* 0x000fe400078e0a10 */
[C---:B------:R-:W-:Y:S02]  /*2f80*/  IMAD R6, R0.reuse, R14, R6 ;  /* 0x0000000e00067224 */ /* 0x040fe400078e0206 */
[----:B------:R-:W-:Y:S01]  /*2f90*/  IMAD R5, R0, R16, R5 ;  /* 0x0000001000057224 */ /* 0x000fe200078e0205 */
[----:B------:R-:W-:-:S05]  /*2fa0*/  IABS R11, R28 ;  /* 0x0000001c000b7213 */ /* 0x000fca0000000000 */
[----:B------:R-:W-:Y:S01]  /*2fb0*/  @!P6 IMAD.IADD R12, R12, 0x1, -R0 ;  /* 0x000000010c0ce824 */ /* 0x000fe200078e0a00 */
[----:B------:R-:W-:Y:S01]  /*2fc0*/  ISETP.GT.U32.AND P6, PT, R0, R6, PT ;  /* 0x000000060000720c */ /* 0x000fe20003fc4070 */
[----:B------:R-:W-:-:S04]  /*2fd0*/  IMAD.HI.U32 R15, R23, R11, RZ ;  /* 0x0000000b170f7227 */ /* 0x000fc800078e00ff */
[----:B------:R-:W-:Y:S02]  /*2fe0*/  IMAD.MOV R15, RZ, RZ, -R15 ;  /* 0x000000ffff0f7224 */ /* 0x000fe400078e0a0f */
[----:B------:R-:W-:Y:S01]  /*2ff0*/  @!P2 IMAD.MOV R4, RZ, RZ, -R4 ;  /* 0x000000ffff04a224 */ /* 0x000fe200078e0a04 */
[C---:B------:R-:W-:Y:S01]  /*3000*/  ISETP.GT.U32.AND P2, PT, R0.reuse, R7, PT ;  /* 0x000000070000720c */ /* 0x040fe20003f44070 */
[----:B------:R-:W-:Y:S01]  /*3010*/  IMAD R11, R0, R15, R11 ;  /* 0x0000000f000b7224 */ /* 0x000fe200078e020b */
[----:B------:R-:W-:-:S03]  /*3020*/  IABS R10, R18 ;  /* 0x00000012000a7213 */ /* 0x000fc60000000000 */
[----:B------:R-:W-:Y:S02]  /*3030*/  @!P6 IMAD.IADD R6, R6, 0x1, -R0 ;  /* 0x000000010606e824 */ /* 0x000fe400078e0a00 */
[----:B------:R-:W-:-:S03]  /*3040*/  IMAD.HI.U32 R14, R23, R10, RZ ;  /* 0x0000000a170e7227 */ /* 0x000fc600078e00ff */
[C---:B------:R-:W-:Y:S01]  /*3050*/  ISETP.GT.U32.AND P6, PT, R0.reuse, R6, PT ;  /* 0x000000060000720c */ /* 0x040fe20003fc4070 */
[----:B------:R-:W-:Y:S02]  /*3060*/  IMAD.MOV R14, RZ, RZ, -R14 ;  /* 0x000000ffff0e7224 */ /* 0x000fe400078e0a0e */
[----:B------:R-:W-:Y:S02]  /*3070*/  @!P1 IMAD.MOV R8, RZ, RZ, -R8 ;  /* 0x000000ffff089224 */ /* 0x000fe400078e0a08 */
[----:B------:R-:W-:Y:S02]  /*3080*/  @!P2 IMAD.IADD R7, R7, 0x1, -R0 ;  /* 0x000000010707a824 */ /* 0x000fe400078e0a00 */
[C---:B------:R-:W-:Y:S01]  /*3090*/  IMAD R10, R0.reuse, R14, R10 ;  /* 0x0000000e000a7224 */ /* 0x040fe200078e020a */
[C---:B------:R-:W-:Y:S01]  /*30a0*/  ISETP.GT.U32.AND P1, PT, R0.reuse, R9, PT ;  /* 0x000000090000720c */ /* 0x040fe20003f24070 */
[----:B------:R-:W-:Y:S01]  /*30b0*/  @!P4 IMAD.MOV R2, RZ, RZ, -R2 ;  /* 0x000000ffff02c224 */ /* 0x000fe200078e0a02 */
[----:B------:R-:W-:-:S03]  /*30c0*/  ISETP.GT.U32.AND P4, PT, R0, R5, PT ;  /* 0x000000050000720c */ /* 0x000fc60003f84070 */
[----:B------:R-:W-:Y:S01]  /*30d0*/  @!P6 IMAD.IADD R6, R6, 0x1, -R0 ;  /* 0x000000010606e824 */ /* 0x000fe200078e0a00 */
[----:B------:R-:W-:Y:S02]  /*30e0*/  ISETP.GT.U32.AND P6, PT, R0, R10, PT ;  /* 0x0000000a0000720c */ /* 0x000fe40003fc4070 */
[----:B------:R-:W-:-:S05]  /*30f0*/  ISETP.GE.AND P2, PT, R3, RZ, PT ;  /* 0x000000ff0300720c */ /* 0x000fca0003f46270 */
[--C-:B------:R-:W-:Y:S02]  /*3100*/  @!P1 IMAD.IADD R9, R9, 0x1, -R0.reuse ;  /* 0x0000000109099824 */ /* 0x100fe400078e0a00 */
[----:B------:R-:W-:-:S04]  /*3110*/  @!P4 IMAD.IADD R5, R5, 0x1, -R0 ;  /* 0x000000010505c824 */ /* 0x000fc800078e0a00 */
[----:B------:R-:W-:Y:S02]  /*3120*/  @!P6 IMAD.IADD R10, R10, 0x1, -R0 ;  /* 0x000000010a0ae824 */ /* 0x000fe400078e0a00 */
[----:B------:R-:W-:-:S03]  /*3130*/  @!P3 IMAD.MOV R9, RZ, RZ, -R9 ;  /* 0x000000ffff09b224 */ /* 0x000fc600078e0a09 */
[----:B------:R-:W-:Y:S02]  /*3140*/  ISETP.GT.U32.AND P3, PT, R0, R10, PT ;  /* 0x0000000a0000720c */ /* 0x000fe40003f64070 */
[----:B------:R-:W-:-:S11]  /*3150*/  ISETP.GE.AND P4, PT, R29, RZ, PT ;  /* 0x000000ff1d00720c */ /* 0x000fd60003f86270 */
[----:B------:R-:W-:Y:S01]  /*3160*/  @!P3 IMAD.IADD R10, R10, 0x1, -R0 ;  /* 0x000000010a0ab824 */ /* 0x000fe200078e0a00 */
[----:B------:R-:W-:Y:S01]  /*3170*/  ISETP.GE.AND P3, PT, R19, RZ, PT ;  /* 0x000000ff1300720c */ /* 0x000fe20003f66270 */
[----:B--2---:R-:W-:-:S04]  /*3180*/  IMAD.MOV.U32 R16, RZ, RZ, R13 ;  /* 0x000000ffff107224 */ /* 0x004fc800078e000d */
[----:B------:R-:W-:Y:S01]  /*3190*/  @!P0 IMAD.MOV R16, RZ, RZ, -R16 ;  /* 0x000000ffff108224 */ /* 0x000fe200078e0a10 */
[----:B------:R-:W-:Y:S02]  /*31a0*/  ISETP.GT.U32.AND P0, PT, R0, R12, PT ;  /* 0x0000000c0000720c */ /* 0x000fe40003f04070 */
[----:B------:R-:W-:-:S11]  /*31b0*/  IABS R13, R19 ;  /* 0x00000013000d7213 */ /* 0x000fd60000000000 */
[--C-:B------:R-:W-:Y:S01]  /*31c0*/  @!P0 IMAD.IADD R12, R12, 0x1, -R0.reuse ;  /* 0x000000010c0c8824 */ /* 0x100fe200078e0a00 */
[C---:B------:R-:W-:Y:S01]  /*31d0*/  ISETP.GT.U32.AND P0, PT, R0.reuse, R11, PT ;  /* 0x0000000b0000720c */ /* 0x040fe20003f04070 */
[----:B------:R-:W-:Y:S04]  /*31e0*/  STL [R1+0x18], R16 ;  /* 0x0000181001007387 */ /* 0x000fe80000100800 */
[----:B------:R-:W-:Y:S04]  /*31f0*/  STL [R1+0x14], R8 ;  /* 0x0000140801007387 */ /* 0x000fe80000100800 */
[----:B------:R0:W-:Y:S04]  /*3200*/  STL [R1+0x10], R4 ;  /* 0x0000100401007387 */ /* 0x0001e80000100800 */
[----:B------:R-:W-:Y:S01]  /*3210*/  @!P0 IMAD.IADD R11, R11, 0x1, -R0 ;  /* 0x000000010b0b8824 */ /* 0x000fe200078e0a00 */
[----:B------:R-:W-:Y:S01]  /*3220*/  ISETP.GT.U32.AND P0, PT, R0, R7, PT ;  /* 0x000000070000720c */ /* 0x000fe20003f04070 */
[----:B0-----:R-:W-:-:S04]  /*3230*/  IMAD.HI.U32 R4, R23, R13, RZ ;  /* 0x0000000d17047227 */ /* 0x001fc800078e00ff */
[----:B------:R-:W-:-:S04]  /*3240*/  IMAD.MOV R4, RZ, RZ, -R4 ;  /* 0x000000ffff047224 */ /* 0x000fc800078e0a04 */
[----:B------:R-:W-:-:S04]  /*3250*/  IMAD R4, R0, R4, R13 ;  /* 0x0000000400047224 */ /* 0x000fc800078e020d */
[----:B------:R-:W-:Y:S01]  /*3260*/  @!P0 IMAD.IADD R7, R7, 0x1, -R0 ;  /* 0x0000000107078824 */ /* 0x000fe200078e0a00 */
[----:B---3--:R-:W-:Y:S02]  /*3270*/  ISETP.GE.AND P1, PT, R17, RZ, PT ;  /* 0x000000ff1100720c */ /* 0x008fe40003f26270 */
[C---:B------:R-:W-:Y:S01]  /*3280*/  ISETP.GT.U32.AND P0, PT, R0.reuse, R4, PT ;  /* 0x000000040000720c */ /* 0x040fe20003f04070 */
[----:B------:R-:W-:Y:S01]  /*3290*/  @!P5 IMAD.MOV R12, RZ, RZ, -R12 ;  /* 0x000000ffff0cd224 */ /* 0x000fe200078e0a0c */
[----:B------:R-:W-:Y:S01]  /*32a0*/  STL [R1+0xc], R2 ;  /* 0x00000c0201007387 */ /* 0x000fe20000100800 */
[----:B------:R-:W-:-:S03]  /*32b0*/  ISETP.GT.U32.AND P5, PT, R0, R5, PT ;  /* 0x000000050000720c */ /* 0x000fc60003fa4070 */
[----:B------:R-:W2:Y:S04]  /*32c0*/  LDL.LU R3, [R1+0xb94] ;  /* 0x000b940001037983 */ /* 0x000ea80000300800 */
[----:B------:R-:W-:Y:S04]  /*32d0*/  STL [R1+0x8], R12 ;  /* 0x0000080c01007387 */ /* 0x000fe80000100800 */
[----:B------:R0:W-:Y:S01]  /*32e0*/  STL [R1+0x4], R9 ;  /* 0x0000040901007387 */ /* 0x0001e20000100800 */
[----:B------:R-:W-:Y:S02]  /*32f0*/  @!P0 IMAD.IADD R4, R4, 0x1, -R0 ;  /* 0x0000000104048824 */ /* 0x000fe400078e0a00 */
[----:B------:R-:W-:Y:S01]  /*3300*/  IMAD.MOV.U32 R14, RZ, RZ, R7 ;  /* 0x000000ffff0e7224 */ /* 0x000fe200078e0007 */
[----:B------:R-:W-:Y:S01]  /*3310*/  ISETP.GT.U32.AND P6, PT, R0, R11, PT ;  /* 0x0000000b0000720c */ /* 0x000fe20003fc4070 */
[----:B0-----:R-:W-:-:S04]  /*3320*/  IMAD.MOV.U32 R9, RZ, RZ, R6 ;  /* 0x000000ffff097224 */ /* 0x001fc800078e0006 */
[----:B------:R-:W-:Y:S02]  /*3330*/  @!P1 IMAD.MOV R9, RZ, RZ, -R9 ;  /* 0x000000ffff099224 */ /* 0x000fe400078e0a09 */
[----:B------:R-:W-:Y:S01]  /*3340*/  @!P2 IMAD.MOV R14, RZ, RZ, -R14 ;  /* 0x000000ffff0ea224 */ /* 0x000fe200078e0a0e */
[----:B------:R-:W-:Y:S01]  /*3350*/  ISETP.GT.U32.AND P2, PT, R0, R4, PT ;  /* 0x000000040000720c */ /* 0x000fe20003f44070 */
[----:B------:R-:W-:Y:S01]  /*3360*/  @!P5 IMAD.IADD R5, R5, 0x1, -R0 ;  /* 0x000000010505d824 */ /* 0x000fe200078e0a00 */
[----:B------:R-:W-:Y:S01]  /*3370*/  IABS R2, R20 ;  /* 0x0000001400027213 */ /* 0x000fe20000000000 */
[----:B------:R0:W-:Y:S01]  /*3380*/  STL [R1+0x4c], R9 ;  /* 0x00004c0901007387 */ /* 0x0001e20000100800 */
[----:B------:R-:W-:Y:S01]  /*3390*/  ISETP.GE.AND P0, PT, R20, RZ, PT ;  /* 0x000000ff1400720c */ /* 0x000fe20003f06270 */
[----:B------:R-:W-:Y:S01]  /*33a0*/  IMAD.MOV.U32 R19, RZ, RZ, R21 ;  /* 0x000000ffff137224 */ /* 0x000fe200078e0015 */
[----:B------:R-:W-:Y:S01]  /*33b0*/  ISETP.GE.AND P1, PT, R28, RZ, PT ;  /* 0x000000ff1c00720c */ /* 0x000fe20003f26270 */
[----:B------:R-:W3:Y:S01]  /*33c0*/  LDL.LU R20, [R1+0x150] ;  /* 0x0001500001147983 */ /* 0x000ee20000300800 */
[----:B------:R-:W-:-:S03]  /*33d0*/  ISETP.GE.AND P5, PT, R18, RZ, PT ;  /* 0x000000ff1200720c */ /* 0x000fc60003fa6270 */
[----:B------:R-:W4:Y:S01]  /*33e0*/  LDL.LU R21, [R1+0x154] ;  /* 0x0001540001157983 */ /* 0x000f220000300800 */
[----:B------:R-:W-:Y:S01]  /*33f0*/  IABS R6, R22 ;  /* 0x0000001600067213 */ /* 0x000fe20000000000 */
[----:B------:R-:W-:Y:S02]  /*3400*/  IMAD.MOV.U32 R13, RZ, RZ, R5 ;  /* 0x000000ffff0d7224 */ /* 0x000fe400078e0005 */
[--C-:B------:R-:W-:Y:S02]  /*3410*/  @!P6 IMAD.IADD R11, R11, 0x1, -R0.reuse ;  /* 0x000000010b0be824 */ /* 0x100fe400078e0a00 */
[----:B------:R-:W-:Y:S02]  /*3420*/  @!P2 IMAD.IADD R4, R4, 0x1, -R0 ;  /* 0x000000010404a824 */ /* 0x000fe400078e0a00 */
[----:B------:R-:W-:-:S04]  /*3430*/  IMAD.HI.U32 R12, R23, R6, RZ ;  /* 0x00000006170c7227 */ /* 0x000fc800078e00ff */
[----:B------:R-:W-:Y:S02]  /*3440*/  @!P4 IMAD.MOV R13, RZ, RZ, -R13 ;  /* 0x000000ffff0dc224 */ /* 0x000fe400078e0a0d */
[----:B------:R-:W-:Y:S02]  /*3450*/  @!P1 IMAD.MOV R11, RZ, RZ, -R11 ;  /* 0x000000ffff0b9224 */ /* 0x000fe400078e0a0b */
[----:B------:R-:W-:Y:S01]  /*3460*/  @!P5 IMAD.MOV R10, RZ, RZ, -R10 ;  /* 0x000000ffff0ad224 */ /* 0x000fe200078e0a0a */
[----:B------:R-:W-:Y:S01]  /*3470*/  STL [R1], R14 ;  /* 0x0000000e01007387 */ /* 0x000fe20000100800 */
[----:B------:R-:W-:Y:S02]  /*3480*/  @!P3 IMAD.MOV R4, RZ, RZ, -R4 ;  /* 0x000000ffff04b224 */ /* 0x000fe400078e0a04 */
[----:B------:R-:W-:Y:S01]  /*3490*/  IMAD.MOV R12, RZ, RZ, -R12 ;  /* 0x000000ffff0c7224 */ /* 0x000fe200078e0a0c */
[----:B------:R-:W-:Y:S01]  /*34a0*/  STL [R1+0x50], R13 ;  /* 0x0000500d01007387 */ /* 0x000fe20000100800 */
[----:B------:R-:W-:-:S03]  /*34b0*/  ISETP.GE.AND P1, PT, R22, RZ, PT ;  /* 0x000000ff1600720c */ /* 0x000fc60003f26270 */
[----:B------:R1:W-:Y:S01]  /*34c0*/  STL [R1+0x38], R11 ;  /* 0x0000380b01007387 */ /* 0x0003e20000100800 */
[----:B------:R-:W-:Y:S01]  /*34d0*/  IMAD R6, R0, R12, R6 ;  /* 0x0000000c00067224 */ /* 0x000fe200078e0206 */
[----:B------:R-:W-:Y:S02]  /*34e0*/  ISETP.GE.AND P3, PT, R27, RZ, PT ;  /* 0x000000ff1b00720c */ /* 0x000fe40003f66270 */
[----:B------:R-:W-:Y:S01]  /*34f0*/  STL [R1+0x3c], R10 ;  /* 0x00003c0a01007387 */ /* 0x000fe20000100800 */
[----:B------:R-:W-:-:S03]  /*3500*/  IABS R12, R27 ;  /* 0x0000001b000c7213 */ /* 0x000fc60000000000 */
[----:B------:R1:W-:Y:S04]  /*3510*/  STL [R1+0x44], R4 ;  /* 0x0000440401007387 */ /* 0x0003e80000100800 */
[----:B------:R-:W2:Y:S04]  /*3520*/  LDL.LU R22, [R1+0x158] ;  /* 0x0001580001167983 */ /* 0x000ea80000300800 */
[----:B------:R-:W2:Y:S01]  /*3530*/  LDL.LU R27, [R1+0x15c] ;  /* 0x00015c00011b7983 */ /* 0x000ea20000300800 */
[----:B------:R-:W-:-:S04]  /*3540*/  IMAD.HI.U32 R8, R23, R2, RZ ;  /* 0x0000000217087227 */ /* 0x000fc800078e00ff */
[----:B------:R-:W-:Y:S01]  /*3550*/  IMAD.MOV R8, RZ, RZ, -R8 ;  /* 0x000000ffff087224 */ /* 0x000fe200078e0a08 */
[----:B------:R-:W-:-:S03]  /*3560*/  ISETP.GE.AND P5, PT, R24, RZ, PT ;  /* 0x000000ff1800720c */ /* 0x000fc60003fa6270 */
[C---:B------:R-:W-:Y:S01]  /*3570*/  IMAD R2, R0.reuse, R8, R2 ;  /* 0x0000000800027224 */ /* 0x040fe200078e0202 */
[----:B------:R-:W-:Y:S02]  /*3580*/  IABS R8, R24 ;  /* 0x0000001800087213 */ /* 0x000fe40000000000 */
[----:B------:R-:W2:Y:S02]  /*3590*/  LDL.LU R24, [R1+0x160] ;  /* 0x0001600001187983 */ /* 0x000ea40000300800 */
[----:B------:R-:W-:-:S13]  /*35a0*/  ISETP.GT.U32.AND P6, PT, R0, R2, PT ;  /* 0x000000020000720c */ /* 0x000fda0003fc4070 */
[----:B------:R-:W-:Y:S01]  /*35b0*/  @!P6 IMAD.IADD R2, R2, 0x1, -R0 ;  /* 0x000000010202e824 */ /* 0x000fe200078e0a00 */
[----:B------:R-:W-:-:S04]  /*35c0*/  ISETP.GT.U32.AND P6, PT, R0, R6, PT ;  /* 0x000000060000720c */ /* 0x000fc80003fc4070 */
[----:B------:R-:W-:Y:S01]  /*35d0*/  ISETP.GT.U32.AND P4, PT, R0, R2, PT ;  /* 0x000000020000720c */ /* 0x000fe20003f84070 */
[----:B------:R-:W-:Y:S01]  /*35e0*/  IMAD.HI.U32 R7, R23, R8, RZ ;  /* 0x0000000817077227 */ /* 0x000fe200078e00ff */
[----:B0-----:R-:W-:-:S03]  /*35f0*/  IABS R9, R25 ;  /* 0x0000001900097213 */ /* 0x001fc60000000000 */
[----:B------:R-:W-:-:S04]  /*3600*/  IMAD.MOV R7, RZ, RZ, -R7 ;  /* 0x000000ffff077224 */ /* 0x000fc800078e0a07 */
[----:B------:R-:W-:-:S04]  /*3610*/  @!P6 IMAD.IADD R6, R6, 0x1, -R0 ;  /* 0x000000010606e824 */ /* 0x000fc800078e0a00 */
[----:B------:R-:W-:Y:S01]  /*3620*/  @!P4 IMAD.IADD R2, R2, 0x1, -R0 ;  /* 0x000000010202c824 */ /* 0x000fe200078e0a00 */
[----:B------:R-:W-:Y:S01]  /*3630*/  ISETP.GT.U32.AND P6, PT, R0, R6, PT ;  /* 0x000000060000720c */ /* 0x000fe20003fc4070 */
[----:B------:R-:W-:Y:S01]  /*3640*/  IMAD.HI.U32 R5, R23, R9, RZ ;  /* 0x0000000917057227 */ /* 0x000fe200078e00ff */
[----:B-1----:R-:W-:-:S03]  /*3650*/  IABS R11, R26 ;  /* 0x0000001a000b7213 */ /* 0x002fc60000000000 */
[C---:B------:R-:W-:Y:S02]  /*3660*/  IMAD R8, R0.reuse, R7, R8 ;  /* 0x0000000700087224 */ /* 0x040fe400078e0208 */
[----:B------:R-:W-:Y:S02]  /*3670*/  IMAD.MOV.U32 R4, RZ, RZ, R2 ;  /* 0x000000ffff047224 */ /* 0x000fe400078e0002 */
[----:B------:R-:W-:Y:S02]  /*3680*/  IMAD.MOV R5, RZ, RZ, -R5 ;  /* 0x000000ffff057224 */ /* 0x000fe400078e0a05 */
[----:B------:R-:W-:Y:S01]  /*3690*/  @!P0 IMAD.MOV R4, RZ, RZ, -R4 ;  /* 0x000000ffff048224 */ /* 0x000fe200078e0a04 */
[----:B------:R-:W-:Y:S01]  /*36a0*/  ISETP.GT.U32.AND P0, PT, R0, R8, PT ;  /* 0x000000080000720c */ /* 0x000fe20003f04070 */
[----:B------:R-:W-:-:S04]  /*36b0*/  IMAD.HI.U32 R2, R23, R11, RZ ;  /* 0x0000000b17027227 */ /* 0x000fc800078e00ff */
[----:B------:R-:W-:Y:S02]  /*36c0*/  IMAD R9, R0, R5, R9 ;  /* 0x0000000500097224 */ /* 0x000fe400078e0209 */
[----:B------:R-:W-:Y:S02]  /*36d0*/  IMAD.MOV R2, RZ, RZ, -R2 ;  /* 0x000000ffff027224 */ /* 0x000fe400078e0a02 */
[--C-:B------:R-:W-:Y:S01]  /*36e0*/  @!P6 IMAD.IADD R6, R6, 0x1, -R0.reuse ;  /* 0x000000010606e824 */ /* 0x100fe200078e0a00 */
[C---:B------:R-:W-:Y:S01]  /*36f0*/  ISETP.GT.U32.AND P6, PT, R0.reuse, R9, PT ;  /* 0x000000090000720c */ /* 0x040fe20003fc4070 */
[----:B------:R-:W-:Y:S02]  /*3700*/  IMAD R11, R0, R2, R11 ;  /* 0x00000002000b7224 */ /* 0x000fe400078e020b */
[----:B------:R-:W-:-:S03]  /*3710*/  @!P0 IMAD.IADD R8, R8, 0x1, -R0 ;  /* 0x0000000108088824 */ /* 0x000fc600078e0a00 */
[----:B------:R-:W-:Y:S01]  /*3720*/  ISETP.GT.U32.AND P0, PT, R0, R11, PT ;  /* 0x0000000b0000720c */ /* 0x000fe20003f04070 */
[----:B------:R-:W-:Y:S01]  /*3730*/  IMAD.HI.U32 R7, R23, R12, RZ ;  /* 0x0000000c17077227 */ /* 0x000fe200078e00ff */
[----:B------:R-:W-:-:S05]  /*3740*/  IABS R13, R19 ;  /* 0x00000013000d7213 */ /* 0x000fca0000000000 */
[----:B------:R-:W-:Y:S01]  /*3750*/  @!P6 IMAD.IADD R9, R9, 0x1, -R0 ;  /* 0x000000010909e824 */ /* 0x000fe200078e0a00 */
[----:B------:R-:W-:Y:S01]  /*3760*/  ISETP.GT.U32.AND P6, PT, R0, R8, PT ;  /* 0x000000080000720c */ /* 0x000fe20003fc4070 */
[----:B------:R-:W-:-:S04]  /*3770*/  IMAD.HI.U32 R5, R23, R13, RZ ;  /* 0x0000000d17057227 */ /* 0x000fc800078e00ff */
[----:B------:R-:W-:Y:S02]  /*3780*/  IMAD.MOV R7, RZ, RZ, -R7 ;  /* 0x000000ffff077224 */ /* 0x000fe400078e0a07 */
[----:B------:R-:W-:Y:S02]  /*3790*/  @!P0 IMAD.IADD R11, R11, 0x1, -R0 ;  /* 0x000000010b0b8824 */ /* 0x000fe400078e0a00 */
[----:B------:R-:W-:Y:S02]  /*37a0*/  IMAD.MOV R5, RZ, RZ, -R5 ;  /* 0x000000ffff057224 */ /* 0x000fe400078e0a05 */
[C---:B------:R-:W-:Y:S01]  /*37b0*/  IMAD R12, R0.reuse, R7, R12 ;  /* 0x00000007000c7224 */ /* 0x040fe200078e020c */
[----:B------:R-:W-:Y:S01]  /*37c0*/  ISETP.GE.AND P2, PT, R25, RZ, PT ;  /* 0x000000ff1900720c */ /* 0x000fe20003f46270 */
[----:B------:R-:W-:Y:S01]  /*37d0*/  @!P1 IMAD.MOV R6, RZ, RZ, -R6 ;  /* 0x000000ffff069224 */ /* 0x000fe200078e0a06 */
[C---:B------:R-:W-:Y:S01]  /*37e0*/  ISETP.GT.U32.AND P1, PT, R0.reuse, R11, PT ;  /* 0x0000000b0000720c */ /* 0x040fe20003f24070 */
[----:B------:R-:W2:Y:S01]  /*37f0*/  LDL.LU R25, [R1+0x164] ;  /* 0x0001640001197983 */ /* 0x000ea20000300800 */
[C---:B------:R-:W-:Y:S01]  /*3800*/  IMAD R13, R0.reuse, R5, R13 ;  /* 0x00000005000d7224 */ /* 0x040fe200078e020d */
[----:B------:R-:W-:Y:S01]  /*3810*/  ISETP.GT.U32.AND P0, PT, R0, R9, PT ;  /* 0x000000090000720c */ /* 0x000fe20003f04070 */
[----:B------:R-:W-:Y:S01]  /*3820*/  @!P6 IMAD.IADD R8, R8, 0x1, -R0 ;  /* 0x000000010808e824 */ /* 0x000fe200078e0a00 */
[----:B------:R0:W-:Y:S01]  /*3830*/  STL [R1+0x40], R4 ;  /* 0x0000400401007387 */ /* 0x0001e20000100800 */
[----:B------:R-:W-:-:S02]  /*3840*/  ISETP.GT.U32.AND P6, PT, R0, R12, PT ;  /* 0x0000000c0000720c */ /* 0x000fc40003fc4070 */
[----:B------:R-:W-:Y:S01]  /*3850*/  @!P5 IMAD.MOV R8, RZ, RZ, -R8 ;  /* 0x000000ffff08d224 */ /* 0x000fe200078e0a08 */
[----:B------:R-:W-:-:S04]  /*3860*/  ISETP.GT.U32.AND P5, PT, R0, R13, PT ;  /* 0x0000000d0000720c */ /* 0x000fc80003fa4070 */
[----:B------:R-:W-:-:S03]  /*3870*/  @!P1 IMAD.IADD R11, R11, 0x1, -R0 ;  /* 0x000000010b0b9824 */ /* 0x000fc600078e0a00 */
[--C-:B------:R-:W-:Y:S01]  /*3880*/  @!P0 IMAD.IADD R9, R9, 0x1, -R0.reuse ;  /* 0x0000000109098824 */ /* 0x100fe200078e0a00 */
[----:B------:R-:W-:Y:S02]  /*3890*/  ISETP.GE.AND P4, PT, R26, RZ, PT ;  /* 0x000000ff1a00720c */ /* 0x000fe40003f86270 */
[--C-:B------:R-:W-:Y:S01]  /*38a0*/  @!P6 IMAD.IADD R12, R12, 0x1, -R0.reuse ;  /* 0x000000010c0ce824 */ /* 0x100fe200078e0a00 */
[----:B------:R-:W2:Y:S02]  /*38b0*/  LDL.LU R26, [R1+0x168] ;  /* 0x00016800011a7983 */ /* 0x000ea40000300800 */
[----:B------:R-:W-:Y:S02]  /*38c0*/  @!P5 IMAD.IADD R13, R13, 0x1, -R0 ;  /* 0x000000010d0dd824 */ /* 0x000fe400078e0a00 */
[----:B------:R-:W-:Y:S01]  /*38d0*/  ISETP.GT.U32.AND P5, PT, R0, R12, PT ;  /* 0x0000000c0000720c */ /* 0x000fe20003fa4070 */
[----:B------:R-:W-:Y:S01]  /*38e0*/  @!P2 IMAD.MOV R9, RZ, RZ, -R9 ;  /* 0x000000ffff09a224 */ /* 0x000fe200078e0a09 */
[----:B------:R-:W-:-:S11]  /*38f0*/  ISETP.GE.AND P6, PT, R19, RZ, PT ;  /* 0x000000ff1300720c */ /* 0x000fd60003fc6270 */
[----:B------:R-:W-:Y:S02]  /*3900*/  @!P5 IMAD.IADD R12, R12, 0x1, -R0 ;  /* 0x000000010c0cd824 */ /* 0x000fe400078e0a00 */
[----:B------:R-:W-:Y:S01]  /*3910*/  @!P4 IMAD.MOV R11, RZ, RZ, -R11 ;  /* 0x000000ffff0bc224 */ /* 0x000fe200078e0a0b */
[----:B------:R-:W-:Y:S04]  /*3920*/  STL [R1+0xb28], R6 ;  /* 0x000b280601007387 */ /* 0x000fe80000100800 */
[----:B------:R-:W-:Y:S04]  /*3930*/  STL [R1+0xb2c], R8 ;  /* 0x000b2c0801007387 */ /* 0x000fe80000100800 */
[----:B------:R-:W-:Y:S04]  /*3940*/  STL [R1+0xb30], R9 ;  /* 0x000b300901007387 */ /* 0x000fe80000100800 */
[----:B------:R-:W-:Y:S01]  /*3950*/  STL [R1+0xb34], R11 ;  /* 0x000b340b01007387 */ /* 0x000fe20000100800 */
[----:B------:R-:W-:Y:S01]  /*3960*/  @!P3 IMAD.MOV R12, RZ, RZ, -R12 ;  /* 0x000000ffff0cb224 */ /* 0x000fe200078e0a0c */
[----:B---3--:R-:W-:-:S02]  /*3970*/  IABS R14, R20 ;  /* 0x00000014000e7213 */ /* 0x008fc40000000000 */
[----:B----4-:R-:W-:-:S03]  /*3980*/  IABS R15, R21 ;  /* 0x00000015000f7213 */ /* 0x010fc60000000000 */
[----:B0-----:R-:W-:-:S04]  /*3990*/  IMAD.HI.U32 R4, R23, R14, RZ ;  /* 0x0000000e17047227 */ /* 0x001fc800078e00ff */
[----:B------:R-:W-:-:S04]  /*39a0*/  IMAD.HI.U32 R2, R23, R15, RZ ;  /* 0x0000000f17027227 */ /* 0x000fc800078e00ff */
[----:B------:R-:W-:Y:S02]  /*39b0*/  IMAD.MOV R2, RZ, RZ, -R2 ;  /* 0x000000ffff027224 */ /* 0x000fe400078e0a02 */
[----:B------:R-:W-:Y:S02]  /*39c0*/  IMAD.MOV R4, RZ, RZ, -R4 ;  /* 0x000000ffff047224 */ /* 0x000fe400078e0a04 */
[C---:B------:R-:W-:Y:S02]  /*39d0*/  IMAD R15, R0.reuse, R2, R15 ;  /* 0x00000002000f7224 */ /* 0x040fe400078e020f */
[----:B------:R-:W-:-:S03]  /*39e0*/  IMAD R14, R0, R4, R14 ;  /* 0x00000004000e7224 */ /* 0x000fc600078e020e */
[C---:B------:R-:W-:Y:S02]  /*39f0*/  ISETP.GT.U32.AND P1, PT, R0.reuse, R15, PT ;  /* 0x0000000f0000720c */ /* 0x040fe40003f24070 */
[----:B------:R-:W-:-:S11]  /*3a00*/  ISETP.GT.U32.AND P0, PT, R0, R14, PT ;  /* 0x0000000e0000720c */ /* 0x000fd60003f04070 */
[----:B------:R-:W-:Y:S01]  /*3a10*/  @!P1 IMAD.IADD R15, R15, 0x1, -R0 ;  /* 0x000000010f0f9824 */ /* 0x000fe200078e0a00 */
[----:B--2---:R-:W-:-:S05]  /*3a20*/  IABS R17, R27 ;  /* 0x0000001b00117213 */ /* 0x004fca0000000000 */
[----:B------:R-:W-:-:S04]  /*3a30*/  IMAD.HI.U32 R4, R23, R17, RZ ;  /* 0x0000001117047227 */ /* 0x000fc800078e00ff */
[----:B------:R-:W-:Y:S02]  /*3a40*/  IMAD.MOV R4, RZ, RZ, -R4 ;  /* 0x000000ffff047224 */ /* 0x000fe400078e0a04 */
[----:B------:R-:W-:Y:S01]  /*3a50*/  @!P0 IMAD.IADD R14, R14, 0x1, -R0 ;  /* 0x000000010e0e8824 */ /* 0x000fe200078e0a00 */
[C---:B------:R-:W-:Y:S01]  /*3a60*/  ISETP.GT.U32.AND P0, PT, R0.reuse, R13, PT ;  /* 0x0000000d0000720c */ /* 0x040fe20003f04070 */
[C---:B------:R-:W-:Y:S01]  /*3a70*/  IMAD R17, R0.reuse, R4, R17 ;  /* 0x0000000400117224 */ /* 0x040fe200078e0211 */
[----:B------:R-:W-:-:S04]  /*3a80*/  ISETP.GT.U32.AND P2, PT, R0, R15, PT ;  /* 0x0000000f0000720c */ /* 0x000fc80003f44070 */
[C---:B------:R-:W-:Y:S02]  /*3a90*/  ISETP.GT.U32.AND P5, PT, R0.reuse, R17, PT ;  /* 0x000000110000720c */ /* 0x040fe40003fa4070 */
[----:B------:R-:W-:-:S05]  /*3aa0*/  ISETP.GT.U32.AND P1, PT, R0, R14, PT ;  /* 0x0000000e0000720c */ /* 0x000fca0003f24070 */
[--C-:B------:R-:W-:Y:S01]  /*3ab0*/  @!P0 IMAD.IADD R13, R13, 0x1, -R0.reuse ;  /* 0x000000010d0d8824 */ /* 0x100fe200078e0a00 */
[----:B------:R-:W-:Y:S01]  /*3ac0*/  ISETP.GE.AND P0, PT, R20, RZ, PT ;  /* 0x000000ff1400720c */ /* 0x000fe20003f06270 */
[----:B------:R-:W-:Y:S01]  /*3ad0*/  @!P2 IMAD.IADD R15, R15, 0x1, -R0 ;  /* 0x000000010f0fa824 */ /* 0x000fe200078e0a00 */
[----:B------:R-:W-:-:S03]  /*3ae0*/  ISETP.GE.AND P2, PT, R21, RZ, PT ;  /* 0x000000ff1500720c */ /* 0x000fc60003f46270 */
[--C-:B------:R-:W-:Y:S01]  /*3af0*/  @!P5 IMAD.IADD R17, R17, 0x1, -R0.reuse ;  /* 0x000000011111d824 */ /* 0x100fe200078e0a00 */
[----:B------:R-:W-:Y:S02]  /*3b00*/  ISETP.GE.AND P5, PT, R27, RZ, PT ;  /* 0x000000ff1b00720c */ /* 0x000fe40003fa6270 */
[----:B------:R-:W2:Y:S01]  /*3b10*/  LDL.LU R27, [R1+0x16c] ;  /* 0x00016c00011b7983 */ /* 0x000ea20000300800 */
[----:B------:R-:W-:-:S03]  /*3b20*/  @!P1 IMAD.IADD R14, R14, 0x1, -R0 ;  /* 0x000000010e0e9824 */ /* 0x000fc600078e0a00 */
[----:B------:R-:W3:Y:S01]  /*3b30*/  LDL.LU R29, [R1+0x170] ;  /* 0x00017000011d7983 */ /* 0x000ee20000300800 */
[----:B------:R-:W-:Y:S02]  /*3b40*/  @!P6 IMAD.MOV R13, RZ, RZ, -R13 ;  /* 0x000000ffff0de224 */ /* 0x000fe400078e0a0d */
[----:B------:R-:W-:Y:S01]  /*3b50*/  @!P0 IMAD.MOV R14, RZ, RZ, -R14 ;  /* 0x000000ffff0e8224 */ /* 0x000fe200078e0a0e */
[----:B------:R-:W-:Y:S01]  /*3b60*/  STL [R1+0xb38], R12 ;  /* 0x000b380c01007387 */ /* 0x000fe20000100800 */
[----:B------:R-:W-:-:S03]  /*3b70*/  @!P2 IMAD.MOV R15, RZ, RZ, -R15 ;  /* 0x000000ffff0fa224 */ /* 0x000fc600078e0a0f */
[----:B------:R-:W-:Y:S04]  /*3b80*/  STL [R1+0xb3c], R13 ;  /* 0x000b3c0d01007387 */ /* 0x000fe80000100800 */
[----:B------:R0:W-:Y:S04]  /*3b90*/  STL [R1+0xb40], R14 ;  /* 0x000b400e01007387 */ /* 0x0001e80000100800 */
[----:B0-----:R-:W4:Y:S04]  /*3ba0*/  LDL.LU R14, [R1+0x178] ;  /* 0x00017800010e7983 */ /* 0x001f280000300800 */
[----:B------:R0:W-:Y:S04]  /*3bb0*/  STL [R1+0xb44], R15 ;  /* 0x000b440f01007387 */ /* 0x0001e80000100800 */
[----:B0-----:R-:W4:Y:S04]  /*3bc0*/  LDL.LU R15, [R1+0x174] ;  /* 0x00017400010f7983 */ /* 0x001f280000300800 */
[----:B------:R-:W4:Y:S04]  /*3bd0*/  LDL.LU R13, [R1+0x17c] ;  /* 0x00017c00010d7983 */ /* 0x000f280000300800 */
[----:B------:R-:W4:Y:S04]  /*3be0*/  LDL.LU R12, [R1+0x180] ;  /* 0x00018000010c7983 */ /* 0x000f280000300800 */
[----:B------:R-:W4:Y:S01]  /*3bf0*/  LDL.LU R6, [R1+0x184] ;  /* 0x0001840001067983 */ /* 0x000f220000300800 */
[----:B------:R-:W-:-:S02]  /*3c00*/  IABS R16, R22 ;  /* 0x0000001600107213 */ /* 0x000fc40000000000 */
[----:B------:R-:W-:Y:S01]  /*3c10*/  IABS R18, R24 ;  /* 0x0000001800127213 */ /* 0x000fe20000000000 */
[----:B------:R-:W4:Y:S02]  /*3c20*/  LDL.LU R11, [R1+0x188] ;  /* 0x00018800010b7983 */ /* 0x000f240000300800 */
[C---:B------:R-:W-:Y:S01]  /*3c30*/  IMAD.HI.U32 R5, R23.reuse, R16, RZ ;  /* 0x0000001017057227 */ /* 0x040fe200078e00ff */
[C---:B------:R-:W-:Y:S01]  /*3c40*/  ISETP.GT.U32.AND P3, PT, R0.reuse, R17, PT ;  /* 0x000000110000720c */ /* 0x040fe20003f64070 */
[----:B------:R-:W4:Y:S02]  /*3c50*/  LDL.LU R8, [R1+0x18c] ;  /* 0x00018c0001087983 */ /* 0x000f240000300800 */
[----:B------:R-:W-:Y:S02]  /*3c60*/  IMAD.MOV R5, RZ, RZ, -R5 ;  /* 0x000000ffff057224 */ /* 0x000fe400078e0a05 */
[----:B------:R-:W-:Y:S01]  /*3c70*/  IMAD.HI.U32 R2, R23, R18, RZ ;  /* 0x0000001217027227 */ /* 0x000fe200078e00ff */
[----:B------:R-:W4:Y:S03]  /*3c80*/  LDL.LU R9, [R1+0x190] ;  /* 0x0001900001097983 */ /* 0x000f260000300800 */
[----:B------:R-:W-:-:S02]  /*3c90*/  IMAD R16, R0, R5, R16 ;  /* 0x0000000500107224 */ /* 0x000fc400078e0210 */
[----:B------:R-:W-:-:S03]  /*3ca0*/  IMAD.MOV R2, RZ, RZ, -R2 ;  /* 0x000000ffff027224 */ /* 0x000fc600078e0a02 */
[C---:B------:R-:W-:Y:S01]  /*3cb0*/  ISETP.GT.U32.AND P4, PT, R0.reuse, R16, PT ;  /* 0x000000100000720c */ /* 0x040fe20003f84070 */
[----:B------:R-:W-:-:S05]  /*3cc0*/  IMAD R18, R0, R2, R18 ;  /* 0x0000000200127224 */ /* 0x000fca00078e0212 */
[----:B------:R-:W-:-:S07]  /*3cd0*/  ISETP.GT.U32.AND P1, PT, R0, R18, PT ;  /* 0x000000120000720c */ /* 0x000fce0003f24070 */
[----:B------:R-:W-:Y:S01]  /*3ce0*/  @!P4 IMAD.IADD R16, R16, 0x1, -R0 ;  /* 0x000000011010c824 */ /* 0x000fe200078e0a00 */
[----:B------:R-:W-:-:S05]  /*3cf0*/  ISETP.GE.AND P4, PT, R22, RZ, PT ;  /* 0x000000ff1600720c */ /* 0x000fca0003f86270 */
[--C-:B------:R-:W-:Y:S01]  /*3d00*/  @!P1 IMAD.IADD R18, R18, 0x1, -R0.reuse ;  /* 0x0000000112129824 */ /* 0x100fe200078e0a00 */
[----:B------:R-:W-:Y:S01]  /*3d10*/  ISETP.GT.U32.AND P1, PT, R0, R16, PT ;  /* 0x000000100000720c */ /* 0x000fe20003f24070 */
[----:B------:R-:W-:-:S04]  /*3d20*/  @!P3 IMAD.IADD R17, R17, 0x1, -R0 ;  /* 0x000000011111b824 */ /* 0x000fc800078e0a00 */
[----:B------:R-:W-:-:S08]  /*3d30*/  @!P5 IMAD.MOV R17, RZ, RZ, -R17 ;  /* 0x000000ffff11d224 */ /* 0x000fd000078e0a11 */
[----:B------:R-:W-:-:S04]  /*3d40*/  @!P1 IMAD.IADD R16, R16, 0x1, -R0 ;  /* 0x0000000110109824 */ /* 0x000fc800078e0a00 */
[----:B------:R-:W-:-:S05]  /*3d50*/  @!P4 IMAD.MOV R16, RZ, RZ, -R16 ;  /* 0x000000ffff10c224 */ /* 0x000fca00078e0a10 */
[----:B------:R-:W-:Y:S04]  /*3d60*/  STL [R1+0xb48], R16 ;  /* 0x000b481001007387 */ /* 0x000fe80000100800 */
[----:B------:R0:W-:Y:S04]  /*3d70*/  STL [R1+0xb4c], R17 ;  /* 0x000b4c1101007387 */ /* 0x0001e80000100800 */
[----:B0-----:R-:W4:Y:S01]  /*3d80*/  LDL R17, [R1+0x38c] ;  /* 0x00038c0001117983 */ /* 0x001f220000100800 */
[----:B------:R-:W-:Y:S02]  /*3d90*/  IABS R19, R25 ;  /* 0x0000001900137213 */ /* 0x000fe40000000000 */
[----:B------:R-:W-:-:S03]  /*3da0*/  IABS R20, R26 ;  /* 0x0000001a00147213 */ /* 0x000fc60000000000 */
[----:B------:R-:W-:-:S04]  /*3db0*/  IMAD.HI.U32 R4, R23, R19, RZ ;  /* 0x0000001317047227 */ /* 0x000fc800078e00ff */
[----:B------:R-:W-:-:S04]  /*3dc0*/  IMAD.HI.U32 R2, R23, R20, RZ ;  /* 0x0000001417027227 */ /* 0x000fc800078e00ff */
[----:B------:R-:W-:Y:S02]  /*3dd0*/  IMAD.MOV R4, RZ, RZ, -R4 ;  /* 0x000000ffff047224 */ /* 0x000fe400078e0a04 */
[----:B------:R-:W-:Y:S02]  /*3de0*/  IMAD.MOV R2, RZ, RZ, -R2 ;  /* 0x000000ffff027224 */ /* 0x000fe400078e0a02 */
[C---:B------:R-:W-:Y:S02]  /*3df0*/  IMAD R19, R0.reuse, R4, R19 ;  /* 0x0000000400137224 */ /* 0x040fe400078e0213 */
[----:B------:R-:W-:-:S03]  /*3e00*/  IMAD R20, R0, R2, R20 ;  /* 0x0000000200147224 */ /* 0x000fc600078e0214 */
[C---:B------:R-:W-:Y:S02]  /*3e10*/  ISETP.GT.U32.AND P0, PT, R0.reuse, R19, PT ;  /* 0x000000130000720c */ /* 0x040fe40003f04070 */
[----:B------:R-:W-:-:S11]  /*3e20*/  ISETP.GT.U32.AND P3, PT, R0, R20, PT ;  /* 0x000000140000720c */ /* 0x000fd60003f64070 */
[--C-:B------:R-:W-:Y:S02]  /*3e30*/  @!P0 IMAD.IADD R19, R19, 0x1, -R0.reuse ;  /* 0x0000000113138824 */ /* 0x100fe400078e0a00 */
[----:B------:R-:W-:-:S03]  /*3e40*/  @!P3 IMAD.IADD R20, R20, 0x1, -R0 ;  /* 0x000000011414b824 */ /* 0x000fc600078e0a00 */
[C---:B------:R-:W-:Y:S02]  /*3e50*/  ISETP.GT.U32.AND P3, PT, R0.reuse, R19, PT ;  /* 0x000000130000720c */ /* 0x040fe40003f64070 */
[----:B------:R-:W-:-:S11]  /*3e60*/  ISETP.GT.U32.AND P4, PT, R0, R20, PT ;  /* 0x000000140000720c */ /* 0x000fd60003f84070 */
[--C-:B------:R-:W-:Y:S02]  /*3e70*/  @!P3 IMAD.IADD R19, R19, 0x1, -R0.reuse ;  /* 0x000000011313b824 */ /* 0x100fe400078e0a00 */
[----:B------:R-:W-:Y:S01]  /*3e80*/  @!P4 IMAD.IADD R20, R20, 0x1, -R0 ;  /* 0x000000011414c824 */ /* 0x000fe200078e0a00 */
[----:B------:R-:W-:Y:S02]  /*3e90*/  ISETP.GT.U32.AND P6, PT, R0, R18, PT ;  /* 0x000000120000720c */ /* 0x000fe40003fc4070 */
[----:B------:R-:W-:Y:S02]  /*3ea0*/  ISETP.GE.AND P2, PT, R24, RZ, PT ;  /* 0x000000ff1800720c */ /* 0x000fe40003f46270 */
[----:B------:R-:W-:-:S09]  /*3eb0*/  ISETP.GE.AND P1, PT, R25, RZ, PT ;  /* 0x000000ff1900720c */ /* 0x000fd20003f26270 */
[----:B------:R-:W-:Y:S01]  /*3ec0*/  @!P6 IMAD.IADD R18, R18, 0x1, -R0 ;  /* 0x000000011212e824 */ /* 0x000fe200078e0a00 */
[----:B------:R-:W-:-:S03]  /*3ed0*/  ISETP.GE.AND P6, PT, R26, RZ, PT ;  /* 0x000000ff1a00720c */ /* 0x000fc60003fc6270 */
[----:B------:R-:W-:Y:S01]  /*3ee0*/  @!P2 IMAD.MOV R18, RZ, RZ, -R18 ;  /* 0x000000ffff12a224 */ /* 0x000fe200078e0a12 */
[----:B--2---:R-:W-:Y:S02]  /*3ef0*/  IABS R2, R27 ;  /* 0x0000001b00027213 */ /* 0x004fe40000000000 */
[----:B---3--:R-:W-:-:S03]  /*3f00*/  IABS R4, R29 ;  /* 0x0000001d00047213 */ /* 0x008fc60000000000 */
[----:B------:R-:W-:-:S04]  /*3f10*/  IMAD.HI.U32 R21, R23, R2, RZ ;  /* 0x0000000217157227 */ /* 0x000fc800078e00ff */
[----:B------:R-:W-:-:S04]  /*3f20*/  IMAD.HI.U32 R10, R23, R4, RZ ;  /* 0x00000004170a7227 */ /* 0x000fc800078e00ff */
[----:B------:R-:W-:Y:S02]  /*3f30*/  IMAD.MOV R21, RZ, RZ, -R21 ;  /* 0x000000ffff157224 */ /* 0x000fe400078e0a15 */
[----:B------:R-:W-:Y:S02]  /*3f40*/  IMAD.MOV R10, RZ, RZ, -R10 ;  /* 0x000000ffff0a7224 */ /* 0x000fe400078e0a0a */
[C---:B------:R-:W-:Y:S02]  /*3f50*/  IMAD R2, R0.reuse, R21, R2 ;  /* 0x0000001500027224 */ /* 0x040fe400078e0202 */
[----:B------:R-:W-:-:S03]  /*3f60*/  IMAD R4, R0, R10, R4 ;  /* 0x0000000a00047224 */ /* 0x000fc600078e0204 */
[C---:B------:R-:W-:Y:S02]  /*3f70*/  ISETP.GT.U32.AND P3, PT, R0.reuse, R2, PT ;  /* 0x000000020000720c */ /* 0x040fe40003f64070 */
[----:B----4-:R-:W-:Y:S02]  /*3f80*/  IABS R7, R14 ;  /* 0x0000000e00077213 */ /* 0x010fe40000000000 */
[----:B------:R-:W-:-:S03]  /*3f90*/  ISETP.GT.U32.AND P4, PT, R0, R4, PT ;  /* 0x000000040000720c */ /* 0x000fc60003f84070 */
[----:B------:R-:W-:Y:S01]  /*3fa0*/  IMAD.HI.U32 R21, R23, R7, RZ ;  /* 0x0000000717157227 */ /* 0x000fe200078e00ff */
[----:B------:R-:W-:-:S03]  /*3fb0*/  IABS R5, R15 ;  /* 0x0000000f00057213 */ /* 0x000fc60000000000 */
[----:B------:R-:W-:Y:S02]  /*3fc0*/  IMAD.MOV R21, RZ, RZ, -R21 ;  /* 0x000000ffff157224 */ /* 0x000fe400078e0a15 */
[----:B------:R-:W-:-:S04]  /*3fd0*/  IMAD.HI.U32 R22, R23, R5, RZ ;  /* 0x0000000517167227 */ /* 0x000fc800078e00ff */
[----:B------:R-:W-:Y:S02]  /*3fe0*/  IMAD.MOV R22, RZ, RZ, -R22 ;  /* 0x000000ffff167224 */ /* 0x000fe400078e0a16 */
[C---:B------:R-:W-:Y:S02]  /*3ff0*/  IMAD R7, R0.reuse, R21, R7 ;  /* 0x0000001500077224 */ /* 0x040fe400078e0207 */
[----:B------:R-:W-:Y:S02]  /*4000*/  IMAD R5, R0, R22, R5 ;  /* 0x0000001600057224 */ /* 0x000fe400078e0205 */
[--C-:B------:R-:W-:Y:S02]  /*4010*/  @!P3 IMAD.IADD R2, R2, 0x1, -R0.reuse ;  /* 0x000000010202b824 */ /* 0x100fe400078e0a00 */
[----:B------:R-:W-:Y:S01]  /*4020*/  @!P4 IMAD.IADD R4, R4, 0x1, -R0 ;  /* 0x000000010404c824 */ /* 0x000fe200078e0a00 */
[C---:B------:R-:W-:Y:S02]  /*4030*/  ISETP.GT.U32.AND P3, PT, R0.reuse, R5, PT ;  /* 0x000000050000720c */ /* 0x040fe40003f64070 */
[----:B------:R-:W-:-:S02]  /*4040*/  ISETP.GT.U32.AND P4, PT, R0, R7, PT ;  /* 0x000000070000720c */ /* 0x000fc40003f84070 */
[----:B------:R-:W-:Y:S02]  /*4050*/  IABS R26, R12 ;  /* 0x0000000c001a7213 */ /* 0x000fe40000000000 */
[----:B------:R-:W-:-:S03]  /*4060*/  IABS R25, R6 ;  /* 0x0000000600197213 */ /* 0x000fc60000000000 */
[----:B------:R-:W-:-:S04]  /*4070*/  IMAD.HI.U32 R24, R23, R26, RZ ;  /* 0x0000001a17187227 */ /* 0x000fc800078e00ff */
[--C-:B------:R-:W-:Y:S02]  /*4080*/  @!P3 IMAD.IADD R5, R5, 0x1, -R0.reuse ;  /* 0x000000010505b824 */ /* 0x100fe400078e0a00 */
[----:B------:R-:W-:Y:S01]  /*4090*/  @!P4 IMAD.IADD R7, R7, 0x1, -R0 ;  /* 0x000000010707c824 */ /* 0x000fe200078e0a00 */
[C---:B------:R-:W-:Y:S01]  /*40a0*/  ISETP.GT.U32.AND P4, PT, R0.reuse, R4, PT ;  /* 0x000000040000720c */ /* 0x040fe20003f84070 */
[----:B------:R-:W-:Y:S01]  /*40b0*/  IMAD.MOV R24, RZ, RZ, -R24 ;  /* 0x000000ffff187224 */ /* 0x000fe200078e0a18 */
[----:B------:R-:W-:Y:S01]  /*40c0*/  ISETP.GT.U32.AND P2, PT, R0, R5, PT ;  /* 0x000000050000720c */ /* 0x000fe20003f44070 */
[----:B------:R-:W-:-:S04]  /*40d0*/  IMAD.HI.U32 R22, R23, R25, RZ ;  /* 0x0000001917167227 */ /* 0x000fc800078e00ff */
[----:B------:R-:W-:Y:S02]  /*40e0*/  IMAD R26, R0, R24, R26 ;  /* 0x00000018001a7224 */ /* 0x000fe400078e021a */
[----:B------:R-:W-:-:S04]  /*40f0*/  IMAD.MOV R22, RZ, RZ, -R22 ;  /* 0x000000ffff167224 */ /* 0x000fc800078e0a16 */
[----:B------:R-:W-:Y:S02]  /*4100*/  IMAD R25, R0, R22, R25 ;  /* 0x0000001600197224 */ /* 0x000fe400078e0219 */
[--C-:B------:R-:W-:Y:S01]  /*4110*/  @!P4 IMAD.IADD R4, R4, 0x1, -R0.reuse ;  /* 0x000000010404c824 */ /* 0x100fe200078e0a00 */
[C---:B------:R-:W-:Y:S01]  /*4120*/  ISETP.GT.U32.AND P4, PT, R0.reuse, R26, PT ;  /* 0x0000001a0000720c */ /* 0x040fe20003f84070 */
[----:B------:R-:W-:Y:S01]  /*4130*/  @!P2 IMAD.IADD R5, R5, 0x1, -R0 ;  /* 0x000000010505a824 */ /* 0x000fe200078e0a00 */
[----:B------:R-:W-:-:S11]  /*4140*/  ISETP.GT.U32.AND P2, PT, R0, R25, PT ;  /* 0x000000190000720c */ /* 0x000fd60003f44070 */
[--C-:B------:R-:W-:Y:S02]  /*4150*/  @!P4 IMAD.IADD R26, R26, 0x1, -R0.reuse ;  /* 0x000000011a1ac824 */ /* 0x100fe400078e0a00 */
[----:B------:R-:W-:-:S03]  /*4160*/  @!P2 IMAD.IADD R25, R25, 0x1, -R0 ;  /* 0x000000011919a824 */ /* 0x000fc600078e0a00 */
[C---:B------:R-:W-:Y:S02]  /*4170*/  ISETP.GT.U32.AND P2, PT, R0.reuse, R26, PT ;  /* 0x0000001a0000720c */ /* 0x040fe40003f44070 */
[----:B------:R-:W-:Y:S02]  /*4180*/  IABS R10, R13 ;  /* 0x0000000d000a7213 */ /* 0x000fe40000000000 */
[----:B------:R-:W-:-:S03]  /*4190*/  ISETP.GT.U32.AND P3, PT, R0, R2, PT ;  /* 0x000000020000720c */ /* 0x000fc60003f64070 */
[----:B------:R-:W-:Y:S01]  /*41a0*/  IMAD.HI.U32 R28, R23, R10, RZ ;  /* 0x0000000a171c7227 */ /* 0x000fe200078e00ff */
[----:B------:R-:W-:-:S05]  /*41b0*/  ISETP.GE.AND P0, PT, R27, RZ, PT ;  /* 0x000000ff1b00720c */ /* 0x000fca0003f06270 */
[----:B------:R-:W-:Y:S01]  /*41c0*/  @!P2 IMAD.IADD R26, R26, 0x1, -R0 ;  /* 0x000000011a1aa824 */ /* 0x000fe200078e0a00 */
[----:B------:R-:W-:Y:S01]  /*41d0*/  ISETP.GE.AND P2, PT, R15, RZ, PT ;  /* 0x000000ff0f00720c */ /* 0x000fe20003f46270 */
[----:B------:R-:W-:Y:S01]  /*41e0*/  IMAD.MOV R28, RZ, RZ, -R28 ;  /* 0x000000ffff1c7224 */ /* 0x000fe200078e0a1c */
[----:B------:R-:W-:-:S03]  /*41f0*/  IABS R21, R11 ;  /* 0x0000000b00157213 */ /* 0x000fc60000000000 */
[C---:B------:R-:W-:Y:S01]  /*4200*/  IMAD R10, R0.reuse, R28, R10 ;  /* 0x0000001c000a7224 */ /* 0x040fe200078e020a */
[----:B------:R-:W-:Y:S01]  /*4210*/  ISETP.GT.U32.AND P5, PT, R0, R7, PT ;  /* 0x000000070000720c */ /* 0x000fe20003fa4070 */
[----:B------:R-:W-:Y:S02]  /*4220*/  @!P3 IMAD.IADD R2, R2, 0x1, -R0 ;  /* 0x000000010202b824 */ /* 0x000fe400078e0a00 */
[----:B------:R-:W-:Y:S01]  /*4230*/  IMAD.HI.U32 R24, R23, R21, RZ ;  /* 0x0000001517187227 */ /* 0x000fe200078e00ff */
[----:B------:R-:W-:-:S03]  /*4240*/  ISETP.GT.U32.AND P3, PT, R0, R10, PT ;  /* 0x0000000a0000720c */ /* 0x000fc60003f64070 */
[----:B------:R-:W-:Y:S01]  /*4250*/  @!P2 IMAD.MOV R5, RZ, RZ, -R5 ;  /* 0x000000ffff05a224 */ /* 0x000fe200078e0a05 */
[----:B------:R-:W-:Y:S01]  /*4260*/  ISETP.GE.AND P2, PT, R6, RZ, PT ;  /* 0x000000ff0600720c */ /* 0x000fe20003f46270 */
[----:B------:R-:W-:Y:S01]  /*4270*/  @!P0 IMAD.MOV R2, RZ, RZ, -R2 ;  /* 0x000000ffff028224 */ /* 0x000fe200078e0a02 */
[----:B------:R-:W0:Y:S01]  /*4280*/  S2R R6, SR_TID.X ;  /* 0x0000000000067919 */ /* 0x000e220000002100 */
[----:B------:R-:W-:Y:S01]  /*4290*/  ISETP.GE.AND P0, PT, R14, RZ, PT ;  /* 0x000000ff0e00720c */ /* 0x000fe20003f06270 */
[----:B------:R-:W-:Y:S01]  /*42a0*/  IMAD.MOV R24, RZ, RZ, -R24 ;  /* 0x000000ffff187224 */ /* 0x000fe200078e0a18 */
[----:B------:R-:W-:-:S03]  /*42b0*/  IABS R27, R8 ;  /* 0x00000008001b7213 */ /* 0x000fc60000000000 */
[----:B------:R-:W-:Y:S02]  /*42c0*/  IMAD R21, R0, R24, R21 ;  /* 0x0000001800157224 */ /* 0x000fe400078e0215 */
[--C-:B------:R-:W-:Y:S02]  /*42d0*/  @!P5 IMAD.IADD R7, R7, 0x1, -R0.reuse ;  /* 0x000000010707d824 */ /* 0x100fe400078e0a00 */
[----:B------:R-:W-:Y:S01]  /*42e0*/  @!P3 IMAD.IADD R10, R10, 0x1, -R0 ;  /* 0x000000010a0ab824 */ /* 0x000fe200078e0a00 */
[----:B------:R-:W-:Y:S01]  /*42f0*/  ISETP.GT.U32.AND P3, PT, R0, R21, PT ;  /* 0x000000150000720c */ /* 0x000fe20003f64070 */
[----:B------:R-:W-:Y:S01]  /*4300*/  IMAD.HI.U32 R22, R23, R27, RZ ;  /* 0x0000001b17167227 */ /* 0x000fe200078e00ff */
[----:B------:R-:W-:-:S03]  /*4310*/  IABS R28, R9 ;  /* 0x00000009001c7213 */ /* 0x000fc60000000000 */
[----:B------:R-:W-:Y:S01]  /*4320*/  @!P0 IMAD.MOV R7, RZ, RZ, -R7 ;  /* 0x000000ffff078224 */ /* 0x000fe200078e0a07 */
[----:B------:R-:W-:Y:S01]  /*4330*/  ISETP.GE.AND P0, PT, R8, RZ, PT ;  /* 0x000000ff0800720c */ /* 0x000fe20003f06270 */
[----:B------:R-:W-:Y:S01]  /*4340*/  IMAD.MOV R22, RZ, RZ, -R22 ;  /* 0x000000ffff167224 */ /* 0x000fe200078e0a16 */
[----:B------:R-:W1:Y:S01]  /*4350*/  LDC R8, c[0x0][0x230] ;  /* 0x00008c00ff087b82 */ /* 0x000e620000000800 */
[----:B------:R-:W-:Y:S01]  /*4360*/  ISETP.GE.AND P5, PT, R29, RZ, PT ;  /* 0x000000ff1d00720c */ /* 0x000fe20003fa6270 */
[----:B------:R-:W-:Y:S01]  /*4370*/  IMAD.HI.U32 R29, R23, R28, RZ ;  /* 0x0000001c171d7227 */ /* 0x000fe200078e00ff */
[----:B------:R-:W-:-:S03]  /*4380*/  IABS R24, R17 ;  /* 0x0000001100187213 */ /* 0x000fc60000000000 */
[C---:B------:R-:W-:Y:S01]  /*4390*/  IMAD R22, R0.reuse, R22, R27 ;  /* 0x0000001600167224 */ /* 0x040fe200078e021b */
[----:B------:R-:W-:Y:S01]  /*43a0*/  ISETP.GT.U32.AND P4, PT, R0, R10, PT ;  /* 0x0000000a0000720c */ /* 0x000fe20003f84070 */
[----:B------:R-:W-:Y:S02]  /*43b0*/  IMAD.MOV R27, RZ, RZ, -R29 ;  /* 0x000000ffff1b7224 */ /* 0x000fe400078e0a1d */
[----:B------:R-:W-:-:S04]  /*43c0*/  IMAD.HI.U32 R29, R23, R24, RZ ;  /* 0x00000018171d7227 */ /* 0x000fc800078e00ff */
[----:B------:R-:W-:Y:S01]  /*43d0*/  @!P3 IMAD.IADD R21, R21, 0x1, -R0 ;  /* 0x000000011515b824 */ /* 0x000fe200078e0a00 */
[C---:B------:R-:W-:Y:S01]  /*43e0*/  ISETP.GT.U32.AND P3, PT, R0.reuse, R25, PT ;  /* 0x000000190000720c */ /* 0x040fe20003f64070 */
[----:B------:R-:W-:Y:S02]  /*43f0*/  IMAD.MOV R29, RZ, RZ, -R29 ;  /* 0x000000ffff1d7224 */ /* 0x000fe400078e0a1d */
[----:B------:R-:W-:Y:S02]  /*4400*/  @!P1 IMAD.MOV R19, RZ, RZ, -R19 ;  /* 0x000000ffff139224 */ /* 0x000fe400078e0a13 */
[C---:B------:R-:W-:Y:S02]  /*4410*/  IMAD R24, R0.reuse, R29, R24 ;  /* 0x0000001d00187224 */ /* 0x040fe400078e0218 */
[----:B------:R-:W-:Y:S02]  /*4420*/  IMAD R23, R0, R27, R28 ;  /* 0x0000001b00177224 */ /* 0x000fe400078e021c */
[----:B0-----:R-:W-:-:S02]  /*4430*/  IMAD.SHL.U32 R29, R6, 0x2, RZ ;  /* 0x00000002061d7824 */ /* 0x001fc400078e00ff */
[----:B------:R-:W-:Y:S01]  /*4440*/  @!P6 IMAD.MOV R20, RZ, RZ, -R20 ;  /* 0x000000ffff14e224 */ /* 0x000fe200078e0a14 */
[----:B------:R-:W-:Y:S01]  /*4450*/  LOP3.LUT R28, R6, 0x7, RZ, 0xc0, !PT ;  /* 0x00000007061c7812 */ /* 0x000fe200078ec0ff */
[----:B------:R-:W-:Y:S01]  /*4460*/  STL [R1+0xb50], R18 ;  /* 0x000b501201007387 */ /* 0x000fe20000100800 */
[----:B------:R-:W-:Y:S01]  /*4470*/  ISETP.GT.U32.AND P1, PT, R0, R22, PT ;  /* 0x000000160000720c */ /* 0x000fe20003f24070 */
[--C-:B------:R-:W-:Y:S01]  /*4480*/  @!P4 IMAD.IADD R10, R10, 0x1, -R0.reuse ;  /* 0x000000010a0ac824 */ /* 0x100fe200078e0a00 */
[----:B------:R-:W-:Y:S01]  /*4490*/  ISETP.GT.U32.AND P4, PT, R0, R23, PT ;  /* 0x000000170000720c */ /* 0x000fe20003f84070 */
[----:B------:R-:W-:Y:S01]  /*44a0*/  STL [R1+0xb54], R19 ;  /* 0x000b541301007387 */ /* 0x000fe20000100800 */
[----:B------:R-:W-:Y:S01]  /*44b0*/  LOP3.LUT R27, R29, 0x10, RZ, 0xc0, !PT ;  /* 0x000000101d1b7812 */ /* 0x000fe200078ec0ff */
[----:B------:R-:W-:Y:S01]  /*44c0*/  @!P3 IMAD.IADD R25, R25, 0x1, -R0 ;  /* 0x000000011919b824 */ /* 0x000fe200078e0a00 */
[----:B------:R-:W-:Y:S01]  /*44d0*/  ISETP.GE.AND P3, PT, R13, RZ, PT ;  /* 0x000000ff0d00720c */ /* 0x000fe20003f66270 */
[----:B------:R-:W-:Y:S01]  /*44e0*/  STL [R1+0xb58], R20 ;  /* 0x000b581401007387 */ /* 0x000fe20000100800 */
[----:B------:R-:W-:Y:S01]  /*44f0*/  @!P5 IMAD.MOV R4, RZ, RZ, -R4 ;  /* 0x000000ffff04d224 */ /* 0x000fe200078e0a04 */
[----:B------:R-:W-:Y:S01]  /*4500*/  LOP3.LUT R27, R27, 0x20, R6, 0xf8, !PT ;  /* 0x000000201b1b7812 */ /* 0x000fe200078ef806 */
[----:B-1----:R-:W-:Y:S01]  /*4510*/  VIADD R8, R8, 0x3f ;  /* 0x0000003f08087836 */ /* 0x002fe20000000000 */
[----:B------:R0:W-:Y:S04]  /*4520*/  STL [R1+0xb5c], R2 ;  /* 0x000b5c0201007387 */ /* 0x0001e80000100800 */
[----:B------:R1:W-:Y:S01]  /*4530*/  STL [R1+0xb60], R4 ;  /* 0x000b600401007387 */ /* 0x0003e20000100800 */
[----:B0-----:R-:W-:-:S02]  /*4540*/  IMAD R2, R28, 0x110, RZ ;  /* 0x000001101c027824 */ /* 0x001fc400078e02ff */
[----:B------:R-:W-:Y:S01]  /*4550*/  IMAD R28, R28, 0x90, RZ ;  /* 0x000000901c1c7824 */ /* 0x000fe200078e02ff */
[----:B-1----:R-:W-:Y:S02]  /*4560*/  SHF.R.S32.HI R4, RZ, 0x1f, R8 ;  /* 0x0000001fff047819 */ /* 0x002fe40000011408 */
[----:B------:R-:W-:Y:S01]  /*4570*/  LOP3.LUT R27, R2, R27, RZ, 0x3c, !PT ;  /* 0x0000001b021b7212 */ /* 0x000fe200078e3cff */
[----:B------:R-:W-:Y:S01]  /*4580*/  IMAD.SHL.U32 R2, R6, 0x80, RZ ;  /* 0x0000008006027824 */ /* 0x000fe200078e00ff */
[----:B------:R0:W-:Y:S01]  /*4590*/  STL [R1+0xb64], R5 ;  /* 0x000b640501007387 */ /* 0x0001e20000100800 */
[--C-:B------:R-:W-:Y:S02]  /*45a0*/  @!P1 IMAD.IADD R22, R22, 0x1, -R0.reuse ;  /* 0x0000000116169824 */ /* 0x100fe400078e0a00 */
[----:B------:R-:W-:Y:S01]  /*45b0*/  @!P4 IMAD.IADD R23, R23, 0x1, -R0 ;  /* 0x000000011717c824 */ /* 0x000fe200078e0a00 */
[----:B------:R-:W-:Y:S01]  /*45c0*/  LOP3.LUT R2, R27, 0x800, R2, 0xf8, !PT ;  /* 0x000008001b027812 */ /* 0x000fe200078ef802 */
[----:B------:R-:W-:Y:S01]  /*45d0*/  @!P3 IMAD.MOV R10, RZ, RZ, -R10 ;  /* 0x000000ffff0ab224 */ /* 0x000fe200078e0a0a */
[----:B0-----:R-:W-:-:S02]  /*45e0*/  LEA.HI R5, R4, R8, RZ, 0x6 ;  /* 0x0000000804057211 */ /* 0x001fc400078f30ff */
[----:B------:R-:W-:Y:S01]  /*45f0*/  LOP3.LUT R4, R28, 0x30, R29, 0x78, !PT ;  /* 0x000000301c047812 */ /* 0x000fe200078e781d */
[----:B------:R-:W-:Y:S01]  /*4600*/  STL [R1+0xb68], R7 ;  /* 0x000b680701007387 */ /* 0x000fe20000100800 */
[C---:B------:R-:W-:Y:S02]  /*4610*/  ISETP.GT.U32.AND P1, PT, R0.reuse, R22, PT ;  /* 0x000000160000720c */ /* 0x040fe40003f24070 */
[----:B------:R-:W-:Y:S01]  /*4620*/  ISETP.GT.U32.AND P5, PT, R0, R23, PT ;  /* 0x000000170000720c */ /* 0x000fe20003fa4070 */
[----:B------:R-:W-:Y:S04]  /*4630*/  STL [R1+0x388], R4 ;  /* 0x0003880401007387 */ /* 0x000fe80000100800 */
[----:B------:R0:W-:Y:S04]  /*4640*/  STL [R1+0x384], R2 ;  /* 0x0003840201007387 */ /* 0x0001e80000100800 */
[----:B------:R-:W-:Y:S04]  /*4650*/  STL [R1+0xb6c], R10 ;  /* 0x000b6c0a01007387 */ /* 0x000fe80000100800 */
[----:B------:R-:W2:Y:S04]  /*4660*/  LDL.LU R16, [R1+0x58] ;  /* 0x0000580001107983 */ /* 0x000ea80000300800 */
[----:B------:R-:W3:Y:S04]  /*4670*/  LDL.LU R15, [R1+0x5c] ;  /* 0x00005c00010f7983 */ /* 0x000ee80000300800 */
[----:B------:R-:W4:Y:S01]  /*4680*/  LDL.LU R14, [R1+0x64] ;  /* 0x00006400010e7983 */ /* 0x000f220000300800 */
[----:B------:R-:W-:-:S03]  /*4690*/  ISETP.GE.AND P4, PT, R12, RZ, PT ;  /* 0x000000ff0c00720c */ /* 0x000fc60003f86270 */
[----:B------:R-:W4:Y:S01]  /*46a0*/  LDL.LU R13, [R1+0x68] ;  /* 0x00006800010d7983 */ /* 0x000f220000300800 */
[--C-:B------:R-:W-:Y:S01]  /*46b0*/  @!P1 IMAD.IADD R22, R22, 0x1, -R0.reuse ;  /* 0x0000000116169824 */ /* 0x100fe200078e0a00 */
[----:B------:R-:W-:Y:S01]  /*46c0*/  ISETP.GE.AND P1, PT, R11, RZ, PT ;  /* 0x000000ff0b00720c */ /* 0x000fe20003f26270 */
[----:B------:R-:W-:Y:S01]  /*46d0*/  @!P5 IMAD.IADD R23, R23, 0x1, -R0 ;  /* 0x000000011717d824 */ /* 0x000fe200078e0a00 */
[----:B------:R-:W4:Y:S01]  /*46e0*/  LDL.LU R12, [R1+0x70] ;  /* 0x00007000010c7983 */ /* 0x000f220000300800 */
[----:B------:R-:W-:-:S03]  /*46f0*/  ISETP.GE.AND P5, PT, R9, RZ, PT ;  /* 0x000000ff0900720c */ /* 0x000fc60003fa6270 */
[----:B------:R-:W4:Y:S04]  /*4700*/  LDL.LU R11, [R1+0x74] ;  /* 0x00007400010b7983 */ /* 0x000f280000300800 */
[----:B------:R-:W4:Y:S01]  /*4710*/  LDL.LU R9, [R1+0x80] ;  /* 0x0000800001097983 */ /* 0x000f220000300800 */
[----:B------:R-:W-:Y:S02]  /*4720*/  ISETP.GT.U32.AND P6, PT, R0, R21, PT ;  /* 0x000000150000720c */ /* 0x000fe40003fc4070 */
[----:B------:R-:W-:Y:S01]  /*4730*/  LOP3.LUT R6, R6, 0x3f, RZ, 0xc0, !PT ;  /* 0x0000003f06067812 */ /* 0x000fe200078ec0ff */
[----:B------:R-:W-:Y:S01]  /*4740*/  @!P2 IMAD.MOV R25, RZ, RZ, -R25 ;  /* 0x000000ffff19a224 */ /* 0x000fe200078e0a19 */
[----:B------:R-:W-:Y:S01]  /*4750*/  ISETP.NE.AND P3, PT, R3, RZ, PT ;  /* 0x000000ff0300720c */ /* 0x000fe20003f65270 */
[----:B------:R-:W4:Y:S08]  /*4760*/  LDL.LU R8, [R1+0x98] ;  /* 0x0000980001087983 */ /* 0x000f300000300800 */
[----:B------:R-:W-:Y:S01]  /*4770*/  @!P6 IMAD.IADD R21, R21, 0x1, -R0 ;  /* 0x000000011515e824 */ /* 0x000fe200078e0a00 */
[----:B------:R-:W-:-:S13]  /*4780*/  ISETP.GT.U32.AND P6, PT, R0, R24, PT ;  /* 0x000000180000720c */ /* 0x000fda0003fc4070 */
[----:B------:R-:W-:-:S05]  /*4790*/  @!P6 IMAD.IADD R24, R24, 0x1, -R0 ;  /* 0x000000011818e824 */ /* 0x000fca00078e0a00 */
[----:B------:R-:W-:Y:S01]  /*47a0*/  ISETP.GT.U32.AND P6, PT, R0, R24, PT ;  /* 0x000000180000720c */ /* 0x000fe20003fc4070 */
[----:B0-----:R-:W-:Y:S01]  /*47b0*/  IMAD R2, R6, UR5, RZ ;  /* 0x0000000506027c24 */ /* 0x001fe2000f8e02ff */
[----:B------:R-:W-:Y:S01]  /*47c0*/  LOP3.LUT R27, RZ, R3, RZ, 0x33, !PT ;  /* 0x00000003ff1b7212 */ /* 0x000fe200078e33ff */
[----:B------:R-:W-:Y:S01]  /*47d0*/  IMAD.MOV.U32 R3, RZ, RZ, R26 ;  /* 0x000000ffff037224 */ /* 0x000fe200078e001a */
[----:B------:R-:W4:Y:S09]  /*47e0*/  LDL.LU R6, [R1+0x9c] ;  /* 0x00009c0001067983 */ /* 0x000f320000300800 */
[----:B------:R-:W-:Y:S01]  /*47f0*/  @!P6 IMAD.IADD R24, R24, 0x1, -R0 ;  /* 0x000000011818e824 */ /* 0x000fe200078e0a00 */
[----:B------:R-:W-:Y:S01]  /*4800*/  ISETP.GE.AND P6, PT, R17, RZ, PT ;  /* 0x000000ff1100720c */ /* 0x000fe20003fc6270 */
[----:B------:R-:W-:Y:S01]  /*4810*/  @!P4 IMAD.MOV R3, RZ, RZ, -R3 ;  /* 0x000000ffff03c224 */ /* 0x000fe200078e0a03 */
[----:B------:R-:W-:Y:S01]  /*4820*/  LEA R0, P4, R2, UR12, 0x1 ;  /* 0x0000000c02007c11 */ /* 0x000fe2000f8808ff */
[----:B------:R-:W-:-:S02]  /*4830*/  @!P1 IMAD.MOV R21, RZ, RZ, -R21 ;  /* 0x000000ffff159224 */ /* 0x000fc400078e0a15 */
[----:B------:R-:W-:Y:S01]  /*4840*/  @!P0 IMAD.MOV R22, RZ, RZ, -R22 ;  /* 0x000000ffff168224 */ /* 0x000fe200078e0a16 */
[----:B------:R2:W-:Y:S01]  /*4850*/  STL [R1+0xb70], R3 ;  /* 0x000b700301007387 */ /* 0x0005e20000100800 */
[----:B------:R-:W-:-:S03]  /*4860*/  @!P5 IMAD.MOV R23, RZ, RZ, -R23 ;  /* 0x000000ffff17d224 */ /* 0x000fc600078e0a17 */
[----:B------:R4:W-:Y:S03]  /*4870*/  STL [R1+0xaa8], R0 ;  /* 0x000aa80001007387 */ /* 0x0009e60000100800 */
[----:B------:R-:W-:Y:S01]  /*4880*/  @!P6 IMAD.MOV R24, RZ, RZ, -R24 ;  /* 0x000000ffff18e224 */ /* 0x000fe200078e0a18 */
[----:B------:R-:W-:Y:S04]  /*4890*/  STL [R1+0xb74], R25 ;  /* 0x000b741901007387 */ /* 0x000fe80000100800 */
[----:B------:R-:W-:Y:S04]  /*48a0*/  STL [R1+0xb78], R21 ;  /* 0x000b781501007387 */ /* 0x000fe80000100800 */
[----:B------:R-:W-:Y:S04]  /*48b0*/  STL [R1+0xb7c], R22 ;  /* 0x000b7c1601007387 */ /* 0x000fe80000100800 */
[----:B------:R-:W-:Y:S04]  /*48c0*/  STL [R1+0xb80], R23 ;  /* 0x000b801701007387 */ /* 0x000fe80000100800 */
[----:B------:R-:W-:Y:S01]  /*48d0*/  STL [R1+0xb84], R24 ;  /* 0x000b841801007387 */ /* 0x000fe20000100800 */
[----:B--2---:R-:W-:-:S02]  /*48e0*/  SEL R3, R27, R16, !P3 ;  /* 0x000000101b037207 */ /* 0x004fc40005800000 */
[----:B---3--:R-:W-:-:S03]  /*48f0*/  SEL R2, R27, R15, !P3 ;  /* 0x0000000f1b027207 */ /* 0x008fc60005800000 */
[----:B------:R0:W-:Y:S01]  /*4900*/  STL [R1+0x58], R3 ;  /* 0x0000580301007387 */ /* 0x0001e20000100800 */
[----:B----4-:R-:W-:-:S03]  /*4910*/  SEL R0, R27, R14, !P3 ;  /* 0x0000000e1b007207 */ /* 0x010fc60005800000 */
[----:B------:R1:W-:Y:S01]  /*4920*/  STL [R1+0x5c], R2 ;  /* 0x00005c0201007387 */ /* 0x0003e20000100800 */
[----:B0-----:R-:W-:-:S03]  /*4930*/  SEL R3, R27, R13, !P3 ;  /* 0x0000000d1b037207 */ /* 0x001fc60005800000 */
[----:B------:R0:W-:Y:S01]  /*4940*/  STL [R1+0x64], R0 ;  /* 0x0000640001007387 */ /* 0x0001e20000100800 */
[----:B-1----:R-:W-:-:S03]  /*4950*/  SEL R2, R27, R12, !P3 ;  /* 0x0000000c1b027207 */ /* 0x002fc60005800000 */
[----:B------:R1:W-:Y:S01]  /*4960*/  STL [R1+0x68], R3 ;  /* 0x0000680301007387 */ /* 0x0003e20000100800 */
[----:B0-----:R-:W-:-:S03]  /*4970*/  SEL R0, R27, R11, !P3 ;  /* 0x0000000b1b007207 */ /* 0x001fc60005800000 */
[----:B------:R0:W-:Y:S01]  /*4980*/  STL [R1+0x70], R2 ;  /* 0x0000700201007387 */ /* 0x0001e20000100800 */
[----:B-1----:R-:W-:-:S03]  /*4990*/  SEL R3, R27, R9, !P3 ;  /* 0x000000091b037207 */ /* 0x002fc60005800000 */
[----:B------:R1:W-:Y:S04]  /*49a0*/  STL [R1+0x74], R0 ;  /* 0x0000740001007387 */ /* 0x0003e80000100800 */
[----:B------:R-:W-:Y:S04]  /*49b0*/  STL [R1+0x80], R3 ;  /* 0x0000800301007387 */ /* 0x000fe80000100800 */
[----:B------:R-:W2:Y:S01]  /*49c0*/  LDL.LU R24, [R1+0x88] ;  /* 0x0000880001187983 */ /* 0x000ea20000300800 */
[----:B0-----:R-:W-:-:S05]  /*49d0*/  SEL R2, R27, R8, !P3 ;  /* 0x000000081b027207 */ /* 0x001fca0005800000 */
[----:B------:R-:W-:Y:S01]  /*49e0*/  STL [R1+0x98], R2 ;  /* 0x0000980201007387 */ /* 0x000fe20000100800 */
[----:B-1----:R-:W-:-:S03]  /*49f0*/  SEL R0, R27, R6, !P3 ;  /* 0x000000061b007207 */ /* 0x002fc60005800000 */
[----:B--2---:R0:W-:Y:S04]  /*4a00*/  STL [R1+0xb88], R24 ;  /* 0x000b881801007387 */ /* 0x0041e80000100800 */
[----:B------:R-:W-:Y:S04]  /*4a10*/  STL [R1+0xd4], R0 ;  /* 0x0000d40001007387 */ /* 0x000fe80000100800 */
[----:B0-----:R-:W2:Y:S04]  /*4a20*/  LDL.LU R24, [R1+0x8c] ;  /* 0x00008c0001187983 */ /* 0x001ea80000300800 */
[----:B--2---:R0:W-:Y:S04]  /*4a30*/  STL [R1+0xb8c], R24 ;  /* 0x000b8c1801007387 */ /* 0x0041e80000100800 */
[----:B0-----:R-:W2:Y:S04]  /*4a40*/  LDL.LU R24, [R1+0x90] ;  /* 0x0000900001187983 */ /* 0x001ea80000300800 */
[----:B--2---:R0:W-:Y:S04]  /*4a50*/  STL [R1+0xb90], R24 ;  /* 0x000b901801007387 */ /* 0x0041e80000100800 */
[----:B0-----:R-:W2:Y:S04]  /*4a60*/  LDL.LU R24, [R1+0x94] ;  /* 0x0000940001187983 */ /* 0x001ea80000300800 */
[----:B------:R-:W3:Y:S04]  /*4a70*/  LDL.LU R23, [R1+0x84] ;  /* 0x0000840001177983 */ /* 0x000ee80000300800 */
[----:B------:R-:W4:Y:S04]  /*4a80*/  LDL.LU R22, [R1+0x7c] ;  /* 0x00007c0001167983 */ /* 0x000f280000300800 */
        /* <DEDUP_REMOVED lines=19> */
[----:B------:R-:W4:Y:S04]  /*4bc0*/  LDL.LU R8, [R1] ;  /* 0x0000000001087983 */ /* 0x000f280000300800 */
[----:B------:R-:W4:Y:S04]  /*4bd0*/  LDL.LU R6, [R1+0x50] ;  /* 0x0000500001067983 */ /* 0x000f280000300800 */
[----:B------:R-:W4:Y:S04]  /*4be0*/  LDL.LU R0, [R1+0x38] ;  /* 0x0000380001007983 */ /* 0x000f280000300800 */
[----:B------:R-:W4:Y:S04]  /*4bf0*/  LDL.LU R26, [R1+0x3c] ;  /* 0x00003c00011a7983 */ /* 0x000f280000300800 */
[----:B------:R-:W4:Y:S04]  /*4c00*/  LDL.LU R28, [R1+0x44] ;  /* 0x00004400011c7983 */ /* 0x000f280000300800 */
[----:B------:R-:W4:Y:S01]  /*4c10*/  LDL.LU R29, [R1+0x40] ;  /* 0x00004000011d7983 */ /* 0x000f220000300800 */
[----:B--2---:R-:W-:-:S05]  /*4c20*/  SEL R24, R27, R24, !P3 ;  /* 0x000000181b187207 */ /* 0x004fca0005800000 */
[----:B------:R0:W-:Y:S04]  /*4c30*/  STL [R1+0xd0], R24 ;  /* 0x0000d01801007387 */ /* 0x0001e80000100800 */
[----:B0-----:R-:W2:Y:S02]  /*4c40*/  LDL.LU R24, [R1+0xb90] ;  /* 0x000b900001187983 */ /* 0x001ea40000300800 */
[----:B--2---:R-:W-:-:S05]  /*4c50*/  SEL R24, R27, R24, !P3 ;  /* 0x000000181b187207 */ /* 0x004fca0005800000 */
[----:B------:R0:W-:Y:S04]  /*4c60*/  STL [R1+0xcc], R24 ;  /* 0x0000cc1801007387 */ /* 0x0001e80000100800 */
[----:B0-----:R-:W2:Y:S02]  /*4c70*/  LDL.LU R24, [R1+0xb8c] ;  /* 0x000b8c0001187983 */ /* 0x001ea40000300800 */
[----:B--2---:R-:W-:-:S05]  /*4c80*/  SEL R24, R27, R24, !P3 ;  /* 0x000000181b187207 */ /* 0x004fca0005800000 */
[----:B------:R0:W-:Y:S04]  /*4c90*/  STL [R1+0xc8], R24 ;  /* 0x0000c81801007387 */ /* 0x0001e80000100800 */
[----:B0-----:R-:W2:Y:S01]  /*4ca0*/  LDL.LU R24, [R1+0xb88] ;  /* 0x000b880001187983 */ /* 0x001ea20000300800 */
[C---:B---3--:R-:W-:Y:S02]  /*4cb0*/  SEL R23, R27.reuse, R23, !P3 ;  /* 0x000000171b177207 */ /* 0x048fe40005800000 */
[C---:B----4-:R-:W-:Y:S02]  /*4cc0*/  SEL R22, R27.reuse, R22, !P3 ;  /* 0x000000161b167207 */ /* 0x050fe40005800000 */
[C---:B------:R-:W-:Y:S02]  /*4cd0*/  SEL R21, R27.reuse, R21, !P3 ;  /* 0x000000151b157207 */ /* 0x040fe40005800000 */
[----:B------:R-:W-:-:S02]  /*4ce0*/  SEL R25, R27, R25, !P3 ;  /* 0x000000191b197207 */ /* 0x000fc40005800000 */
[C---:B------:R-:W-:Y:S02]  /*4cf0*/  SEL R3, R27.reuse, R3, !P3 ;  /* 0x000000031b037207 */ /* 0x040fe40005800000 */
[C---:B------:R-:W-:Y:S02]  /*4d00*/  SEL R10, R27.reuse, R10, !P3 ;  /* 0x0000000a1b0a7207 */ /* 0x040fe40005800000 */
[C---:B------:R-:W-:Y:S02]  /*4d10*/  SEL R7, R27.reuse, R7, !P3 ;  /* 0x000000071b077207 */ /* 0x040fe40005800000 */
[C---:B------:R-:W-:Y:S02]  /*4d20*/  SEL R5, R27.reuse, R5, !P3 ;  /* 0x000000051b057207 */ /* 0x040fe40005800000 */
        /* <DEDUP_REMOVED lines=15> */
[----:B--2---:R-:W-:-:S05]  /*4e20*/  SEL R24, R27, R24, !P3 ;  /* 0x000000181b187207 */ /* 0x004fca0005800000 */
[----:B------:R0:W-:Y:S04]  /*4e30*/  STL [R1+0xc4], R24 ;  /* 0x0000c41801007387 */ /* 0x0001e80000100800 */
[----:B0-----:R-:W2:Y:S04]  /*4e40*/  LDL.LU R24, [R1+0xb84] ;  /* 0x000b840001187983 */ /* 0x001ea80000300800 */
[----:B------:R0:W-:Y:S04]  /*4e50*/  STL [R1+0xc0], R23 ;  /* 0x0000c01701007387 */ /* 0x0001e80000100800 */
[----:B0-----:R-:W3:Y:S04]  /*4e60*/  LDL.LU R23, [R1+0xb80] ;  /* 0x000b800001177983 */ /* 0x001ee80000300800 */
[----:B------:R0:W-:Y:S04]  /*4e70*/  STL [R1+0xbc], R22 ;  /* 0x0000bc1601007387 */ /* 0x0001e80000100800 */
[----:B0-----:R-:W4:Y:S04]  /*4e80*/  LDL.LU R22, [R1+0xb7c] ;  /* 0x000b7c0001167983 */ /* 0x001f280000300800 */
[----:B------:R0:W-:Y:S04]  /*4e90*/  STL [R1+0xb8], R21 ;  /* 0x0000b81501007387 */ /* 0x0001e80000100800 */
[----:B0-----:R-:W2:Y:S04]  /*4ea0*/  LDL.LU R21, [R1+0xb78] ;  /* 0x000b780001157983 */ /* 0x001ea80000300800 */
[----:B------:R0:W-:Y:S04]  /*4eb0*/  STL [R1+0xb4], R25 ;  /* 0x0000b41901007387 */ /* 0x0001e80000100800 */
[----:B0-----:R-:W3:Y:S04]  /*4ec0*/  LDL.LU R25, [R1+0xb74] ;  /* 0x000b740001197983 */ /* 0x001ee80000300800 */
[----:B------:R0:W-:Y:S04]  /*4ed0*/  STL [R1+0xb0], R3 ;  /* 0x0000b00301007387 */ /* 0x0001e80000100800 */
[----:B0-----:R-:W4:Y:S04]  /*4ee0*/  LDL.LU R3, [R1+0xb70] ;  /* 0x000b700001037983 */ /* 0x001f280000300800 */
        /* <DEDUP_REMOVED lines=35> */
[----:B0-----:R-:W4:Y:S01]  /*5120*/  LDL.LU R6, [R1+0xb28] ;  /* 0x000b280001067983 */ /* 0x001f220000300800 */
[----:B------:R-:W-:-:S05]  /*5130*/  SEL R0, R27, R0, !P3 ;  /* 0x000000001b007207 */ /* 0x000fca0005800000 */
[----:B------:R0:W-:Y:S01]  /*5140*/  STL [R1+0x28], R0 ;  /* 0x0000280001007387 */ /* 0x0001e20000100800 */
[C---:B------:R-:W-:Y:S02]  /*5150*/  SEL R28, R27.reuse, R28, !P3 ;  /* 0x0000001c1b1c7207 */ /* 0x040fe40005800000 */
[C---:B0-----:R-:W-:Y:S02]  /*5160*/  SEL R0, R27.reuse, R26, !P3 ;  /* 0x0000001a1b007207 */ /* 0x041fe40005800000 */
[----:B------:R-:W-:-:S03]  /*5170*/  SEL R26, R27, R29, !P3 ;  /* 0x0000001d1b1a7207 */ /* 0x000fc60005800000 */
[----:B------:R-:W-:Y:S04]  /*5180*/  STL [R1+0x24], R0 ;  /* 0x0000240001007387 */ /* 0x000fe80000100800 */
[----:B------:R-:W-:Y:S04]  /*5190*/  STL [R1+0x20], R28 ;  /* 0x0000201c01007387 */ /* 0x000fe80000100800 */
[----:B------:R0:W-:Y:S01]  /*51a0*/  STL [R1+0x1c], R26 ;  /* 0x00001c1a01007387 */ /* 0x0001e20000100800 */
[C---:B---3--:R-:W-:Y:S02]  /*51b0*/  SEL R25, R27.reuse, R25, !P3 ;  /* 0x000000191b197207 */ /* 0x048fe40005800000 */
[----:B--2---:R-:W-:-:S02]  /*51c0*/  SEL R21, R27, R21, !P3 ;  /* 0x000000151b157207 */ /* 0x004fc40005800000 */
[C---:B----4-:R-:W-:Y:S02]  /*51d0*/  SEL R22, R27.reuse, R22, !P3 ;  /* 0x000000161b167207 */ /* 0x050fe40005800000 */
        /* <DEDUP_REMOVED lines=11> */
[C---:B0-----:R-:W-:Y:S02]  /*5290*/  SEL R26, R27.reuse, R17, !P3 ;  /* 0x000000111b1a7207 */ /* 0x041fe40005800000 */
[C---:B------:R-:W-:Y:S02]  /*52a0*/  SEL R28, R27.reuse, R16, !P3 ;  /* 0x000000101b1c7207 */ /* 0x040fe40005800000 */
[C---:B------:R-:W-:Y:S02]  /*52b0*/  SEL R29, R27.reuse, R15, !P3 ;  /* 0x0000000f1b1d7207 */ /* 0x040fe40005800000 */
[C---:B------:R-:W-:Y:S02]  /*52c0*/  SEL R8, R27.reuse, R8, !P3 ;  /* 0x000000081b087207 */ /* 0x040fe40005800000 */
[C---:B------:R-:W-:Y:S02]  /*52d0*/  SEL R0, R27.reuse, R6, !P3 ;  /* 0x000000061b007207 */ /* 0x040fe40005800000 */
[----:B------:R-:W-:-:S03]  /*52e0*/  SEL R6, R27, R9, !P3 ;  /* 0x000000091b067207 */ /* 0x000fc60005800000 */
[----:B------:R-:W-:Y:S04]  /*52f0*/  STL [R1+0x18], R0 ;  /* 0x0000180001007387 */ /* 0x000fe80000100800 */
[----:B------:R0:W-:Y:S04]  /*5300*/  STL [R1+0x14], R8 ;  /* 0x0000140801007387 */ /* 0x0001e80000100800 */
[----:B0-----:R-:W2:Y:S04]  /*5310*/  LDL.LU R8, [R1+0x198] ;  /* 0x0001980001087983 */ /* 0x001ea80000300800 */
[----:B------:R0:W-:Y:S04]  /*5320*/  STL [R1+0x10], R6 ;  /* 0x0000100601007387 */ /* 0x0001e80000100800 */
[----:B0-----:R-:W3:Y:S01]  /*5330*/  LDL.LU R6, [R1+0x194] ;  /* 0x0001940001067983 */ /* 0x001ee20000300800 */
[----:B------:R-:W-:-:S02]  /*5340*/  SEL R0, R27, R11, !P3 ;  /* 0x0000000b1b007207 */ /* 0x000fc40005800000 */
[----:B------:R-:W-:-:S03]  /*5350*/  SEL R11, R27, R12, !P3 ;  /* 0x0000000c1b0b7207 */ /* 0x000fc60005800000 */
[----:B------:R0:W-:Y:S01]  /*5360*/  STL [R1+0xc], R0 ;  /* 0x00000c0001007387 */ /* 0x0001e20000100800 */
[----:B------:R-:W-:-:S03]  /*5370*/  SEL R9, R27, R13, !P3 ;  /* 0x0000000d1b097207 */ /* 0x000fc60005800000 */
[----:B------:R-:W-:Y:S01]  /*5380*/  STL [R1+0x8], R11 ;  /* 0x0000080b01007387 */ /* 0x000fe20000100800 */
[----:B0-----:R-:W-:-:S05]  /*5390*/  SEL R0, R27, R14, !P3 ;  /* 0x0000000e1b007207 */ /* 0x001fca0005800000 */
[----:B------:R-:W-:Y:S04]  /*53a0*/  STL [R1+0xaac], R0 ;  /* 0x000aac0001007387 */ /* 0x000fe80000100800 */
[----:B------:R-:W-:Y:S04]  /*53b0*/  STL [R1+0x4], R9 ;  /* 0x0000040901007387 */ /* 0x000fe80000100800 */
[----:B------:R-:W-:Y:S04]  /*53c0*/  STL [R1+0xab0], R29 ;  /* 0x000ab01d01007387 */ /* 0x000fe80000100800 */
[----:B------:R-:W-:Y:S04]  /*53d0*/  STL [R1+0xab4], R28 ;  /* 0x000ab41c01007387 */ /* 0x000fe80000100800 */
[----:B------:R-:W-:Y:S04]  /*53e0*/  STL [R1+0xab8], R26 ;  /* 0x000ab81a01007387 */ /* 0x000fe80000100800 */
[----:B------:R-:W-:Y:S04]  /*53f0*/  STL [R1+0xabc], R18 ;  /* 0x000abc1201007387 */ /* 0x000fe80000100800 */
[----:B------:R-:W-:Y:S04]  /*5400*/  STL [R1+0xac0], R19 ;  /* 0x000ac01301007387 */ /* 0x000fe80000100800 */
[----:B------:R-:W-:Y:S04]  /*5410*/  STL [R1+0xac4], R20 ;  /* 0x000ac41401007387 */ /* 0x000fe80000100800 */
[----:B------:R0:W-:Y:S04]  /*5420*/  STL [R1+0xac8], R2 ;  /* 0x000ac80201007387 */ /* 0x0001e80000100800 */
[----:B------:R1:W-:Y:S04]  /*5430*/  STL.64 [R1+0xaa0], R4 ;  /* 0x000aa00401007387 */ /* 0x0003e80000100a00 */
[----:B------:R-:W-:Y:S04]  /*5440*/  STL [R1+0xacc], R7 ;  /* 0x000acc0701007387 */ /* 0x000fe80000100800 */
[----:B------:R-:W-:Y:S04]  /*5450*/  STL [R1+0xad0], R10 ;  /* 0x000ad00a01007387 */ /* 0x000fe80000100800 */
[----:B------:R-:W-:Y:S04]  /*5460*/  STL [R1+0xad4], R3 ;  /* 0x000ad40301007387 */ /* 0x000fe80000100800 */
[----:B------:R-:W-:Y:S04]  /*5470*/  STL [R1+0xad8], R25 ;  /* 0x000ad81901007387 */ /* 0x000fe80000100800 */
[----:B0-----:R-:W4:Y:S04]  /*5480*/  LDL.LU R2, [R1+0x58] ;  /* 0x0000580001027983 */ /* 0x001f280000300800 */
[----:B------:R-:W4:Y:S04]  /*5490*/  LDL.LU R20, [R1+0x5c] ;  /* 0x00005c0001147983 */ /* 0x000f280000300800 */
[----:B------:R-:W4:Y:S04]  /*54a0*/  LDL.LU R11, [R1+0x64] ;  /* 0x00006400010b7983 */ /* 0x000f280000300800 */
[----:B------:R-:W4:Y:S04]  /*54b0*/  LDL.LU R12, [R1+0x68] ;  /* 0x00006800010c7983 */ /* 0x000f280000300800 */
[----:B------:R-:W-:Y:S04]  /*54c0*/  STL [R1+0xadc], R21 ;  /* 0x000adc1501007387 */ /* 0x000fe80000100800 */
[----:B------:R0:W-:Y:S04]  /*54d0*/  STL.64 [R1+0xa98], R22 ;  /* 0x000a981601007387 */ /* 0x0001e80000100a00 */
[----:B------:R-:W-:Y:S04]  /*54e0*/  STL [R1+0xae0], R24 ;  /* 0x000ae01801007387 */ /* 0x000fe80000100800 */
        /* <DEDUP_REMOVED lines=10> */
[----:B------:R-:W4:Y:S01]  /*5590*/  LDL.LU R0, [R1+0xbc] ;  /* 0x0000bc0001007983 */ /* 0x000f220000300800 */
[----:B---3--:R-:W-:-:S02]  /*55a0*/  IMAD R9, R6, UR6, RZ ;  /* 0x0000000606097c24 */ /* 0x008fc4000f8e02ff */
[----:B------:R-:W3:Y:S01]  /*55b0*/  S2R R6, SR_TID.X ;  /* 0x0000000000067919 */ /* 0x000ee20000002100 */
[----:B--2---:R-:W-:Y:S01]  /*55c0*/  IMAD R8, R8, UR6, RZ ;  /* 0x0000000608087c24 */ /* 0x004fe2000f8e02ff */
[----:B------:R-:W-:Y:S01]  /*55d0*/  ULDC UR6, c[0x0][0x240] ;  /* 0x0000900000067ab9 */ /* 0x000fe20000000800 */
[----:B-1----:R-:W-:-:S03]  /*55e0*/  LEA R4, P1, R9, UR10, 0x1 ;  /* 0x0000000a09047c11 */ /* 0x002fc6000f8208ff */
[----:B0-----:R-:W-:-:S04]  /*55f0*/  LEA R22, P0, R8, UR10, 0x1 ;  /* 0x0000000a08167c11 */ /* 0x001fc8000f8008ff */
[----:B------:R-:W-:Y:S02]  /*5600*/  LEA.HI.X.SX32 R23, R8, UR11, 0x1, P0 ;  /* 0x0000000b08177c11 */ /* 0x000fe400080f0eff */
[----:B------:R-:W-:Y:S02]  /*5610*/  LEA.HI.X.SX32 R5, R9, UR11, 0x1, P1 ;  /* 0x0000000b09057c11 */ /* 0x000fe400088f0eff */
[----:B---3--:R-:W-:-:S05]  /*5620*/  LOP3.LUT R6, R6, 0x3f, RZ, 0xc0, !PT ;  /* 0x0000003f06067812 */ /* 0x008fca00078ec0ff */
[----:B------:R-:W-:-:S05]  /*5630*/  IMAD R6, R6, UR5, RZ ;  /* 0x0000000506067c24 */ /* 0x000fca000f8e02ff */
[----:B------:R-:W-:-:S05]  /*5640*/  LEA.HI.X.SX32 R6, R6, UR13, 0x1, P4 ;  /* 0x0000000d06067c11 */ /* 0x000fca000a0f0eff */
[----:B------:R-:W-:Y:S04]  /*5650*/  STL [R1+0xae4], R6 ;  /* 0x000ae40601007387 */ /* 0x000fe80000100800 */
[----:B------:R-:W-:Y:S04]  /*5660*/  STL.64 [R1+0x378], R22 ;  /* 0x0003781601007387 */ /* 0x000fe80000100a00 */
[----:B------:R-:W-:Y:S04]  /*5670*/  STL [R1+0xaec], R22 ;  /* 0x000aec1601007387 */ /* 0x000fe80000100800 */
[----:B------:R-:W-:Y:S04]  /*5680*/  STL [R1+0xae8], R23 ;  /* 0x000ae81701007387 */ /* 0x000fe80000100800 */
[----:B------:R-:W-:Y:S04]  /*5690*/  STL.64 [R1+0x370], R4 ;  /* 0x0003700401007387 */ /* 0x000fe80000100a00 */
[----:B------:R0:W-:Y:S04]  /*56a0*/  STL [R1+0xaf4], R4 ;  /* 0x000af40401007387 */ /* 0x0001e80000100800 */
[----:B------:R-:W-:Y:S01]  /*56b0*/  STL [R1+0xaf0], R5 ;  /* 0x000af00501007387 */ /* 0x000fe20000100800 */
[----:B----4-:R-:W-:-:S02]  /*56c0*/  IMAD R8, R2, UR6, RZ ;  /* 0x0000000602087c24 */ /* 0x010fc4000f8e02ff */
[----:B------:R-:W-:-:S03]  /*56d0*/  IMAD R9, R20, UR6, RZ ;  /* 0x0000000614097c24 */ /* 0x000fc6000f8e02ff */
[----:B------:R-:W-:Y:S01]  /*56e0*/  STL [R1+0xaf8], R8 ;  /* 0x000af80801007387 */ /* 0x000fe20000100800 */
[----:B------:R-:W-:-:S03]  /*56f0*/  IMAD R11, R11, UR6, RZ ;  /* 0x000000060b0b7c24 */ /* 0x000fc6000f8e02ff */
[----:B------:R-:W-:Y:S01]  /*5700*/  STL [R1+0xafc], R9 ;  /* 0x000afc0901007387 */ /* 0x000fe20000100800 */
[----:B------:R-:W-:-:S03]  /*5710*/  IMAD R12, R12, UR6, RZ ;  /* 0x000000060c0c7c24 */ /* 0x000fc6000f8e02ff */
[----:B------:R-:W-:Y:S04]  /*5720*/  STL [R1+0xb00], R11 ;  /* 0x000b000b01007387 */ /* 0x000fe80000100800 */
[----:B------:R-:W-:Y:S01]  /*5730*/  STL [R1+0xb04], R12 ;  /* 0x000b040c01007387 */ /* 0x000fe20000100800 */
[----:B------:R-:W-:Y:S02]  /*5740*/  IMAD R13, R13, UR6, RZ ;  /* 0x000000060d0d7c24 */ /* 0x000fe4000f8e02ff */
[----:B------:R-:W-:-:S03]  /*5750*/  IMAD R14, R14, UR6, RZ ;  /* 0x000000060e0e7c24 */ /* 0x000fc6000f8e02ff */
[----:B------:R-:W-:Y:S01]  /*5760*/  STL [R1+0xb08], R13 ;  /* 0x000b080d01007387 */ /* 0x000fe20000100800 */
        /* <DEDUP_REMOVED lines=9> */
[----:B------:R1:W-:Y:S01]  /*5800*/  STL [R1+0xb1c], R27 ;  /* 0x000b1c1b01007387 */ /* 0x0003e20000100800 */
[----:B0-----:R-:W-:-:S03]  /*5810*/  IMAD R4, R26, UR6, RZ ;  /* 0x000000061a047c24 */ /* 0x001fc6000f8e02ff */
[----:B------:R0:W-:Y:S01]  /*5820*/  STL [R1+0x30], R2 ;  /* 0x0000300201007387 */ /* 0x0001e20000100800 */
[----:B------:R-:W-:-:S03]  /*5830*/  IMAD R3, R28, UR6, RZ ;  /* 0x000000061c037c24 */ /* 0x000fc6000f8e02ff */
[----:B------:R-:W-:Y:S04]  /*5840*/  STL [R1+0x34], R4 ;  /* 0x0000340401007387 */ /* 0x000fe80000100800 */
[----:B------:R-:W-:Y:S04]  /*5850*/  STL [R1+0x38], R3 ;  /* 0x0000380301007387 */ /* 0x000fe80000100800 */
[----:B-1----:R-:W2:Y:S01]  /*5860*/  LDL.LU R27, [R1+0xb0] ;  /* 0x0000b000011b7983 */ /* 0x002ea20000300800 */
[----:B0-----:R-:W-:Y:S02]  /*5870*/  IMAD R2, R29, UR6, RZ ;  /* 0x000000061d027c24 */ /* 0x001fe4000f8e02ff */
[----:B------:R-:W-:-:S03]  /*5880*/  IMAD R0, R0, UR6, RZ ;  /* 0x0000000600007c24 */ /* 0x000fc6000f8e02ff */
[----:B------:R-:W-:Y:S04]  /*5890*/  STL [R1+0x3c], R2 ;  /* 0x00003c0201007387 */ /* 0x000fe80000100800 */
[----:B--2---:R0:W-:Y:S04]  /*58a0*/  STL [R1+0xb20], R27 ;  /* 0x000b201b01007387 */ /* 0x0041e80000100800 */
[----:B------:R-:W-:Y:S04]  /*58b0*/  STL [R1+0x40], R0 ;  /* 0x0000400001007387 */ /* 0x000fe80000100800 */
        /* <DEDUP_REMOVED lines=31> */
[----:B--2---:R-:W-:-:S05]  /*5ab0*/  IMAD R27, R27, UR6, RZ ;  /* 0x000000061b1b7c24 */ /* 0x004fca000f8e02ff */
[----:B------:R0:W-:Y:S04]  /*5ac0*/  STL [R1+0x44], R27 ;  /* 0x0000441b01007387 */ /* 0x0001e80000100800 */
[----:B0-----:R-:W2:Y:S02]  /*5ad0*/  LDL.LU R27, [R1+0xb24] ;  /* 0x000b2400011b7983 */ /* 0x001ea40000300800 */
[----:B--2---:R-:W-:-:S05]  /*5ae0*/  IMAD R27, R27, UR6, RZ ;  /* 0x000000061b1b7c24 */ /* 0x004fca000f8e02ff */
[----:B------:R0:W-:Y:S04]  /*5af0*/  STL [R1+0x50], R27 ;  /* 0x0000501b01007387 */ /* 0x0001e80000100800 */
[----:B0-----:R-:W2:Y:S01]  /*5b00*/  LDL.LU R27, [R1+0xb20] ;  /* 0x000b2000011b7983 */ /* 0x001ea20000300800 */
[----:B---3--:R-:W-:Y:S02]  /*5b10*/  IMAD R17, R17, UR6, RZ ;  /* 0x0000000611117c24 */ /* 0x008fe4000f8e02ff */
[----:B----4-:R-:W-:Y:S02]  /*5b20*/  IMAD R16, R16, UR6, RZ ;  /* 0x0000000610107c24 */ /* 0x010fe4000f8e02ff */
[----:B------:R-:W-:Y:S02]  /*5b30*/  IMAD R15, R15, UR6, RZ ;  /* 0x000000060f0f7c24 */ /* 0x000fe4000f8e02ff */
[----:B------:R-:W-:-:S02]  /*5b40*/  IMAD R14, R14, UR6, RZ ;  /* 0x000000060e0e7c24 */ /* 0x000fc4000f8e02ff */
[----:B------:R-:W-:Y:S02]  /*5b50*/  IMAD R13, R13, UR6, RZ ;  /* 0x000000060d0d7c24 */ /* 0x000fe4000f8e02ff */
[----:B------:R-:W-:Y:S02]  /*5b60*/  IMAD R12, R12, UR6, RZ ;  /* 0x000000060c0c7c24 */ /* 0x000fe4000f8e02ff */
[----:B------:R-:W-:Y:S02]  /*5b70*/  IMAD R11, R11, UR6, RZ ;  /* 0x000000060b0b7c24 */ /* 0x000fe4000f8e02ff */
[----:B------:R-:W-:Y:S02]  /*5b80*/  IMAD R9, R9, UR6, RZ ;  /* 0x0000000609097c24 */ /* 0x000fe4000f8e02ff */
        /* <DEDUP_REMOVED lines=20> */
[----:B--2---:R-:W-:-:S05]  /*5cd0*/  IMAD R27, R27, UR6, RZ ;  /* 0x000000061b1b7c24 */ /* 0x004fca000f8e02ff */
        /* <DEDUP_REMOVED lines=53> */
[----:B0-----:R-:W3:Y:S04]  /*6030*/  LDL.LU R28, [R1+0xab4] ;  /* 0x000ab400011c7983 */ /* 0x001ee80000300800 */
[----:B------:R0:W-:Y:S04]  /*6040*/  STL [R1+0x8], R29 ;  /* 0x0000081d01007387 */ /* 0x0001e80000100800 */
[----:B0-----:R-:W4:Y:S04]  /*6050*/  LDL.LU R29, [R1+0xab0] ;  /* 0x000ab000011d7983 */ /* 0x001f280000300800 */
[----:B------:R0:W-:Y:S04]  /*6060*/  STL [R1+0x4], R0 ;  /* 0x0000040001007387 */ /* 0x0001e80000100800 */
[----:B0-----:R-:W2:Y:S01]  /*6070*/  LDL.LU R0, [R1+0xaac] ;  /* 0x000aac0001007983 */ /* 0x001ea20000300800 */
[----:B---3--:R-:W-:-:S02]  /*6080*/  IMAD R28, R28, UR6, RZ ;  /* 0x000000061c1c7c24 */ /* 0x008fc4000f8e02ff */
[----:B----4-:R-:W-:Y:S02]  /*6090*/  IMAD R29, R29, UR6, RZ ;  /* 0x000000061d1d7c24 */ /* 0x010fe4000f8e02ff */
[----:B--2---:R-:W-:-:S05]  /*60a0*/  IMAD R0, R0, UR6, RZ ;  /* 0x0000000600007c24 */ /* 0x004fca000f8e02ff */
[----:B------:R0:W-:Y:S04]  /*60b0*/  STL [R1], R0 ;  /* 0x0000000001007387 */ /* 0x0001e80000100800 */
[----:B0-----:R-:W2:Y:S04]  /*60c0*/  LDL.LU R0, [R1+0xaa8] ;  /* 0x000aa80001007983 */ /* 0x001ea80000300800 */
[----:B------:R0:W-:Y:S04]  /*60d0*/  STL [R1+0xa58], R29 ;  /* 0x000a581d01007387 */ /* 0x0001e80000100800 */
[----:B------:R1:W-:Y:S01]  /*60e0*/  STL [R1+0xa5c], R28 ;  /* 0x000a5c1c01007387 */ /* 0x0003e20000100800 */
[----:B0-----:R-:W-:-:S02]  /*60f0*/  IMAD.MOV.U32 R29, RZ, RZ, R5 ;  /* 0x000000ffff1d7224 */ /* 0x001fc400078e0005 */
[----:B-1----:R-:W-:Y:S02]  /*6100*/  IMAD.MOV.U32 R28, RZ, RZ, R4 ;  /* 0x000000ffff1c7224 */ /* 0x002fe400078e0004 */
[----:B------:R-:W3:Y:S01]  /*6110*/  LDL.LU.64 R4, [R1+0xaa0] ;  /* 0x000aa00001047983 */ /* 0x000ee20000300a00 */
[----:B------:R-:W-:Y:S02]  /*6120*/  IMAD R26, R26, UR6, RZ ;  /* 0x000000061a1a7c24 */ /* 0x000fe4000f8e02ff */
[----:B------:R-:W-:Y:S02]  /*6130*/  IMAD R18, R18, UR6, RZ ;  /* 0x0000000612127c24 */ /* 0x000fe4000f8e02ff */
[----:B------:R-:W-:Y:S01]  /*6140*/  IMAD R19, R19, UR6, RZ ;  /* 0x0000000613137c24 */ /* 0x000fe2000f8e02ff */
[----:B------:R-:W-:Y:S04]  /*6150*/  STL [R1+0xa60], R26 ;  /* 0x000a601a01007387 */ /* 0x000fe80000100800 */
[----:B------:R0:W-:Y:S04]  /*6160*/  STL [R1+0xa64], R18 ;  /* 0x000a641201007387 */ /* 0x0001e80000100800 */
[----:B------:R1:W-:Y:S01]  /*6170*/  STL [R1+0xa68], R19 ;  /* 0x000a681301007387 */ /* 0x0003e20000100800 */
[----:B0-----:R-:W-:-:S02]  /*6180*/  IMAD.MOV.U32 R18, RZ, RZ, R22 ;  /* 0x000000ffff127224 */ /* 0x001fc400078e0016 */
[----:B-1----:R-:W-:Y:S02]  /*6190*/  IMAD.MOV.U32 R19, RZ, RZ, R23 ;  /* 0x000000ffff137224 */ /* 0x002fe400078e0017 */
[----:B------:R-:W4:Y:S01]  /*61a0*/  LDL.LU.64 R22, [R1+0xa98] ;  /* 0x000a980001167983 */ /* 0x000f220000300a00 */
[----:B------:R-:W-:Y:S02]  /*61b0*/  IMAD R20, R20, UR6, RZ ;  /* 0x0000000614147c24 */ /* 0x000fe4000f8e02ff */
[----:B------:R-:W-:Y:S02]  /*61c0*/  IMAD R2, R2, UR6, RZ ;  /* 0x0000000602027c24 */ /* 0x000fe4000f8e02ff */
[----:B------:R-:W-:Y:S01]  /*61d0*/  IMAD R7, R7, UR6, RZ ;  /* 0x0000000607077c24 */ /* 0x000fe2000f8e02ff */
[----:B------:R-:W-:Y:S01]  /*61e0*/  STL [R1+0xa6c], R20 ;  /* 0x000a6c1401007387 */ /* 0x000fe20000100800 */
[----:B------:R-:W-:Y:S02]  /*61f0*/  IMAD R10, R10, UR6, RZ ;  /* 0x000000060a0a7c24 */ /* 0x000fe4000f8e02ff */
[----:B------:R-:W-:Y:S01]  /*6200*/  IMAD R3, R3, UR6, RZ ;  /* 0x0000000603037c24 */ /* 0x000fe2000f8e02ff */
[----:B------:R-:W-:Y:S01]  /*6210*/  STL [R1+0xa70], R2 ;  /* 0x000a700201007387 */ /* 0x000fe20000100800 */
[----:B------:R-:W-:-:S02]  /*6220*/  IMAD R25, R25, UR6, RZ ;  /* 0x0000000619197c24 */ /* 0x000fc4000f8e02ff */
[----:B------:R-:W-:Y:S02]  /*6230*/  IMAD R21, R21, UR6, RZ ;  /* 0x0000000615157c24 */ /* 0x000fe4000f8e02ff */
[----:B---3--:R-:W-:Y:S02]  /*6240*/  IMAD R4, R4, UR6, RZ ;  /* 0x0000000604047c24 */ /* 0x008fe4000f8e02ff */
[----:B------:R-:W-:-:S03]  /*6250*/  IMAD R5, R5, UR6, RZ ;  /* 0x0000000605057c24 */ /* 0x000fc6000f8e02ff */
[----:B------:R-:W-:Y:S04]  /*6260*/  STL [R1+0xa74], R4 ;  /* 0x000a740401007387 */ /* 0x000fe80000100800 */
[----:B------:R-:W-:Y:S04]  /*6270*/  STL [R1+0xa78], R5 ;  /* 0x000a780501007387 */ /* 0x000fe80000100800 */
[----:B------:R-:W-:Y:S04]  /*6280*/  STL [R1+0xa7c], R7 ;  /* 0x000a7c0701007387 */ /* 0x000fe80000100800 */
[----:B------:R-:W-:Y:S04]  /*6290*/  STL [R1+0xa80], R10 ;  /* 0x000a800a01007387 */ /* 0x000fe80000100800 */
[----:B------:R0:W-:Y:S04]  /*62a0*/  STL [R1+0xa84], R3 ;  /* 0x000a840301007387 */ /* 0x0001e80000100800 */
[----:B0-----:R-:W3:Y:S04]  /*62b0*/  LDL.LU R3, [R1+0x38] ;  /* 0x0000380001037983 */ /* 0x001ee80000300800 */
[----:B------:R0:W-:Y:S04]  /*62c0*/  STL [R1+0xa88], R25 ;  /* 0x000a881901007387 */ /* 0x0001e80000100800 */
[----:B0-----:R-:W3:Y:S04]  /*62d0*/  LDL.LU R25, [R1+0x34] ;  /* 0x0000340001197983 */ /* 0x001ee80000300800 */
[----:B------:R0:W-:Y:S04]  /*62e0*/  STL [R1+0xa8c], R21 ;  /* 0x000a8c1501007387 */ /* 0x0001e80000100800 */
[----:B0-----:R-:W3:Y:S01]  /*62f0*/  LDL.LU R21, [R1+0x30] ;  /* 0x0000300001157983 */ /* 0x001ee20000300800 */
[----:B----4-:R-:W-:-:S02]  /*6300*/  IMAD R22, R22, UR6, RZ ;  /* 0x0000000616167c24 */ /* 0x010fc4000f8e02ff */
[----:B------:R-:W-:Y:S01]  /*6310*/  IMAD R23, R23, UR6, RZ ;  /* 0x0000000617177c24 */ /* 0x000fe2000f8e02ff */
[-C--:B--2---:R-:W-:Y:S02]  /*6320*/  LEA R4, P2, R8, R0.reuse, 0x1 ;  /* 0x0000000008047211 */ /* 0x084fe400078408ff */
[----:B------:R-:W-:Y:S01]  /*6330*/  STL [R1+0xa90], R22 ;  /* 0x000a901601007387 */ /* 0x000fe20000100800 */
[----:B------:R-:W-:-:S03]  /*6340*/  LEA R2, P6, R9, R0, 0x1 ;  /* 0x0000000009027211 */ /* 0x000fc600078c08ff */
[----:B------:R-:W-:Y:S04]  /*6350*/  STL [R1+0xa94], R23 ;  /* 0x000a941701007387 */ /* 0x000fe80000100800 */
[----:B------:R-:W2:Y:S04]  /*6360*/  LDL.LU R10, [R1+0x3c] ;  /* 0x00003c00010a7983 */ /* 0x000ea80000300800 */
[----:B------:R0:W-:Y:S04]  /*6370*/  STL [R1+0xa18], R4 ;  /* 0x000a180401007387 */ /* 0x0001e80000100800 */
[----:B------:R1:W-:Y:S04]  /*6380*/  STL [R1+0xa1c], R2 ;  /* 0x000a1c0201007387 */ /* 0x0003e80000100800 */
[----:B------:R-:W4:Y:S01]  /*6390*/  LDL.LU R7, [R1+0x40] ;  /* 0x0000400001077983 */ /* 0x000f220000300800 */
[----:B0-----:R-:W-:-:S02]  /*63a0*/  LEA R4, P1, R11, R0, 0x1 ;  /* 0x000000000b047211 */ /* 0x001fc400078208ff */
[----:B-1----:R-:W-:-:S03]  /*63b0*/  LEA R2, P0, R12, R0, 0x1 ;  /* 0x000000000c027211 */ /* 0x002fc600078008ff */
[----:B------:R0:W-:Y:S04]  /*63c0*/  STL [R1+0xa20], R4 ;  /* 0x000a200401007387 */ /* 0x0001e80000100800 */
[----:B------:R-:W4:Y:S01]  /*63d0*/  LDL.LU R5, [R1+0x44] ;  /* 0x0000440001057983 */ /* 0x000f220000300800 */
[----:B0-----:R-:W-:-:S03]  /*63e0*/  LEA R4, P5, R13, R0, 0x1 ;  /* 0x000000000d047211 */ /* 0x001fc600078a08ff */
[----:B------:R0:W-:Y:S04]  /*63f0*/  STL [R1+0xa24], R2 ;  /* 0x000a240201007387 */ /* 0x0001e80000100800 */
[----:B------:R1:W-:Y:S01]  /*6400*/  STL [R1+0xa28], R4 ;  /* 0x000a280401007387 */ /* 0x0003e20000100800 */
[----:B------:R-:W-:Y:S02]  /*6410*/  LEA.HI.X.SX32 R8, R8, R6, 0x1, P2 ;  /* 0x0000000608087211 */ /* 0x000fe400010f0eff */
[-C--:B0-----:R-:W-:Y:S01]  /*6420*/  LEA R2, P4, R14, R0.reuse, 0x1 ;  /* 0x000000000e027211 */ /* 0x081fe200078808ff */
[----:B-1----:R-:W4:Y:S04]  /*6430*/  LDL.LU R4, [R1+0x50] ;  /* 0x0000500001047983 */ /* 0x002f280000300800 */
[----:B------:R0:W-:Y:S04]  /*6440*/  STL [R1+0xa2c], R2 ;  /* 0x000a2c0201007387 */ /* 0x0001e80000100800 */
[----:B------:R1:W-:Y:S01]  /*6450*/  STL [R1+0xa10], R8 ;  /* 0x000a100801007387 */ /* 0x0003e20000100800 */
[----:B0-----:R-:W-:-:S05]  /*6460*/  LEA R2, P3, R15, R0, 0x1 ;  /* 0x000000000f027211 */ /* 0x001fca00078608ff */
[----:B------:R0:W-:Y:S01]  /*6470*/  STL [R1+0xa14], R2 ;  /* 0x000a140201007387 */ /* 0x0001e20000100800 */
[----:B------:R-:W-:Y:S02]  /*6480*/  LEA.HI.X.SX32 R9, R9, R6, 0x1, P6 ;  /* 0x0000000609097211 */ /* 0x000fe400030f0eff */
[----:B-1----:R-:W-:Y:S02]  /*6490*/  LEA R8, P2, R16, R0, 0x1 ;  /* 0x0000000010087211 */ /* 0x002fe400078408ff */
[----:B------:R-:W-:Y:S01]  /*64a0*/  LEA.HI.X.SX32 R11, R11, R6, 0x1, P1 ;  /* 0x000000060b0b7211 */ /* 0x000fe200008f0eff */
[----:B0-----:R-:W4:Y:S04]  /*64b0*/  LDL.LU R2, [R1+0x58] ;  /* 0x0000580001027983 */ /* 0x001f280000300800 */
[----:B------:R-:W-:Y:S04]  /*64c0*/  STL [R1+0xa08], R9 ;  /* 0x000a080901007387 */ /* 0x000fe80000100800 */
[----:B------:R0:W-:Y:S04]  /*64d0*/  STL [R1+0xa0c], R8 ;  /* 0x000a0c0801007387 */ /* 0x0001e80000100800 */
[----:B------:R1:W-:Y:S04]  /*64e0*/  STL [R1+0xa00], R11 ;  /* 0x000a000b01007387 */ /* 0x0003e80000100800 */
[----:B------:R-:W4:Y:S01]  /*64f0*/  LDL.LU R20, [R1+0x5c] ;  /* 0x00005c0001147983 */ /* 0x000f220000300800 */
[----:B0-----:R-:W-:Y:S01]  /*6500*/  IMAD.MOV.U32 R8, RZ, RZ, R18 ;  /* 0x000000ffff087224 */ /* 0x001fe200078e0012 */
[----:B------:R-:W-:Y:S01]  /*6510*/  LEA R18, P1, R17, R0, 0x1 ;  /* 0x0000000011127211 */ /* 0x000fe200078208ff */
[----:B------:R-:W-:-:S04]  /*6520*/  IMAD.MOV.U32 R9, RZ, RZ, R19 ;  /* 0x000000ffff097224 */ /* 0x000fc800078e0013 */
[----:B------:R0:W-:Y:S04]  /*6530*/  STL [R1+0xa04], R18 ;  /* 0x000a041201007387 */ /* 0x0001e80000100800 */
[----:B------:R-:W4:Y:S01]  /*6540*/  LDL.LU R19, [R1+0x64] ;  /* 0x0000640001137983 */ /* 0x000f220000300800 */
[----:B-1----:R-:W-:Y:S02]  /*6550*/  LEA.HI.X.SX32 R11, R12, R6, 0x1, P0 ;  /* 0x000000060c0b7211 */ /* 0x002fe400000f0eff */
[----:B------:R-:W-:-:S03]  /*6560*/  LEA R12, P0, R27, R0, 0x1 ;  /* 0x000000001b0c7211 */ /* 0x000fc600078008ff */
[----:B------:R1:W-:Y:S04]  /*6570*/  STL [R1+0x9f8], R11 ;  /* 0x0009f80b01007387 */ /* 0x0003e80000100800 */
[----:B------:R1:W-:Y:S04]  /*6580*/  STL [R1+0x9fc], R12 ;  /* 0x0009fc0c01007387 */ /* 0x0003e80000100800 */
[----:B0-----:R-:W4:Y:S01]  /*6590*/  LDL.LU R18, [R1+0x68] ;  /* 0x0000680001127983 */ /* 0x001f220000300800 */
[----:B-1----:R-:W-:-:S05]  /*65a0*/  LEA.HI.X.SX32 R11, R13, R6, 0x1, P5 ;  /* 0x000000060d0b7211 */ /* 0x002fca00028f0eff */
[----:B------:R0:W-:Y:S04]  /*65b0*/  STL [R1+0x9f0], R11 ;  /* 0x0009f00b01007387 */ /* 0x0001e80000100800 */
[----:B------:R-:W4:Y:S01]  /*65c0*/  LDL.LU R26, [R1+0x70] ;  /* 0x00007000011a7983 */ /* 0x000f220000300800 */
[----:B------:R-:W-:Y:S01]  /*65d0*/  IMAD.MOV.U32 R12, RZ, RZ, R28 ;  /* 0x000000ffff0c7224 */ /* 0x000fe200078e001c */
[----:B0-----:R-:W-:Y:S01]  /*65e0*/  LEA.HI.X.SX32 R11, R14, R6, 0x1, P4 ;  /* 0x000000060e0b7211 */ /* 0x001fe200020f0eff */
[----:B------:R-:W-:Y:S01]  /*65f0*/  IMAD.MOV.U32 R13, RZ, RZ, R29 ;  /* 0x000000ffff0d7224 */ /* 0x000fe200078e001d */
[----:B---3--:R-:W-:-:S05]  /*6600*/  LEA R22, P5, R21, R0, 0x1 ;  /* 0x0000000015167211 */ /* 0x008fca00078a08ff */
[----:B------:R-:W-:Y:S04]  /*6610*/  STL [R1+0x9f4], R22 ;  /* 0x0009f41601007387 */ /* 0x000fe80000100800 */
[----:B------:R-:W3:Y:S04]  /*6620*/  LDL.LU R28, [R1+0x74] ;  /* 0x00007400011c7983 */ /* 0x000ee80000300800 */
[----:B------:R0:W-:Y:S04]  /*6630*/  STL [R1+0x9e8], R11 ;  /* 0x0009e80b01007387 */ /* 0x0001e80000100800 */
[----:B------:R-:W3:Y:S01]  /*6640*/  LDL.LU R29, [R1+0x80] ;  /* 0x00008000011d7983 */ /* 0x000ee20000300800 */
[----:B------:R-:W-:-:S02]  /*6650*/  LEA R14, P4, R25, R0, 0x1 ;  /* 0x00000000190e7211 */ /* 0x000fc400078808ff */
[----:B0-----:R-:W-:-:S03]  /*6660*/  LEA.HI.X.SX32 R11, R15, R6, 0x1, P3 ;  /* 0x000000060f0b7211 */ /* 0x001fc600018f0eff */
[----:B------:R-:W-:Y:S04]  /*6670*/  STL [R1+0x9ec], R14 ;  /* 0x0009ec0e01007387 */ /* 0x000fe80000100800 */
[----:B------:R0:W-:Y:S01]  /*6680*/  STL [R1+0x9e0], R11 ;  /* 0x0009e00b01007387 */ /* 0x0001e20000100800 */
[----:B------:R-:W-:-:S03]  /*6690*/  LEA R15, P3, R3, R0, 0x1 ;  /* 0x00000000030f7211 */ /* 0x000fc600078608ff */
[----:B0-----:R-:W3:Y:S01]  /*66a0*/  LDL.LU R11, [R1+0x90] ;  /* 0x00009000010b7983 */ /* 0x001ee20000300800 */
[----:B------:R-:W-:Y:S02]  /*66b0*/  LEA.HI.X.SX32 R14, R16, R6, 0x1, P2 ;  /* 0x00000006100e7211 */ /* 0x000fe400010f0eff */
[----:B--2---:R-:W-:Y:S01]  /*66c0*/  LEA R16, P2, R10, R0, 0x1 ;  /* 0x000000000a107211 */ /* 0x004fe200078408ff */
[----:B------:R0:W-:Y:S04]  /*66d0*/  STL [R1+0x9e4], R15 ;  /* 0x0009e40f01007387 */ /* 0x0001e80000100800 */
[----:B------:R4:W-:Y:S04]  /*66e0*/  STL [R1+0x9d8], R14 ;  /* 0x0009d80e01007387 */ /* 0x0009e80000100800 */
[----:B------:R1:W-:Y:S01]  /*66f0*/  STL [R1+0x9dc], R16 ;  /* 0x0009dc1001007387 */ /* 0x0003e20000100800 */
[----:B0-----:R-:W-:-:S03]  /*6700*/  LEA.HI.X.SX32 R15, R17, R6, 0x1, P1 ;  /* 0x00000006110f7211 */ /* 0x001fc600008f0eff */
[----:B------:R-:W2:Y:S01]  /*6710*/  LDL.LU R23, [R1+0x8c] ;  /* 0x00008c0001177983 */ /* 0x000ea20000300800 */
[----:B----4-:R-:W-:-:S03]  /*6720*/  LEA R14, P1, R7, R0, 0x1 ;  /* 0x00000000070e7211 */ /* 0x010fc600078208ff */
[----:B------:R0:W-:Y:S01]  /*6730*/  STL [R1+0x84c], R15 ;  /* 0x00084c0f01007387 */ /* 0x0001e20000100800 */
[----:B-1----:R-:W-:-:S03]  /*6740*/  LEA.HI.X.SX32 R16, R27, R6, 0x1, P0 ;  /* 0x000000061b107211 */ /* 0x002fc600000f0eff */
[----:B------:R1:W-:Y:S04]  /*6750*/  STL [R1+0x868], R14 ;  /* 0x0008680e01007387 */ /* 0x0003e80000100800 */
[----:B------:R-:W-:Y:S01]  /*6760*/  STL [R1+0x850], R16 ;  /* 0x0008501001007387 */ /* 0x000fe20000100800 */
[----:B0-----:R-:W-:-:S03]  /*6770*/  LEA R15, P0, R5, R0, 0x1 ;  /* 0x00000000050f7211 */ /* 0x001fc600078008ff */
[----:B------:R-:W4:Y:S01]  /*6780*/  LDL.LU R22, [R1+0x88] ;  /* 0x0000880001167983 */ /* 0x000f220000300800 */
[----:B-1----:R-:W-:-:S03]  /*6790*/  LEA.HI.X.SX32 R14, R21, R6, 0x1, P5 ;  /* 0x00000006150e7211 */ /* 0x002fc600028f0eff */
[----:B------:R0:W-:Y:S04]  /*67a0*/  STL [R1+0x870], R15 ;  /* 0x0008700f01007387 */ /* 0x0001e80000100800 */
[----:B------:R1:W-:Y:S01]  /*67b0*/  STL [R1+0x854], R14 ;  /* 0x0008540e01007387 */ /* 0x0003e20000100800 */
[----:B0-----:R-:W-:-:S05]  /*67c0*/  LEA R15, P5, R4, R0, 0x1 ;  /* 0x00000000040f7211 */ /* 0x001fca00078a08ff */
[----:B------:R0:W-:Y:S04]  /*67d0*/  STL [R1+0x878], R15 ;  /* 0x0008780f01007387 */ /* 0x0001e80000100800 */
[----:B------:R-:W4:Y:S01]  /*67e0*/  LDL.LU R21, [R1+0x84] ;  /* 0x0000840001157983 */ /* 0x000f220000300800 */
[----:B-1----:R-:W-:-:S05]  /*67f0*/  LEA.HI.X.SX32 R14, R25, R6, 0x1, P4 ;  /* 0x00000006190e7211 */ /* 0x002fca00020f0eff */
[----:B------:R1:W-:Y:S01]  /*6800*/  STL [R1+0x858], R14 ;  /* 0x0008580e01007387 */ /* 0x0003e20000100800 */
[----:B0-----:R-:W-:-:S05]  /*6810*/  LEA R15, P4, R2, R0, 0x1 ;  /* 0x00000000020f7211 */ /* 0x001fca00078808ff */
[----:B------:R-:W-:Y:S01]  /*6820*/  STL [R1+0x880], R15 ;  /* 0x0008800f01007387 */ /* 0x000fe20000100800 */
[----:B-1----:R-:W-:-:S05]  /*6830*/  LEA.HI.X.SX32 R14, R3, R6, 0x1, P3 ;  /* 0x00000006030e7211 */ /* 0x002fca00018f0eff */
[----:B------:R-:W-:Y:S04]  /*6840*/  STL [R1+0x85c], R14 ;  /* 0x00085c0e01007387 */ /* 0x000fe80000100800 */
[----:B------:R-:W4:Y:S01]  /*6850*/  LDL.LU R25, [R1+0x7c] ;  /* 0x00007c0001197983 */ /* 0x000f220000300800 */
[----:B------:R-:W-:Y:S02]  /*6860*/  LEA R3, P3, R20, R0, 0x1 ;  /* 0x0000000014037211 */ /* 0x000fe400078608ff */
[----:B------:R-:W-:-:S03]  /*6870*/  LEA.HI.X.SX32 R10, R10, R6, 0x1, P2 ;  /* 0x000000060a0a7211 */ /* 0x000fc600010f0eff */
[----:B------:R0:W-:Y:S04]  /*6880*/  STL [R1+0x888], R3 ;  /* 0x0008880301007387 */ /* 0x0001e80000100800 */
[----:B------:R-:W-:Y:S01]  /*6890*/  STL [R1+0x860], R10 ;  /* 0x0008600a01007387 */ /* 0x000fe20000100800 */
[----:B0-----:R-:W-:-:S05]  /*68a0*/  LEA R3, P2, R19, R0, 0x1 ;  /* 0x0000000013037211 */ /* 0x001fca00078408ff */
[----:B------:R0:W-:Y:S01]  /*68b0*/  STL [R1+0x890], R3 ;  /* 0x0008900301007387 */ /* 0x0001e20000100800 */
[----:B------:R-:W-:-:S03]  /*68c0*/  LEA.HI.X.SX32 R7, R7, R6, 0x1, P1 ;  /* 0x0000000607077211 */ /* 0x000fc600008f0eff */
[----:B0-----:R-:W4:Y:S01]  /*68d0*/  LDL.LU R3, [R1+0x78] ;  /* 0x0000780001037983 */ /* 0x001f220000300800 */
[----:B------:R-:W-:-:S03]  /*68e0*/  LEA R10, P1, R18, R0, 0x1 ;  /* 0x00000000120a7211 */ /* 0x000fc600078208ff */
[----:B------:R0:W-:Y:S04]  /*68f0*/  STL [R1+0x864], R7 ;  /* 0x0008640701007387 */ /* 0x0001e80000100800 */
[----:B------:R1:W-:Y:S01]  /*6900*/  STL [R1+0x898], R10 ;  /* 0x0008980a01007387 */ /* 0x0003e20000100800 */
[----:B0-----:R-:W-:-:S05]  /*6910*/  LEA.HI.X.SX32 R7, R5, R6, 0x1, P0 ;  /* 0x0000000605077211 */ /* 0x001fca00000f0eff */
[----:B------:R-:W-:Y:S04]  /*6920*/  STL [R1+0x86c], R7 ;  /* 0x00086c0701007387 */ /* 0x000fe80000100800 */
[----:B-1----:R-:W4:Y:S01]  /*6930*/  LDL.LU R10, [R1+0x6c] ;  /* 0x00006c00010a7983 */ /* 0x002f220000300800 */
[----:B------:R-:W-:Y:S02]  /*6940*/  LEA R5, P0, R26, R0, 0x1 ;  /* 0x000000001a057211 */ /* 0x000fe400078008ff */
[----:B------:R-:W-:-:S03]  /*6950*/  LEA.HI.X.SX32 R4, R4, R6, 0x1, P5 ;  /* 0x0000000604047211 */ /* 0x000fc600028f0eff */
[----:B------:R0:W-:Y:S04]  /*6960*/  STL [R1+0x8a0], R5 ;  /* 0x0008a00501007387 */ /* 0x0001e80000100800 */
[----:B------:R1:W-:Y:S01]  /*6970*/  STL [R1+0x874], R4 ;  /* 0x0008740401007387 */ /* 0x0003e20000100800 */
[-C--:B0-----:R-:W-:Y:S02]  /*6980*/  LEA.HI.X.SX32 R5, R2, R6.reuse, 0x1, P4 ;  /* 0x0000000602057211 */ /* 0x081fe400020f0eff */
[-C--:B------:R-:W-:Y:S02]  /*6990*/  LEA.HI.X.SX32 R2, R20, R6.reuse, 0x1, P3 ;  /* 0x0000000614027211 */ /* 0x080fe400018f0eff */
[----:B------:R-:W-:Y:S02]  /*69a0*/  LEA.HI.X.SX32 R15, R19, R6, 0x1, P2 ;  /* 0x00000006130f7211 */ /* 0x000fe400010f0eff */
[----:B---3--:R-:W-:-:S05]  /*69b0*/  LEA R7, P5, R28, R0, 0x1 ;  /* 0x000000001c077211 */ /* 0x008fca00078a08ff */
[----:B------:R0:W-:Y:S04]  /*69c0*/  STL [R1+0x8a8], R7 ;  /* 0x0008a80701007387 */ /* 0x0001e80000100800 */
[----:B------:R3:W-:Y:S01]  /*69d0*/  STL [R1+0x87c], R5 ;  /* 0x00087c0501007387 */ /* 0x0007e20000100800 */
[----:B-1----:R-:W-:-:S03]  /*69e0*/  LEA R4, P4, R29, R0, 0x1 ;  /* 0x000000001d047211 */ /* 0x002fc600078808ff */
[----:B0-----:R-:W4:Y:S04]  /*69f0*/  LDL.LU R7, [R1+0x60] ;  /* 0x0000600001077983 */ /* 0x001f280000300800 */
[----:B------:R0:W-:Y:S04]  /*6a00*/  STL [R1+0x8b0], R4 ;  /* 0x0008b00401007387 */ /* 0x0001e80000100800 */
[----:B---3--:R-:W3:Y:S04]  /*6a10*/  LDL.LU R5, [R1+0x54] ;  /* 0x0000540001057983 */ /* 0x008ee80000300800 */
[----:B------:R1:W-:Y:S04]  /*6a20*/  STL [R1+0x884], R2 ;  /* 0x0008840201007387 */ /* 0x0003e80000100800 */
[----:B0-----:R-:W3:Y:S01]  /*6a30*/  LDL.LU R4, [R1+0x4c] ;  /* 0x00004c0001047983 */ /* 0x001ee20000300800 */
[----:B-1----:R-:W-:-:S05]  /*6a40*/  LEA R2, P3, R11, R0, 0x1 ;  /* 0x000000000b027211 */ /* 0x002fca00078608ff */
[----:B------:R0:W-:Y:S04]  /*6a50*/  STL [R1+0x8b8], R2 ;  /* 0x0008b80201007387 */ /* 0x0001e80000100800 */
[----:B0-----:R-:W3:Y:S01]  /*6a60*/  LDL.LU R2, [R1+0x48] ;  /* 0x0000480001027983 */ /* 0x001ee20000300800 */
[----:B--2---:R-:W-:-:S03]  /*6a70*/  LEA R14, P2, R23, R0, 0x1 ;  /* 0x00000000170e7211 */ /* 0x004fc600078408ff */
[----:B------:R0:W-:Y:S04]  /*6a80*/  STL [R1+0x88c], R15 ;  /* 0x00088c0f01007387 */ /* 0x0001e80000100800 */
[----:B------:R-:W2:Y:S01]  /*6a90*/  LDL.LU R20, [R1+0x2c] ;  /* 0x00002c0001147983 */ /* 0x000ea20000300800 */
[----:B0-----:R-:W-:-:S03]  /*6aa0*/  LEA.HI.X.SX32 R15, R18, R6, 0x1, P1 ;  /* 0x00000006120f7211 */ /* 0x001fc600008f0eff */
[----:B------:R4:W-:Y:S04]  /*6ab0*/  STL [R1+0x8c0], R14 ;  /* 0x0008c00e01007387 */ /* 0x0009e80000100800 */
[----:B------:R-:W2:Y:S04]  /*6ac0*/  LDL.LU R19, [R1+0x28] ;  /* 0x0000280001137983 */ /* 0x000ea80000300800 */
[----:B------:R0:W-:Y:S01]  /*6ad0*/  STL [R1+0x894], R15 ;  /* 0x0008940f01007387 */ /* 0x0001e20000100800 */
[----:B----4-:R-:W-:Y:S02]  /*6ae0*/  LEA R14, P1, R22, R0, 0x1 ;  /* 0x00000000160e7211 */ /* 0x010fe400078208ff */
[----:B0-----:R-:W-:-:S03]  /*6af0*/  LEA.HI.X.SX32 R15, R26, R6, 0x1, P0 ;  /* 0x000000061a0f7211 */ /* 0x001fc600000f0eff */
[----:B------:R0:W-:Y:S04]  /*6b00*/  STL [R1+0x8c8], R14 ;  /* 0x0008c80e01007387 */ /* 0x0001e80000100800 */
[----:B------:R1:W-:Y:S04]  /*6b10*/  STL [R1+0x89c], R15 ;  /* 0x00089c0f01007387 */ /* 0x0003e80000100800 */
[----:B------:R-:W4:Y:S01]  /*6b20*/  LDL.LU R18, [R1+0x24] ;  /* 0x0000240001127983 */ /* 0x000f220000300800 */
[----:B0-----:R-:W-:-:S05]  /*6b30*/  LEA R14, P0, R21, R0, 0x1 ;  /* 0x00000000150e7211 */ /* 0x001fca00078008ff */
[----:B------:R0:W-:Y:S01]  /*6b40*/  STL [R1+0x8d0], R14 ;  /* 0x0008d00e01007387 */ /* 0x0001e20000100800 */
[----:B-1----:R-:W-:-:S03]  /*6b50*/  LEA.HI.X.SX32 R15, R28, R6, 0x1, P5 ;  /* 0x000000061c0f7211 */ /* 0x002fc600028f0eff */
[----:B------:R-:W4:Y:S04]  /*6b60*/  LDL.LU R26, [R1+0x20] ;  /* 0x00002000011a7983 */ /* 0x000f280000300800 */
[----:B------:R1:W-:Y:S01]  /*6b70*/  STL [R1+0x8a4], R15 ;  /* 0x0008a40f01007387 */ /* 0x0003e20000100800 */
[----:B0-----:R-:W-:-:S03]  /*6b80*/  LEA R14, P5, R25, R0, 0x1 ;  /* 0x00000000190e7211 */ /* 0x001fc600078a08ff */
[----:B------:R-:W4:Y:S04]  /*6b90*/  LDL.LU R28, [R1+0x1c] ;  /* 0x00001c00011c7983 */ /* 0x000f280000300800 */
[----:B------:R0:W-:Y:S01]  /*6ba0*/  STL [R1+0x8d8], R14 ;  /* 0x0008d80e01007387 */ /* 0x0001e20000100800 */
[----:B-1----:R-:W-:-:S03]  /*6bb0*/  LEA.HI.X.SX32 R15, R29, R6, 0x1, P4 ;  /* 0x000000061d0f7211 */ /* 0x002fc600020f0eff */
[----:B------:R-:W4:Y:S04]  /*6bc0*/  LDL.LU R29, [R1+0x18] ;  /* 0x00001800011d7983 */ /* 0x000f280000300800 */
[----:B------:R-:W-:Y:S04]  /*6bd0*/  STL [R1+0x8ac], R15 ;  /* 0x0008ac0f01007387 */ /* 0x000fe80000100800 */
[----:B------:R-:W4:Y:S01]  /*6be0*/  LDL.LU R27, [R1+0x14] ;  /* 0x00001400011b7983 */ /* 0x000f220000300800 */
[----:B------:R-:W-:Y:S02]  /*6bf0*/  LEA.HI.X.SX32 R11, R11, R6, 0x1, P3 ;  /* 0x000000060b0b7211 */ /* 0x000fe400018f0eff */
[----:B0-----:R-:W-:-:S05]  /*6c00*/  LEA R14, P4, R3, R0, 0x1 ;  /* 0x00000000030e7211 */ /* 0x001fca00078808ff */
[----:B------:R0:W-:Y:S04]  /*6c10*/  STL [R1+0x8e0], R14 ;  /* 0x0008e00e01007387 */ /* 0x0001e80000100800 */
[----:B------:R-:W4:Y:S04]  /*6c20*/  LDL.LU R17, [R1+0x10] ;  /* 0x0000100001117983 */ /* 0x000f280000300800 */
[----:B------:R1:W-:Y:S04]  /*6c30*/  STL [R1+0x8b4], R11 ;  /* 0x0008b40b01007387 */ /* 0x0003e80000100800 */
[----:B------:R-:W4:Y:S01]  /*6c40*/  LDL.LU R16, [R1+0xc] ;  /* 0x00000c0001107983 */ /* 0x000f220000300800 */
[----:B0-----:R-:W-:-:S05]  /*6c50*/  LEA R14, P3, R10, R0, 0x1 ;  /* 0x000000000a0e7211 */ /* 0x001fca00078608ff */
[----:B------:R0:W-:Y:S04]  /*6c60*/  STL [R1+0x8e8], R14 ;  /* 0x0008e80e01007387 */ /* 0x0001e80000100800 */
[----:B------:R-:W4:Y:S01]  /*6c70*/  LDL.LU R15, [R1+0x8] ;  /* 0x00000800010f7983 */ /* 0x000f220000300800 */
[----:B-1----:R-:W-:-:S03]  /*6c80*/  LEA.HI.X.SX32 R11, R23, R6, 0x1, P2 ;  /* 0x00000006170b7211 */ /* 0x002fc600010f0eff */
[----:B0-----:R-:W4:Y:S04]  /*6c90*/  LDL.LU R14, [R1+0x4] ;  /* 0x00000400010e7983 */ /* 0x001f280000300800 */
[----:B------:R0:W-:Y:S04]  /*6ca0*/  STL [R1+0x8bc], R11 ;  /* 0x0008bc0b01007387 */ /* 0x0001e80000100800 */
[----:B0-----:R-:W4:Y:S01]  /*6cb0*/  LDL.LU R11, [R1] ;  /* 0x00000000010b7983 */ /* 0x001f220000300800 */
[-C--:B------:R-:W-:Y:S02]  /*6cc0*/  LEA.HI.X.SX32 R22, R22, R6.reuse, 0x1, P1 ;  /* 0x0000000616167211 */ /* 0x080fe400008f0eff */
[----:B------:R-:W-:-:S02]  /*6cd0*/  LEA.HI.X.SX32 R21, R21, R6, 0x1, P0 ;  /* 0x0000000615157211 */ /* 0x000fc400000f0eff */
[-C--:B------:R-:W-:Y:S02]  /*6ce0*/  LEA.HI.X.SX32 R25, R25, R6.reuse, 0x1, P5 ;  /* 0x0000000619197211 */ /* 0x080fe400028f0eff */
[-C--:B------:R-:W-:Y:S02]  /*6cf0*/  LEA.HI.X.SX32 R3, R3, R6.reuse, 0x1, P4 ;  /* 0x0000000603037211 */ /* 0x080fe400020f0eff */
[----:B------:R-:W-:Y:S02]  /*6d00*/  LEA.HI.X.SX32 R10, R10, R6, 0x1, P3 ;  /* 0x000000060a0a7211 */ /* 0x000fe400018f0eff */
[----:B------:R-:W-:-:S05]  /*6d10*/  LEA R23, P2, R7, R0, 0x1 ;  /* 0x0000000007177211 */ /* 0x000fca00078408ff */
[----:B------:R0:W-:Y:S04]  /*6d20*/  STL [R1+0x8f0], R23 ;  /* 0x0008f01701007387 */ /* 0x0001e80000100800 */
[----:B0-----:R-:W4:Y:S04]  /*6d30*/  LDL.LU R23, [R1+0xa94] ;  /* 0x000a940001177983 */ /* 0x001f280000300800 */
[----:B------:R3:W-:Y:S02]  /*6d40*/  STL [R1+0x8c4], R22 ;  /* 0x0008c41601007387 */ /* 0x0007e40000100800 */
[----:B---3--:R-:W-:-:S05]  /*6d50*/  LEA R22, P1, R5, R0, 0x1 ;  /* 0x0000000005167211 */ /* 0x008fca00078208ff */
[----:B------:R0:W-:Y:S04]  /*6d60*/  STL [R1+0x8f8], R22 ;  /* 0x0008f81601007387 */ /* 0x0001e80000100800 */
[----:B0-----:R-:W3:Y:S04]  /*6d70*/  LDL.LU R22, [R1+0xa90] ;  /* 0x000a900001167983 */ /* 0x001ee80000300800 */
[----:B------:R0:W-:Y:S02]  /*6d80*/  STL [R1+0x8cc], R21 ;  /* 0x0008cc1501007387 */ /* 0x0001e40000100800 */
[----:B0-----:R-:W-:-:S05]  /*6d90*/  LEA R21, P0, R4, R0, 0x1 ;  /* 0x0000000004157211 */ /* 0x001fca00078008ff */
[----:B------:R0:W-:Y:S04]  /*6da0*/  STL [R1+0x900], R21 ;  /* 0x0009001501007387 */ /* 0x0001e80000100800 */
[----:B0-----:R-:W3:Y:S04]  /*6db0*/  LDL.LU R21, [R1+0xa8c] ;  /* 0x000a8c0001157983 */ /* 0x001ee80000300800 */
[----:B------:R0:W-:Y:S02]  /*6dc0*/  STL [R1+0x8d4], R25 ;  /* 0x0008d41901007387 */ /* 0x0001e40000100800 */
[----:B0-----:R-:W-:-:S05]  /*6dd0*/  LEA R25, P5, R2, R0, 0x1 ;  /* 0x0000000002197211 */ /* 0x001fca00078a08ff */
[----:B------:R0:W-:Y:S04]  /*6de0*/  STL [R1+0x908], R25 ;  /* 0x0009081901007387 */ /* 0x0001e80000100800 */
[----:B0-----:R-:W3:Y:S04]  /*6df0*/  LDL.LU R25, [R1+0xa88] ;  /* 0x000a880001197983 */ /* 0x001ee80000300800 */
[----:B------:R2:W-:Y:S02]  /*6e00*/  STL [R1+0x8dc], R3 ;  /* 0x0008dc0301007387 */ /* 0x0005e40000100800 */
[----:B--2---:R-:W-:-:S05]  /*6e10*/  LEA R3, P4, R20, R0, 0x1 ;  /* 0x0000000014037211 */ /* 0x004fca00078808ff */
[----:B------:R0:W-:Y:S01]  /*6e20*/  STL [R1+0x910], R3 ;  /* 0x0009100301007387 */ /* 0x0001e20000100800 */
[----:B------:R-:W-:-:S03]  /*6e30*/  LEA.HI.X.SX32 R7, R7, R6, 0x1, P2 ;  /* 0x0000000607077211 */ /* 0x000fc600010f0eff */
[----:B0-----:R-:W2:Y:S04]  /*6e40*/  LDL.LU R3, [R1+0xa84] ;  /* 0x000a840001037983 */ /* 0x001ea80000300800 */
[----:B------:R0:W-:Y:S02]  /*6e50*/  STL [R1+0x8e4], R10 ;  /* 0x0008e40a01007387 */ /* 0x0001e40000100800 */
[----:B0-----:R-:W-:-:S05]  /*6e60*/  LEA R10, P3, R19, R0, 0x1 ;  /* 0x00000000130a7211 */ /* 0x001fca00078608ff */
[----:B------:R0:W-:Y:S01]  /*6e70*/  STL [R1+0x918], R10 ;  /* 0x0009180a01007387 */ /* 0x0001e20000100800 */
[----:B------:R-:W-:-:S03]  /*6e80*/  LEA.HI.X.SX32 R5, R5, R6, 0x1, P1 ;  /* 0x0000000605057211 */ /* 0x000fc600008f0eff */
[----:B0-----:R-:W3:Y:S04]  /*6e90*/  LDL.LU R10, [R1+0xa80] ;  /* 0x000a8000010a7983 */ /* 0x001ee80000300800 */
[----:B------:R4:W-:Y:S02]  /*6ea0*/  STL [R1+0x8ec], R7 ;  /* 0x0008ec0701007387 */ /* 0x0009e40000100800 */
[----:B----4-:R-:W-:-:S05]  /*6eb0*/  LEA R7, P2, R18, R0, 0x1 ;  /* 0x0000000012077211 */ /* 0x010fca00078408ff */
[----:B------:R0:W-:Y:S01]  /*6ec0*/  STL [R1+0x920], R7 ;  /* 0x0009200701007387 */ /* 0x0001e20000100800 */
[----:B------:R-:W-:-:S03]  /*6ed0*/  LEA.HI.X.SX32 R4, R4, R6, 0x1, P0 ;  /* 0x0000000604047211 */ /* 0x000fc600000f0eff */
[----:B0-----:R-:W4:Y:S04]  /*6ee0*/  LDL.LU R7, [R1+0xa7c] ;  /* 0x000a7c0001077983 */ /* 0x001f280000300800 */
[----:B------:R0:W-:Y:S02]  /*6ef0*/  STL [R1+0x8f4], R5 ;  /* 0x0008f40501007387 */ /* 0x0001e40000100800 */
[----:B0-----:R-:W-:-:S05]  /*6f00*/  LEA R5, P1, R26, R0, 0x1 ;  /* 0x000000001a057211 */ /* 0x001fca00078208ff */
        /* <DEDUP_REMOVED lines=9> */
[----:B0-----:R-:W-:-:S05]  /*6fa0*/  LEA R2, P5, R29, R0, 0x1 ;  /* 0x000000001d027211 */ /* 0x001fca00078a08ff */
        /* <DEDUP_REMOVED lines=25> */
[----:B------:R0:W-:Y:S04]  /*7140*/  STL [R1+0x960], R28 ;  /* 0x0009601c01007387 */ /* 0x0001e80000100800 */
[----:B0-----:R-:W3:Y:S04]  /*7150*/  LDL.LU R28, [R1+0xa5c] ;  /* 0x000a5c00011c7983 */ /* 0x001ee80000300800 */
[----:B------:R0:W-:Y:S02]  /*7160*/  STL [R1+0x934], R29 ;  /* 0x0009341d01007387 */ /* 0x0001e40000100800 */
[----:B0-----:R-:W-:-:S05]  /*7170*/  LEA R29, P5, R11, R0, 0x1 ;  /* 0x000000000b1d7211 */ /* 0x001fca00078a08ff */
[----:B------:R0:W-:Y:S04]  /*7180*/  STL [R1+0x968], R29 ;  /* 0x0009681d01007387 */ /* 0x0001e80000100800 */
[----:B0-----:R-:W4:Y:S01]  /*7190*/  LDL.LU R29, [R1+0xa58] ;  /* 0x000a5800011d7983 */ /* 0x001f220000300800 */
[----:B------:R-:W-:-:S05]  /*71a0*/  LEA.HI.X.SX32 R27, R27, R6, 0x1, P4 ;  /* 0x000000061b1b7211 */ /* 0x000fca00020f0eff */
[----:B------:R4:W-:Y:S01]  /*71b0*/  STL [R1+0x93c], R27 ;  /* 0x00093c1b01007387 */ /* 0x0009e20000100800 */
[----:B------:R-:W-:Y:S01]  /*71c0*/  LEA.HI.X.SX32 R16, R16, R6, 0x1, P2 ;  /* 0x0000000610107211 */ /* 0x000fe200010f0eff */
[----:B------:R-:W-:Y:S01]  /*71d0*/  IMAD R24, R24, UR6, RZ ;  /* 0x0000000618187c24 */ /* 0x000fe2000f8e02ff */
[----:B----4-:R-:W-:-:S05]  /*71e0*/  LEA R27, P4, R29, R0, 0x1 ;  /* 0x000000001d1b7211 */ /* 0x010fca00078808ff */
[----:B------:R0:W-:Y:S02]  /*71f0*/  STL [R1+0x970], R27 ;  /* 0x0009701b01007387 */ /* 0x0001e40000100800 */
[----:B0-----:R-:W-:Y:S02]  /*7200*/  LEA.HI.X.SX32 R27, R17, R6, 0x1, P3 ;  /* 0x00000006111b7211 */ /* 0x001fe400018f0eff */
[----:B---3--:R-:W-:-:S03]  /*7210*/  LEA R17, P3, R28, R0, 0x1 ;  /* 0x000000001c117211 */ /* 0x008fc600078608ff */
[----:B------:R2:W-:Y:S04]  /*7220*/  STL [R1+0x944], R27 ;  /* 0x0009441b01007387 */ /* 0x0005e80000100800 */
[----:B------:R0:W-:Y:S04]  /*7230*/  STL [R1+0x978], R17 ;  /* 0x0009781101007387 */ /* 0x0001e80000100800 */
[----:B------:R1:W-:Y:S01]  /*7240*/  STL [R1+0x94c], R16 ;  /* 0x00094c1001007387 */ /* 0x0003e20000100800 */
[----:B--2---:R-:W-:Y:S02]  /*7250*/  LEA R27, P2, R26, R0, 0x1 ;  /* 0x000000001a1b7211 */ /* 0x004fe400078408ff */
[----:B0-----:R-:W-:-:S02]  /*7260*/  LEA.HI.X.SX32 R17, R15, R6, 0x1, P1 ;  /* 0x000000060f117211 */ /* 0x001fc400008f0eff */
[----:B------:R-:W-:Y:S02]  /*7270*/  LEA.HI.X.SX32 R15, R14, R6, 0x1, P0 ;  /* 0x000000060e0f7211 */ /* 0x000fe400000f0eff */
[-C--:B-1----:R-:W-:Y:S01]  /*7280*/  LEA R16, P1, R18, R0.reuse, 0x1 ;  /* 0x0000000012107211 */ /* 0x082fe200078208ff */
[----:B------:R-:W-:Y:S01]  /*7290*/  STL [R1+0x980], R27 ;  /* 0x0009801b01007387 */ /* 0x000fe20000100800 */
[----:B------:R-:W-:-:S03]  /*72a0*/  LEA R14, P0, R19, R0, 0x1 ;  /* 0x00000000130e7211 */ /* 0x000fc600078008ff */
[----:B------:R-:W-:Y:S04]  /*72b0*/  STL [R1+0x954], R17 ;  /* 0x0009541101007387 */ /* 0x000fe80000100800 */
[----:B------:R-:W-:Y:S04]  /*72c0*/  STL [R1+0x988], R16 ;  /* 0x0009881001007387 */ /* 0x000fe80000100800 */
[----:B------:R0:W-:Y:S04]  /*72d0*/  STL [R1+0x95c], R15 ;  /* 0x00095c0f01007387 */ /* 0x0001e80000100800 */
[----:B------:R1:W-:Y:S01]  /*72e0*/  STL [R1+0x990], R14 ;  /* 0x0009900e01007387 */ /* 0x0003e20000100800 */
[----:B0-----:R-:W-:-:S02]  /*72f0*/  LEA.HI.X.SX32 R15, R11, R6, 0x1, P5 ;  /* 0x000000060b0f7211 */ /* 0x001fc400028f0eff */
[----:B------:R-:W-:Y:S02]  /*7300*/  LEA R11, P5, R20, R0, 0x1 ;  /* 0x00000000140b7211 */ /* 0x000fe400078a08ff */
[----:B-1----:R-:W-:Y:S01]  /*7310*/  LEA.HI.X.SX32 R14, R29, R6, 0x1, P4 ;  /* 0x000000061d0e7211 */ /* 0x002fe200020f0eff */
[----:B------:R0:W-:Y:S04]  /*7320*/  STL [R1+0x964], R15 ;  /* 0x0009640f01007387 */ /* 0x0001e80000100800 */
[----:B------:R1:W-:Y:S01]  /*7330*/  STL [R1+0x998], R11 ;  /* 0x0009980b01007387 */ /* 0x0003e20000100800 */
[----:B0-----:R-:W-:-:S03]  /*7340*/  LEA R15, P4, R2, R0, 0x1 ;  /* 0x00000000020f7211 */ /* 0x001fc600078808ff */
[----:B------:R0:W-:Y:S01]  /*7350*/  STL [R1+0x96c], R14 ;  /* 0x00096c0e01007387 */ /* 0x0001e20000100800 */
[----:B-1----:R-:W-:-:S03]  /*7360*/  LEA.HI.X.SX32 R11, R28, R6, 0x1, P3 ;  /* 0x000000061c0b7211 */ /* 0x002fc600018f0eff */
[----:B------:R1:W-:Y:S04]  /*7370*/  STL [R1+0x9a0], R15 ;  /* 0x0009a00f01007387 */ /* 0x0003e80000100800 */
[----:B------:R2:W-:Y:S01]  /*7380*/  STL [R1+0x974], R11 ;  /* 0x0009740b01007387 */ /* 0x0005e20000100800 */
[----:B0-----:R-:W-:Y:S02]  /*7390*/  LEA R14, P3, R4, R0, 0x1 ;  /* 0x00000000040e7211 */ /* 0x001fe400078608ff */
[----:B-1----:R-:W-:-:S03]  /*73a0*/  LEA.HI.X.SX32 R15, R26, R6, 0x1, P2 ;  /* 0x000000061a0f7211 */ /* 0x002fc600010f0eff */
[----:B------:R0:W-:Y:S01]  /*73b0*/  STL [R1+0x9a8], R14 ;  /* 0x0009a80e01007387 */ /* 0x0001e20000100800 */
[----:B--2---:R-:W-:-:S03]  /*73c0*/  LEA R11, P2, R5, R0, 0x1 ;  /* 0x00000000050b7211 */ /* 0x004fc600078408ff */
[----:B------:R1:W-:Y:S04]  /*73d0*/  STL [R1+0x97c], R15 ;  /* 0x00097c0f01007387 */ /* 0x0003e80000100800 */
[----:B------:R2:W-:Y:S01]  /*73e0*/  STL [R1+0x9b0], R11 ;  /* 0x0009b00b01007387 */ /* 0x0005e20000100800 */
[----:B0-----:R-:W-:Y:S02]  /*73f0*/  LEA.HI.X.SX32 R14, R18, R6, 0x1, P1 ;  /* 0x00000006120e7211 */ /* 0x001fe400008f0eff */
[----:B-1----:R-:W-:-:S03]  /*7400*/  LEA R15, P1, R7, R0, 0x1 ;  /* 0x00000000070f7211 */ /* 0x002fc600078208ff */
[----:B------:R0:W-:Y:S01]  /*7410*/  STL [R1+0x984], R14 ;  /* 0x0009840e01007387 */ /* 0x0001e20000100800 */
[----:B--2---:R-:W-:-:S03]  /*7420*/  LEA.HI.X.SX32 R11, R19, R6, 0x1, P0 ;  /* 0x00000006130b7211 */ /* 0x004fc600000f0eff */
[----:B------:R1:W-:Y:S04]  /*7430*/  STL [R1+0x9b8], R15 ;  /* 0x0009b80f01007387 */ /* 0x0003e80000100800 */
[----:B------:R2:W-:Y:S01]  /*7440*/  STL [R1+0x98c], R11 ;  /* 0x00098c0b01007387 */ /* 0x0005e20000100800 */
[----:B0-----:R-:W-:Y:S02]  /*7450*/  LEA R14, P0, R10, R0, 0x1 ;  /* 0x000000000a0e7211 */ /* 0x001fe400078008ff */
[----:B-1----:R-:W-:-:S03]  /*7460*/  LEA.HI.X.SX32 R15, R20, R6, 0x1, P5 ;  /* 0x00000006140f7211 */ /* 0x002fc600028f0eff */
[----:B------:R0:W-:Y:S01]  /*7470*/  STL [R1+0x9c0], R14 ;  /* 0x0009c00e01007387 */ /* 0x0001e20000100800 */
[----:B--2---:R-:W-:-:S03]  /*7480*/  LEA R11, P5, R3, R0, 0x1 ;  /* 0x00000000030b7211 */ /* 0x004fc600078a08ff */
[----:B------:R-:W-:Y:S04]  /*7490*/  STL [R1+0x994], R15 ;  /* 0x0009940f01007387 */ /* 0x000fe80000100800 */
[----:B------:R1:W-:Y:S01]  /*74a0*/  STL [R1+0x9c4], R11 ;  /* 0x0009c40b01007387 */ /* 0x0003e20000100800 */
[----:B0-----:R-:W-:Y:S02]  /*74b0*/  LEA.HI.X.SX32 R14, R2, R6, 0x1, P4 ;  /* 0x00000006020e7211 */ /* 0x001fe400020f0eff */
[----:B------:R-:W-:-:S03]  /*74c0*/  LEA R2, P4, R25, R0, 0x1 ;  /* 0x0000000019027211 */ /* 0x000fc600078808ff */
[----:B------:R-:W-:Y:S01]  /*74d0*/  STL [R1+0x99c], R14 ;  /* 0x00099c0e01007387 */ /* 0x000fe20000100800 */
[----:B-1----:R-:W-:-:S03]  /*74e0*/  LEA.HI.X.SX32 R11, R4, R6, 0x1, P3 ;  /* 0x00000006040b7211 */ /* 0x002fc600018f0eff */
[----:B------:R-:W-:Y:S04]  /*74f0*/  STL [R1+0x9c8], R2 ;  /* 0x0009c80201007387 */ /* 0x000fe80000100800 */
[----:B------:R0:W-:Y:S02]  /*7500*/  STL [R1+0x9a4], R11 ;  /* 0x0009a40b01007387 */ /* 0x0001e40000100800 */
[----:B0-----:R-:W0:Y:S01]  /*7510*/  LDC R11, c[0x0][0x238] ;  /* 0x00008e00ff0b7b82 */ /* 0x001e220000000800 */
[----:B------:R-:W-:Y:S02]  /*7520*/  LEA R4, P3, R21, R0, 0x1 ;  /* 0x0000000015047211 */ /* 0x000fe400078608ff */
[----:B------:R-:W-:Y:S02]  /*7530*/  LEA.HI.X.SX32 R2, R5, R6, 0x1, P2 ;  /* 0x0000000605027211 */ /* 0x000fe400010f0eff */
[----:B------:R-:W-:Y:S01]  /*7540*/  LEA R5, P2, R22, R0, 0x1 ;  /* 0x0000000016057211 */ /* 0x000fe200078408ff */
[----:B------:R1:W-:Y:S04]  /*7550*/  STL [R1+0x9cc], R4 ;  /* 0x0009cc0401007387 */ /* 0x0003e80000100800 */
[----:B------:R2:W-:Y:S01]  /*7560*/  STL [R1+0x9ac], R2 ;  /* 0x0009ac0201007387 */ /* 0x0005e20000100800 */
[----:B-1----:R-:W-:Y:S01]  /*7570*/  LEA.HI.X.SX32 R4, R7, R6, 0x1, P1 ;  /* 0x0000000607047211 */ /* 0x002fe200008f0eff */
[----:B0-----:R-:W-:-:S02]  /*7580*/  IMAD R14, R11, 0x3f, RZ ;  /* 0x0000003f0b0e7824 */ /* 0x001fc400078e02ff */
[----:B------:R-:W0:Y:S01]  /*7590*/  LDC R11, c[0x0][0x238] ;  /* 0x00008e00ff0b7b82 */ /* 0x000e220000000800 */
[----:B--2---:R-:W-:Y:S01]  /*75a0*/  LEA R2, P1, R23, R0, 0x1 ;  /* 0x0000000017027211 */ /* 0x004fe200078208ff */
[----:B------:R-:W-:Y:S04]  /*75b0*/  STL [R1+0x9d0], R5 ;  /* 0x0009d00501007387 */ /* 0x000fe80000100800 */
[----:B------:R1:W-:Y:S04]  /*75c0*/  STL [R1+0x9b4], R4 ;  /* 0x0009b40401007387 */ /* 0x0003e80000100800 */
[----:B------:R2:W-:Y:S01]  /*75d0*/  STL [R1+0x9d4], R2 ;  /* 0x0009d40201007387 */ /* 0x0005e20000100800 */
[----:B-1----:R-:W-:-:S02]  /*75e0*/  LEA.HI.X.SX32 R4, R10, R6, 0x1, P0 ;  /* 0x000000060a047211 */ /* 0x002fc400000f0eff */
[----:B--2---:R-:W-:-:S03]  /*75f0*/  LEA R2, P0, R24, R0, 0x1 ;  /* 0x0000000018027211 */ /* 0x004fc600078008ff */
[----:B------:R1:W-:Y:S01]  /*7600*/  STL [R1+0x9bc], R4 ;  /* 0x0009bc0401007387 */ /* 0x0003e20000100800 */
[----:B------:R-:W-:-:S03]  /*7610*/  LEA.HI.X.SX32 R0, R3, R6, 0x1, P5 ;  /* 0x0000000603007211 */ /* 0x000fc600028f0eff */
[----:B------:R2:W-:Y:S01]  /*7620*/  STL [R1+0x848], R2 ;  /* 0x0008480201007387 */ /* 0x0005e20000100800 */
[-C--:B-1----:R-:W-:Y:S02]  /*7630*/  LEA.HI.X.SX32 R4, R21, R6.reuse, 0x1, P3 ;  /* 0x0000000615047211 */ /* 0x082fe400018f0eff */
[----:B--2---:R-:W-:Y:S01]  /*7640*/  LEA.HI.X.SX32 R2, R25, R6, 0x1, P4 ;  /* 0x0000000619027211 */ /* 0x004fe200020f0eff */
[----:B------:R-:W-:Y:S04]  /*7650*/  STL [R1+0x834], R0 ;  /* 0x0008340001007387 */ /* 0x000fe80000100800 */
[----:B------:R1:W-:Y:S04]  /*7660*/  STL [R1+0x838], R2 ;  /* 0x0008380201007387 */ /* 0x0003e80000100800 */
[----:B------:R2:W-:Y:S01]  /*7670*/  STL [R1+0x83c], R4 ;  /* 0x00083c0401007387 */ /* 0x0005e20000100800 */
[----:B-1----:R-:W-:-:S04]  /*7680*/  IMAD.WIDE R2, R14, 0x2, R12 ;  /* 0x000000020e027825 */ /* 0x002fc800078e020c */
[----:B--2---:R-:W-:-:S04]  /*7690*/  IMAD.WIDE R4, R14, 0x2, R8 ;  /* 0x000000020e047825 */ /* 0x004fc800078e0208 */
[----:B0-----:R-:W-:Y:S02]  /*76a0*/  IMAD R14, R11, 0x3e, RZ ;  /* 0x0000003e0b0e7824 */ /* 0x001fe400078e02ff */
[----:B------:R-:W0:Y:S01]  /*76b0*/  LDC R11, c[0x0][0x238] ;  /* 0x00008e00ff0b7b82 */ /* 0x000e220000000800 */
[-C--:B------:R-:W-:Y:S02]  /*76c0*/  LEA.HI.X.SX32 R0, R22, R6.reuse, 0x1, P2 ;  /* 0x0000000616007211 */ /* 0x080fe400010f0eff */
[----:B------:R-:W-:-:S03]  /*76d0*/  LEA.HI.X.SX32 R7, R23, R6, 0x1, P1 ;  /* 0x0000000617077211 */ /* 0x000fc600008f0eff */
[----:B------:R1:W-:Y:S04]  /*76e0*/  STL [R1+0x840], R0 ;  /* 0x0008400001007387 */ /* 0x0003e80000100800 */
[----:B------:R-:W-:Y:S01]  /*76f0*/  STL [R1+0x844], R7 ;  /* 0x0008440701007387 */ /* 0x000fe20000100800 */
[----:B-1----:R-:W-:-:S05]  /*7700*/  LEA.HI.X.SX32 R0, R24, R6, 0x1, P0 ;  /* 0x0000000618007211 */ /* 0x002fca00000f0eff */
[----:B------:R-:W-:Y:S04]  /*7710*/  STL [R1+0x440], R0 ;  /* 0x0004400001007387 */ /* 0x000fe80000100800 */
[----:B------:R-:W-:Y:S04]  /*7720*/  STL [R1+0x448], R2 ;  /* 0x0004480201007387 */ /* 0x000fe80000100800 */
[----:B------:R1:W-:Y:S01]  /*7730*/  STL [R1+0x444], R3 ;  /* 0x0004440301007387 */ /* 0x0003e20000100800 */
[----:B0-----:R-:W-:-:S03]  /*7740*/  IMAD R6, R11, 0x3d, RZ ;  /* 0x0000003d0b067824 */ /* 0x001fc600078e02ff */
[----:B------:R-:W-:Y:S01]  /*7750*/  STL [R1+0x450], R4 ;  /* 0x0004500401007387 */ /* 0x000fe20000100800 */
[----:B-1----:R-:W-:-:S03]  /*7760*/  IMAD.WIDE R2, R14, 0x2, R12 ;  /* 0x000000020e027825 */ /* 0x002fc600078e020c */
[----:B------:R0:W-:Y:S04]  /*7770*/  STL [R1+0x44c], R5 ;  /* 0x00044c0501007387 */ /* 0x0001e80000100800 */
[----:B------:R-:W-:Y:S04]  /*7780*/  STL [R1+0x458], R2 ;  /* 0x0004580201007387 */ /* 0x000fe80000100800 */
[----:B------:R1:W-:Y:S01]  /*7790*/  STL [R1+0x454], R3 ;  /* 0x0004540301007387 */ /* 0x0003e20000100800 */
[----:B0-----:R-:W-:-:S04]  /*77a0*/  IMAD.WIDE R4, R14, 0x2, R8 ;  /* 0x000000020e047825 */ /* 0x001fc800078e0208 */
[----:B------:R-:W-:Y:S01]  /*77b0*/  IMAD R0, R11, 0x3c, RZ ;  /* 0x0000003c0b007824 */ /* 0x000fe200078e02ff */
[----:B------:R-:W-:Y:S01]  /*77c0*/  STL [R1+0x460], R4 ;  /* 0x0004600401007387 */ /* 0x000fe20000100800 */
[----:B-1----:R-:W-:-:S03]  /*77d0*/  IMAD.WIDE R2, R6, 0x2, R12 ;  /* 0x0000000206027825 */ /* 0x002fc600078e020c */
[----:B------:R0:W-:Y:S01]  /*77e0*/  STL [R1+0x45c], R5 ;  /* 0x00045c0501007387 */ /* 0x0001e20000100800 */
[----:B------:R-:W-:-:S03]  /*77f0*/  IMAD.WIDE R6, R6, 0x2, R8 ;  /* 0x0000000206067825 */ /* 0x000fc600078e0208 */
[----:B------:R-:W-:Y:S04]  /*7800*/  STL [R1+0x468], R2 ;  /* 0x0004680201007387 */ /* 0x000fe80000100800 */
[----:B------:R1:W-:Y:S04]  /*7810*/  STL [R1+0x464], R3 ;  /* 0x0004640301007387 */ /* 0x0003e80000100800 */
[----:B------:R2:W-:Y:S01]  /*7820*/  STL [R1+0x470], R6 ;  /* 0x0004700601007387 */ /* 0x0005e20000100800 */
[----:B0-----:R-:W-:-:S04]  /*7830*/  IMAD.WIDE R4, R0, 0x2, R8 ;  /* 0x0000000200047825 */ /* 0x001fc800078e0208 */
[----:B-1----:R-:W-:Y:S01]  /*7840*/  IMAD.WIDE R2, R0, 0x2, R12 ;  /* 0x0000000200027825 */ /* 0x002fe200078e020c */
[----:B------:R-:W-:Y:S03]  /*7850*/  STL [R1+0x46c], R7 ;  /* 0x00046c0701007387 */ /* 0x000fe60000100800 */
[C---:B--2---:R-:W-:Y:S01]  /*7860*/  IMAD R6, R11.reuse, 0x3b, RZ ;  /* 0x0000003b0b067824 */ /* 0x044fe200078e02ff */
[----:B------:R-:W-:Y:S04]  /*7870*/  STL [R1+0x478], R2 ;  /* 0x0004780201007387 */ /* 0x000fe80000100800 */
[----:B------:R0:W-:Y:S01]  /*7880*/  STL [R1+0x474], R3 ;  /* 0x0004740301007387 */ /* 0x0001e20000100800 */
[----:B------:R-:W-:-:S03]  /*7890*/  IMAD R0, R11, 0x3a, RZ ;  /* 0x0000003a0b007824 */ /* 0x000fc600078e02ff */
[----:B------:R-:W-:Y:S01]  /*78a0*/  STL [R1+0x480], R4 ;  /* 0x0004800401007387 */ /* 0x000fe20000100800 */
[----:B0-----:R-:W-:-:S03]  /*78b0*/  IMAD.WIDE R2, R6, 0x2, R12 ;  /* 0x0000000206027825 */ /* 0x001fc600078e020c */
        /* <DEDUP_REMOVED lines=179> */
[----:B------:R-:W-:-:S03]  /*83f0*/  IMAD.SHL.U32 R0, R11, 0x20, RZ ;  /* 0x000000200b007824 */ /* 0x000fc600078e00ff */
        /* <DEDUP_REMOVED lines=215> */
[----:B------:R1:W-:Y:S01]  /*9170*/  STL [R1+0x804], R3 ;  /* 0x0008040301007387 */ /* 0x0003e20000100800 */
[----:B0-----:R-:W-:-:S03]  /*9180*/  IMAD.WIDE R4, R0, 0x2, R8 ;  /* 0x0000000200047825 */ /* 0x001fc600078e0208 */
[----:B------:R-:W-:Y:S01]  /*9190*/  STL [R1+0x810], R6 ;  /* 0x0008100601007387 */ /* 0x000fe20000100800 */
[----:B-1----:R-:W-:-:S03]  /*91a0*/  IMAD.WIDE R2, R0, 0x2, R12 ;  /* 0x0000000200027825 */ /* 0x002fc600078e020c */
[----:B------:R0:W-:Y:S04]  /*91b0*/  STL [R1+0x80c], R7 ;  /* 0x00080c0701007387 */ /* 0x0001e80000100800 */
[----:B------:R-:W-:Y:S04]  /*91c0*/  STL [R1+0x818], R2 ;  /* 0x0008180201007387 */ /* 0x000fe80000100800 */
[----:B------:R1:W-:Y:S01]  /*91d0*/  STL [R1+0x814], R3 ;  /* 0x0008140301007387 */ /* 0x0003e20000100800 */
[----:B0-----:R-:W-:-:S03]  /*91e0*/  IMAD.WIDE R6, R11, 0x2, R12 ;  /* 0x000000020b067825 */ /* 0x001fc600078e020c */
[----:B------:R-:W-:Y:S01]  /*91f0*/  STL [R1+0x820], R4 ;  /* 0x0008200401007387 */ /* 0x000fe20000100800 */
[----:B------:R-:W0:Y:S03]  /*9200*/  LDC R12, c[0x0][0x230] ;  /* 0x00008c00ff0c7b82 */ /* 0x000e260000000800 */
[----:B------:R-:W-:Y:S01]  /*9210*/  STL [R1+0x81c], R5 ;  /* 0x00081c0501007387 */ /* 0x000fe20000100800 */
[----:B-1----:R-:W-:-:S03]  /*9220*/  IMAD.WIDE R2, R11, 0x2, R8 ;  /* 0x000000020b027825 */ /* 0x002fc600078e0208 */
[----:B------:R-:W-:Y:S04]  /*9230*/  STL [R1+0x828], R6 ;  /* 0x0008280601007387 */ /* 0x000fe80000100800 */
[----:B------:R-:W-:Y:S04]  /*9240*/  STL [R1+0x824], R7 ;  /* 0x0008240701007387 */ /* 0x000fe80000100800 */
[----:B------:R1:W-:Y:S04]  /*9250*/  STL [R1+0x830], R2 ;  /* 0x0008300201007387 */ /* 0x0003e80000100800 */
[----:B------:R2:W-:Y:S04]  /*9260*/  STL [R1+0x82c], R3 ;  /* 0x00082c0301007387 */ /* 0x0005e80000100800 */
[----:B------:R3:W-:Y:S04]  /*9270*/  STL [R1+0x434], RZ ;  /* 0x000434ff01007387 */ /* 0x0007e80000100800 */
        /* <DEDUP_REMOVED lines=41> */
[----:B------:R3:W-:Y:S01]  /*9510*/  STL [R1+0x144], RZ ;  /* 0x000144ff01007387 */ /* 0x0007e20000100800 */
[----:B------:R-:W4:Y:S03]  /*9520*/  S2R R8, SR_TID.X ;  /* 0x0000000000087919 */ /* 0x000f260000002100 */
        /* <DEDUP_REMOVED lines=29> */
[----:B----4-:R-:W-:-:S03]  /*9700*/  LOP3.LUT R8, R8, 0x3f, RZ, 0xc0, !PT ;  /* 0x0000003f08087812 */ /* 0x010fc600078ec0ff */
[----:B------:R3:W-:Y:S04]  /*9710*/  STL [R1+0x34c], RZ ;  /* 0x00034cff01007387 */ /* 0x0007e80000100800 */
[----:B------:R3:W-:Y:S04]  /*9720*/  STL [R1+0x330], RZ ;  /* 0x000330ff01007387 */ /* 0x0007e80000100800 */
[----:B------:R3:W-:Y:S04]  /*9730*/  STL [R1+0x334], RZ ;  /* 0x000334ff01007387 */ /* 0x0007e80000100800 */
[----:B------:R3:W-:Y:S04]  /*9740*/  STL [R1+0x338], RZ ;  /* 0x000338ff01007387 */ /* 0x0007e80000100800 */
[----:B------:R3:W-:Y:S01]  /*9750*/  STL [R1+0x33c], RZ ;  /* 0x00033cff01007387 */ /* 0x0007e20000100800 */
[----:B------:R-:W-:-:S03]  /*9760*/  IMAD.SHL.U32 R28, R8, 0x2, RZ ;  /* 0x00000002081c7824 */ /* 0x000fc600078e00ff */
[----:B------:R3:W-:Y:S04]  /*9770*/  STL [R1+0x320], RZ ;  /* 0x000320ff01007387 */ /* 0x0007e80000100800 */
[----:B------:R3:W-:Y:S04]  /*9780*/  STL [R1+0x324], RZ ;  /* 0x000324ff01007387 */ /* 0x0007e80000100800 */
[----:B------:R3:W-:Y:S04]  /*9790*/  STL [R1+0x328], RZ ;  /* 0x000328ff01007387 */ /* 0x0007e80000100800 */
[----:B------:R3:W-:Y:S04]  /*97a0*/  STL [R1+0x32c], RZ ;  /* 0x00032cff01007387 */ /* 0x0007e80000100800 */
[----:B------:R-:W4:Y:S04]  /*97b0*/  LDL R8, [R1+0x384] ;  /* 0x0003840001087983 */ /* 0x000f280000100800 */
[----:B------:R-:W3:Y:S04]  /*97c0*/  LDL R9, [R1+0x388] ;  /* 0x0003880001097983 */ /* 0x000ee80000100800 */
        /* <DEDUP_REMOVED lines=28> */
[----:B-1----:R-:W-:-:S03]  /*9990*/  IMAD.SHL.U32 R2, R11, 0x40, RZ ;  /* 0x000000400b027824 */ /* 0x002fc600078e00ff */
[----:B------:R1:W-:Y:S04]  /*99a0*/  STL [R1+0x1c0], RZ ;  /* 0x0001c0ff01007387 */ /* 0x0003e80000100800 */
[----:B------:R1:W-:Y:S04]  /*99b0*/  STL [R1+0x1c4], RZ ;  /* 0x0001c4ff01007387 */ /* 0x0003e80000100800 */
[----:B------:R1:W-:Y:S04]  /*99c0*/  STL [R1+0x1c8], RZ ;  /* 0x0001c8ff01007387 */ /* 0x0003e80000100800 */
[----:B------:R1:W-:Y:S04]  /*99d0*/  STL [R1+0x1cc], RZ ;  /* 0x0001ccff01007387 */ /* 0x0003e80000100800 */
[----:B------:R1:W-:Y:S01]  /*99e0*/  STL [R1+0x230], RZ ;  /* 0x000230ff01007387 */ /* 0x0003e20000100800 */
[----:B--2---:R-:W-:-:S03]  /*99f0*/  SHF.R.S32.HI R3, RZ, 0x1f, R2 ;  /* 0x0000001fff037819 */ /* 0x004fc60000011402 */
[----:B------:R1:W-:Y:S04]  /*9a00*/  STL [R1+0x234], RZ ;  /* 0x000234ff01007387 */ /* 0x0003e80000100800 */
[----:B------:R1:W-:Y:S04]  /*9a10*/  STL [R1+0x238], RZ ;  /* 0x000238ff01007387 */ /* 0x0003e80000100800 */
[----:B------:R1:W-:Y:S04]  /*9a20*/  STL [R1+0x23c], RZ ;  /* 0x00023cff01007387 */ /* 0x0003e80000100800 */
[----:B------:R1:W-:Y:S01]  /*9a30*/  STL [R1+0x240], RZ ;  /* 0x000240ff01007387 */ /* 0x0003e20000100800 */
[----:B------:R-:W-:-:S03]  /*9a40*/  SHF.L.U64.HI R0, R2, 0x1, R3 ;  /* 0x0000000102007819 */ /* 0x000fc60000010203 */
[----:B------:R1:W-:Y:S01]  /*9a50*/  STL [R1+0x244], RZ ;  /* 0x000244ff01007387 */ /* 0x0003e20000100800 */
[----:B------:R-:W-:-:S03]  /*9a60*/  LOP3.LUT R2, R28, 0x30, RZ, 0x3c, !PT ;  /* 0x000000301c027812 */ /* 0x000fc600078e3cff */
[----:B------:R1:W-:Y:S01]  /*9a70*/  STL [R1+0x248], RZ ;  /* 0x000248ff01007387 */ /* 0x0003e20000100800 */
[----:B------:R-:W-:-:S03]  /*9a80*/  LOP3.LUT R2, R28, 0x60, RZ, 0x3c, !PT ;  /* 0x000000601c027812 */ /* 0x000fc600078e3cff */
        /* <DEDUP_REMOVED lines=9> */
[----:B0-----:R-:W-:-:S05]  /*9b20*/  VIADD R12, R12, 0x3f ;  /* 0x0000003f0c0c7836 */ /* 0x001fca0000000000 */
[----:B------:R-:W-:Y:S01]  /*9b30*/  SHF.R.S32.HI R11, RZ, 0x1f, R12 ;  /* 0x0000001fff0b7819 */ /* 0x000fe2000001140c */
[----:B------:R-:W-:-:S03]  /*9b40*/  USHF.L.U32 UR5, UR5, 0x6, URZ ;  /* 0x0000000605057899 */ /* 0x000fc6000800063f */
[----:B------:R-:W-:Y:S01]  /*9b50*/  LEA.HI R11, R11, R12, RZ, 0x6 ;  /* 0x0000000c0b0b7211 */ /* 0x000fe200078f30ff */
[----:B------:R-:W-:Y:S01]  /*9b60*/  USHF.R.S32.HI UR6, URZ, 0x1f, UR5 ;  /* 0x0000001f3f067899 */ /* 0x000fe20008011405 */
[C---:B------:R-:W-:Y:S02]  /*9b70*/  LOP3.LUT R3, R28.reuse, 0x20, RZ, 0x3c, !PT ;  /* 0x000000201c037812 */ /* 0x040fe400078e3cff */
[----:B------:R-:W-:Y:S02]  /*9b80*/  SHF.R.S32.HI R4, RZ, 0x6, R11 ;  /* 0x00000006ff047819 */ /* 0x000fe4000001140b */
[C---:B------:R-:W-:Y:S02]  /*9b90*/  LOP3.LUT R4, R28.reuse, 0x10, RZ, 0x3c, !PT ;  /* 0x000000101c047812 */ /* 0x040fe400078e3cff */
[C---:B------:R-:W-:Y:S02]  /*9ba0*/  LOP3.LUT R4, R28.reuse, 0x40, RZ, 0x3c, !PT ;  /* 0x000000401c047812 */ /* 0x040fe400078e3cff */
[----:B------:R-:W-:-:S02]  /*9bb0*/  LOP3.LUT R3, R28, 0x50, RZ, 0x3c, !PT ;  /* 0x000000501c037812 */ /* 0x000fc400078e3cff */
[----:B------:R-:W-:Y:S01]  /*9bc0*/  LOP3.LUT R4, R28, 0x70, RZ, 0x3c, !PT ;  /* 0x000000701c047812 */ /* 0x000fe200078e3cff */
[----:B------:R-:W-:Y:S02]  /*9bd0*/  USHF.L.U32 UR7, UR5, 0x1, URZ ;  /* 0x0000000105077899 */ /* 0x000fe4000800063f */
[----:B------:R-:W-:Y:S01]  /*9be0*/  USHF.L.U64.HI UR6, UR5, 0x1, UR6 ;  /* 0x0000000105067899 */ /* 0x000fe20008010206 */
[----:B----4-:R-:W-:-:S05]  /*9bf0*/  LOP3.LUT R2, R8, 0x40, RZ, 0x3c, !PT ;  /* 0x0000004008027812 */ /* 0x010fca00078e3cff */
[----:B------:R1:W-:Y:S01]  /*9c00*/  STL [R1+0xa54], R2 ;  /* 0x000a540201007387 */ /* 0x0003e20000100800 */
[----:B---3--:R-:W-:-:S07]  /*9c10*/  LOP3.LUT R3, R9, 0x40, RZ, 0x3c, !PT ;  /* 0x0000004009037812 */ /* 0x008fce00078e3cff */
.L_x_1:
[----:B01----:R-:W2:Y:S01]  /*9c20*/  LDL.64 R2, [R1+0x378] ;  /* 0x0003780001027983 */ /* 0x003ea20000100a00 */
[----:B-----5:R-:W0:Y:S03]  /*9c30*/  LDC R6, c[0x0][0x230] ;  /* 0x00008c00ff067b82 */ /* 0x020e260000000800 */
[----:B--2---:R1:W-:Y:S04]  /*9c40*/  STL [R1+0x1660], R3 ;  /* 0x0016600301007387 */ /* 0x0043e80000100800 */
[----:B-1----:R-:W0:Y:S04]  /*9c50*/  LDL R3, [R1+0x434] ;  /* 0x0004340001037983 */ /* 0x002e280000100800 */
        /* <DEDUP_REMOVED lines=74> */
[----:B------:R-:W-:Y:S01]  /*a100*/  STL [R1+0x1524], R5 ;  /* 0x0015240501007387 */ /* 0x000fe20000100800 */
[----:B0-----:R-:W-:-:S03]  /*a110*/  IMAD R6, R3, -0x40, R6 ;  /* 0xffffffc003067824 */ /* 0x001fc600078e0206 */
        /* <DEDUP_REMOVED lines=29> */
[----:B------:R-:W3:Y:S01]  /*a2f0*/  LDL.LU R3, [R1+0x1660] ;  /* 0x0016600001037983 */ /* 0x000ee20000300800 */
[----:B------:R-:W-:-:S02]  /*a300*/  ISETP.GT.AND P0, PT, R6, RZ, PT ;  /* 0x000000ff0600720c */ /* 0x000fc40003f04270 */
[----:B-1----:R-:W-:Y:S02]  /*a310*/  PRMT R24, RZ, 0x7610, R24 ;  /* 0x00007610ff187816 */ /* 0x002fe40000000018 */
[----:B--2---:R-:W-:Y:S02]  /*a320*/  PRMT R27, RZ, 0x7610, R27 ;  /* 0x00007610ff1b7816 */ /* 0x004fe4000000001b */
[----:B------:R-:W-:-:S07]  /*a330*/  ISETP.GT.AND P1, PT, R6, 0x1, PT ;  /* 0x000000010600780c */ /* 0x000fce0003f24270 */
[----:B---3--:R-:W2:Y:S04]  /*a340*/  @P0 LDG.E.U16 R24, desc[UR8][R2.64] ;  /* 0x0000000802180981 */ /* 0x008ea8000c1e1500 */
[----:B--2---:R0:W-:Y:S04]  /*a350*/  STL [R1+0x14], R24 ;  /* 0x0000141801007387 */ /* 0x0041e80000100800 */
[----:B0-----:R-:W2:Y:S04]  /*a360*/  LDL.LU R24, [R1+0x165c] ;  /* 0x00165c0001187983 */ /* 0x001ea80000300800 */
[----:B------:R-:W3:Y:S01]  /*a370*/  LDL.64 R2, [R1+0x370] ;  /* 0x0003700001027983 */ /* 0x000ee20000100a00 */
[----:B------:R-:W-:-:S02]  /*a380*/  ISETP.GT.AND P2, PT, R6, 0x2, PT ;  /* 0x000000020600780c */ /* 0x000fc40003f44270 */
[----:B--2---:R-:W-:Y:S01]  /*a390*/  PRMT R24, RZ, 0x7610, R24 ;  /* 0x00007610ff187816 */ /* 0x004fe20000000018 */
[----:B---3--:R-:W2:Y:S04]  /*a3a0*/  @P0 LDG.E.U16 R27, desc[UR8][R2.64] ;  /* 0x00000008021b0981 */ /* 0x008ea8000c1e1500 */
[----:B--2---:R0:W-:Y:S04]  /*a3b0*/  STL [R1+0x18], R27 ;  /* 0x0000181b01007387 */ /* 0x0041e80000100800 */
[----:B0-----:R-:W2:Y:S04]  /*a3c0*/  LDL.LU R27, [R1+0x1658] ;  /* 0x00165800011b7983 */ /* 0x001ea80000300800 */
[----:B------:R-:W3:Y:S04]  /*a3d0*/  LDL R2, [R1+0x82c] ;  /* 0x00082c0001027983 */ /* 0x000ee80000100800 */
[----:B------:R-:W3:Y:S01]  /*a3e0*/  LDL R3, [R1+0x830] ;  /* 0x0008300001037983 */ /* 0x000ee20000100800 */
[----:B--2---:R-:W-:-:S02]  /*a3f0*/  PRMT R27, RZ, 0x7610, R27 ;  /* 0x00007610ff1b7816 */ /* 0x004fc4000000001b */
[----:B---3--:R-:W-:-:S04]  /*a400*/  @P1 LOP3.LUT R3, R3, R2, RZ, 0x3c, !PT ;  /* 0x0000000203031212 */ /* 0x008fc800078e3cff */
[----:B------:R-:W-:-:S04]  /*a410*/  @P1 LOP3.LUT R2, R3, R2, RZ, 0x3c, !PT ;  /* 0x0000000203021212 */ /* 0x000fc800078e3cff */
[----:B------:R-:W-:-:S05]  /*a420*/  @P1 LOP3.LUT R3, R3, R2, RZ, 0x3c, !PT ;  /* 0x0000000203031212 */ /* 0x000fca00078e3cff */
[----:B------:R-:W2:Y:S04]  /*a430*/  @P1 LDG.E.U16 R24, desc[UR8][R2.64] ;  /* 0x0000000802181981 */ /* 0x000ea8000c1e1500 */
[----:B--2---:R0:W-:Y:S04]  /*a440*/  STL [R1+0x24], R24 ;  /* 0x0000241801007387 */ /* 0x0041e80000100800 */
[----:B0-----:R-:W2:Y:S04]  /*a450*/  LDL.LU R24, [R1+0x1654] ;  /* 0x0016540001187983 */ /* 0x001ea80000300800 */
[----:B------:R-:W3:Y:S04]  /*a460*/  LDL R2, [R1+0x824] ;  /* 0x0008240001027983 */ /* 0x000ee80000100800 */
[----:B------:R-:W3:Y:S01]  /*a470*/  LDL R3, [R1+0x828] ;  /* 0x0008280001037983 */ /* 0x000ee20000100800 */
[----:B------:R-:W-:-:S02]  /*a480*/  ISETP.GT.AND P0, PT, R6, 0x3, PT ;  /* 0x000000030600780c */ /* 0x000fc40003f04270 */
[----:B--2---:R-:W-:Y:S02]  /*a490*/  PRMT R24, RZ, 0x7610, R24 ;  /* 0x00007610ff187816 */ /* 0x004fe40000000018 */
        /* <DEDUP_REMOVED lines=279> */
[----:B------:R-:W3:Y:S04]  /*b610*/  LDL R2, [R1+0x734] ;  /* 0x0007340001027983 */ /* 0x000ee80000100800 */
[----:B------:R-:W3:Y:S01]  /*b620*/  LDL R3, [R1+0x738] ;  /* 0x0007380001037983 */ /* 0x000ee20000100800 */
[----:B------:R-:W-:Y:S02]  /*b630*/  PRMT R23, RZ, 0x7610, R23 ;  /* 0x00007610ff177816 */ /* 0x000fe40000000017 */
[----:B------:R-:W-:-:S02]  /*b640*/  PRMT R22, RZ, 0x7610, R22 ;  /* 0x00007610ff167816 */ /* 0x000fc40000000016 */
[----:B------:R-:W-:Y:S01]  /*b650*/  ISETP.GT.AND P0, PT, R6, 0x12, PT ;  /* 0x000000120600780c */ /* 0x000fe20003f04270 */
[----:B--2---:R-:W-:Y:S01]  /*b660*/  STL [R1+0x14b8], R24 ;  /* 0x0014b81801007387 */ /* 0x004fe20000100800 */
[----:B---3--:R-:W-:-:S04]  /*b670*/  @P1 LOP3.LUT R3, R3, R2, RZ, 0x3c, !PT ;  /* 0x0000000203031212 */ /* 0x008fc800078e3cff */
[----:B------:R-:W-:-:S04]  /*b680*/  @P1 LOP3.LUT R2, R3, R2, RZ, 0x3c, !PT ;  /* 0x0000000203021212 */ /* 0x000fc800078e3cff */
[----:B------:R-:W-:-:S05]  /*b690*/  @P1 LOP3.LUT R3, R3, R2, RZ, 0x3c, !PT ;  /* 0x0000000203031212 */ /* 0x000fca00078e3cff */
[----:B------:R-:W2:Y:S04]  /*b6a0*/  @P1 LDG.E.U16 R27, desc[UR8][R2.64] ;  /* 0x00000008021b1981 */ /* 0x000ea8000c1e1500 */
[----:B------:R-:W3:Y:S04]  /*b6b0*/  LDL R2, [R1+0x72c] ;  /* 0x00072c0001027983 */ /* 0x000ee80000100800 */
[----:B------:R-:W3:Y:S04]  /*b6c0*/  LDL R3, [R1+0x730] ;  /* 0x0007300001037983 */ /* 0x000ee80000100800 */
[----:B--2---:R-:W-:Y:S01]  /*b6d0*/  STL [R1+0x14bc], R27 ;  /* 0x0014bc1b01007387 */ /* 0x004fe20000100800 */
        /* <DEDUP_REMOVED lines=94> */
[----:B------:R-:W-:-:S02]  /*bcc0*/  PRMT R29, RZ, 0x7610, R29 ;  /* 0x00007610ff1d7816 */ /* 0x000fc4000000001d */
[----:B------:R-:W-:Y:S02]  /*bcd0*/  ISETP.GT.AND P0, PT, R6, 0x18, PT ;  /* 0x000000180600780c */ /* 0x000fe40003f04270 */
        /* <DEDUP_REMOVED lines=19> */
[----:B---3--:R-:W-:-:S04]  /*be10*/  @P2 LOP3.LUT R3, R3, R2, RZ, 0x3c, !PT ;  /* 0x0000000203032212 */ /* 0x008fc800078e3cff */
[----:B------:R-:W-:-:S04]  /*be20*/  @P2 LOP3.LUT R2, R3, R2, RZ, 0x3c, !PT ;  /* 0x0000000203022212 */ /* 0x000fc800078e3cff */
[----:B------:R-:W-:-:S05]  /*be30*/  @P2 LOP3.LUT R3, R3, R2, RZ, 0x3c, !PT ;  /* 0x0000000203032212 */ /* 0x000fca00078e3cff */
[----:B------:R-:W3:Y:S04]  /*be40*/  @P2 LDG.E.U16 R23, desc[UR8][R2.64] ;  /* 0x0000000802172981 */ /* 0x000ee8000c1e1500 */
[----:B---3--:R0:W-:Y:S04]  /*be50*/  STL [R1+0x3b8], R23 ;  /* 0x0003b81701007387 */ /* 0x0081e80000100800 */
[----:B0-----:R-:W3:Y:S04]  /*be60*/  LDL.LU R23, [R1+0x15ac] ;  /* 0x0015ac0001177983 */ /* 0x001ee80000300800 */
[----:B------:R-:W4:Y:S04]  /*be70*/  LDL R2, [R1+0x6c4] ;  /* 0x0006c40001027983 */ /* 0x000f280000100800 */
[----:B------:R-:W4:Y:S01]  /*be80*/  LDL R3, [R1+0x6c8] ;  /* 0x0006c80001037983 */ /* 0x000f220000100800 */
[----:B--2---:R-:W-:-:S02]  /*be90*/  PRMT R22, RZ, 0x7610, R22 ;  /* 0x00007610ff167816 */ /* 0x004fc40000000016 */
[----:B----4-:R-:W-:-:S04]  /*bea0*/  @P2 LOP3.LUT R3, R3, R2, RZ, 0x3c, !PT ;  /* 0x0000000203032212 */ /* 0x010fc800078e3cff */
[----:B------:R-:W-:-:S04]  /*beb0*/  @P2 LOP3.LUT R2, R3, R2, RZ, 0x3c, !PT ;  /* 0x0000000203022212 */ /* 0x000fc800078e3cff */
[----:B------:R-:W-:-:S05]  /*bec0*/  @P2 LOP3.LUT R3, R3, R2, RZ, 0x3c, !PT ;  /* 0x0000000203032212 */ /* 0x000fca00078e3cff */
[----:B------:R-:W2:Y:S04]  /*bed0*/  @P2 LDG.E.U16 R29, desc[UR8][R2.64] ;  /* 0x00000008021d2981 */ /* 0x000ea8000c1e1500 */
[----:B--2---:R0:W-:Y:S04]  /*bee0*/  STL [R1+0x3b4], R29 ;  /* 0x0003b41d01007387 */ /* 0x0041e80000100800 */
[----:B0-----:R-:W2:Y:S04]  /*bef0*/  LDL.LU R29, [R1+0x15a8] ;  /* 0x0015a800011d7983 */ /* 0x001ea80000300800 */
[----:B------:R-:W4:Y:S04]  /*bf00*/  LDL R2, [R1+0x6bc] ;  /* 0x0006bc0001027983 */ /* 0x000f280000100800 */
[----:B------:R-:W4:Y:S01]  /*bf10*/  LDL R3, [R1+0x6c0] ;  /* 0x0006c00001037983 */ /* 0x000f220000100800 */
[----:B---3--:R-:W-:-:S02]  /*bf20*/  PRMT R23, RZ, 0x7610, R23 ;  /* 0x00007610ff177816 */ /* 0x008fc40000000017 */
[----:B----4-:R-:W-:-:S04]  /*bf30*/  @P0 LOP3.LUT R3, R3, R2, RZ, 0x3c, !PT ;  /* 0x0000000203030212 */ /* 0x010fc800078e3cff */
[----:B------:R-:W-:-:S04]  /*bf40*/  @P0 LOP3.LUT R2, R3, R2, RZ, 0x3c, !PT ;  /* 0x0000000203020212 */ /* 0x000fc800078e3cff */
[----:B------:R-:W-:-:S05]  /*bf50*/  @P0 LOP3.LUT R3, R3, R2, RZ, 0x3c, !PT ;  /* 0x0000000203030212 */ /* 0x000fca00078e3cff */
[----:B------:R-:W3:Y:S04]  /*bf60*/  @P0 LDG.E.U16 R22, desc[UR8][R2.64] ;  /* 0x0000000802160981 */ /* 0x000ee8000c1e1500 */
[----:B------:R-:W4:Y:S04]  /*bf70*/  LDL R2, [R1+0x6b4] ;  /* 0x0006b40001027983 */ /* 0x000f280000100800 */
[----:B------:R-:W4:Y:S01]  /*bf80*/  LDL R3, [R1+0x6b8] ;  /* 0x0006b80001037983 */ /* 0x000f220000100800 */
[----:B--2---:R-:W-:Y:S02]  /*bf90*/  PRMT R29, RZ, 0x7610, R29 ;  /* 0x00007610ff1d7816 */ /* 0x004fe4000000001d */
[----:B------:R-:W-:-:S02]  /*bfa0*/  PRMT R17, RZ, 0x7610, R17 ;  /* 0x00007610ff117816 */ /* 0x000fc40000000011 */
[----:B------:R-:W-:Y:S01]  /*bfb0*/  ISETP.GT.AND P2, PT, R6, 0x1a, PT ;  /* 0x0000001a0600780c */ /* 0x000fe20003f44270 */
[----:B---3--:R-:W-:Y:S01]  /*bfc0*/  STL [R1+0x14c0], R22 ;  /* 0x0014c01601007387 */ /* 0x008fe20000100800 */
[----:B----4-:R-:W-:-:S04]  /*bfd0*/  @P0 LOP3.LUT R3, R3, R2, RZ, 0x3c, !PT ;  /* 0x0000000203030212 */ /* 0x010fc800078e3cff */
[----:B------:R-:W-:-:S04]  /*bfe0*/  @P0 LOP3.LUT R2, R3, R2, RZ, 0x3c, !PT ;  /* 0x0000000203020212 */ /* 0x000fc800078e3cff */
[----:B------:R-:W-:-:S05]  /*bff0*/  @P0 LOP3.LUT R3, R3, R2, RZ, 0x3c, !PT ;  /* 0x0000000203030212 */ /* 0x000fca00078e3cff */
[----:B------:R0:W2:Y:S04]  /*c000*/  @P0 LDG.E.U16 R23, desc[UR8][R2.64] ;  /* 0x0000000802170981 */ /* 0x0000a8000c1e1500 */
[----:B------:R-:W0:Y:S04]  /*c010*/  LDL R2, [R1+0x6ac] ;  /* 0x0006ac0001027983 */ /* 0x000e280000100800 */
[----:B------:R-:W0:Y:S02]  /*c020*/  LDL R3, [R1+0x6b0] ;  /* 0x0006b00001037983 */ /* 0x000e240000100800 */
[----:B0-----:R-:W-:-:S04]  /*c030*/  @P1 LOP3.LUT R3, R3, R2, RZ, 0x3c, !PT ;  /* 0x0000000203031212 */ /* 0x001fc800078e3cff */
[----:B------:R-:W-:-:S04]  /*c040*/  @P1 LOP3.LUT R2, R3, R2, RZ, 0x3c, !PT ;  /* 0x0000000203021212 */ /* 0x000fc800078e3cff */
[----:B------:R-:W-:-:S05]  /*c050*/  @P1 LOP3.LUT R3, R3, R2, RZ, 0x3c, !PT ;  /* 0x0000000203031212 */ /* 0x000fca00078e3cff */
[----:B------:R-:W3:Y:S04]  /*c060*/  @P1 LDG.E.U16 R29, desc[UR8][R2.64] ;  /* 0x00000008021d1981 */ /* 0x000ee8000c1e1500 */
[----:B------:R-:W4:Y:S04]  /*c070*/  LDL R2, [R1+0x6a4] ;  /* 0x0006a40001027983 */ /* 0x000f280000100800 */
[----:B------:R-:W4:Y:S01]  /*c080*/  LDL R3, [R1+0x6a8] ;  /* 0x0006a80001037983 */ /* 0x000f220000100800 */
[----:B------:R-:W-:Y:S02]  /*c090*/  PRMT R16, RZ, 0x7610, R16 ;  /* 0x00007610ff107816 */ /* 0x000fe40000000010 */
[----:B------:R-:W-:Y:S01]  /*c0a0*/  ISETP.GT.AND P0, PT, R6, 0x1b, PT ;  /* 0x0000001b0600780c */ /* 0x000fe20003f04270 */
[----:B---3--:R-:W-:Y:S04]  /*c0b0*/  STL [R1+0x1488], R29 ;  /* 0x0014881d01007387 */ /* 0x008fe80000100800 */
[----:B------:R-:W-:Y:S01]  /*c0c0*/  STL [R1+0x148c], R29 ;  /* 0x00148c1d01007387 */ /* 0x000fe20000100800 */
[----:B----4-:R-:W-:-:S04]  /*c0d0*/  @P1 LOP3.LUT R3, R3, R2, RZ, 0x3c, !PT ;  /* 0x0000000203031212 */ /* 0x010fc800078e3cff */
[----:B------:R-:W-:-:S04]  /*c0e0*/  @P1 LOP3.LUT R2, R3, R2, RZ, 0x3c, !PT ;  /* 0x0000000203021212 */ /* 0x000fc800078e3cff */
[----:B------:R-:W-:-:S05]  /*c0f0*/  @P1 LOP3.LUT R3, R3, R2, RZ, 0x3c, !PT ;  /* 0x0000000203031212 */ /* 0x000fca00078e3cff */
[----:B------:R-:W3:Y:S04]  /*c100*/  @P1 LDG.E.U16 R17, desc[UR8][R2.64] ;  /* 0x0000000802111981 */ /* 0x000ee8000c1e1500 */
[----:B---3--:R0:W-:Y:S04]  /*c110*/  STL [R1], R17 ;  /* 0x0000001101007387 */ /* 0x0081e80000100800 */
[----:B0-----:R-:W3:Y:S04]  /*c120*/  LDL.LU R17, [R1+0x15a4] ;  /* 0x0015a40001117983 */ /* 0x001ee80000300800 */
[----:B------:R-:W4:Y:S04]  /*c130*/  LDL R2, [R1+0x69c] ;  /* 0x00069c0001027983 */ /* 0x000f280000100800 */
[----:B------:R-:W4:Y:S01]  /*c140*/  LDL R3, [R1+0x6a0] ;  /* 0x0006a00001037983 */ /* 0x000f220000100800 */
[----:B------:R-:W-:-:S02]  /*c150*/  ISETP.GT.AND P1, PT, R6, 0x1c, PT ;  /* 0x0000001c0600780c */ /* 0x000fc40003f24270 */
[----:B---3--:R-:W-:Y:S02]  /*c160*/  PRMT R17, RZ, 0x7610, R17 ;  /* 0x00007610ff117816 */ /* 0x008fe40000000011 */
[----:B----4-:R-:W-:-:S04]  /*c170*/  @P2 LOP3.LUT R3, R3, R2, RZ, 0x3c, !PT ;  /* 0x0000000203032212 */ /* 0x010fc800078e3cff */
[----:B------:R-:W-:-:S04]  /*c180*/  @P2 LOP3.LUT R2, R3, R2, RZ, 0x3c, !PT ;  /* 0x0000000203022212 */ /* 0x000fc800078e3cff */
[----:B------:R-:W-:-:S05]  /*c190*/  @P2 LOP3.LUT R3, R3, R2, RZ, 0x3c, !PT ;  /* 0x0000000203032212 */ /* 0x000fca00078e3cff */
[----:B------:R-:W3:Y:S04]  /*c1a0*/  @P2 LDG.E.U16 R16, desc[UR8][R2.64] ;  /* 0x0000000802102981 */ /* 0x000ee8000c1e1500 */
[----:B---3--:R0:W-:Y:S04]  /*c1b0*/  STL [R1+0x1a0], R16 ;  /* 0x0001a01001007387 */ /* 0x0081e80000100800 */
[----:B0-----:R-:W3:Y:S04]  /*c1c0*/  LDL.LU R16, [R1+0x15a0] ;  /* 0x0015a00001107983 */ /* 0x001ee80000300800 */
[----:B------:R-:W4:Y:S04]  /*c1d0*/  LDL R2, [R1+0x694] ;  /* 0x0006940001027983 */ /* 0x000f280000100800 */
[----:B------:R-:W4:Y:S01]  /*c1e0*/  LDL R3, [R1+0x698] ;  /* 0x0006980001037983 */ /* 0x000f220000100800 */
[----:B---3--:R-:W-:-:S02]  /*c1f0*/  PRMT R16, RZ, 0x7610, R16 ;  /* 0x00007610ff107816 */ /* 0x008fc40000000010 */
        /* <DEDUP_REMOVED lines=65> */
[----:B------:R-:W-:-:S02]  /*c610*/  PRMT R25, RZ, 0x7610, R25 ;  /* 0x00007610ff197816 */ /* 0x000fc40000000019 */
[----:B------:R-:W-:Y:S02]  /*c620*/  PRMT R26, RZ, 0x7610, R26 ;  /* 0x00007610ff1a7816 */ /* 0x000fe4000000001a */
[----:B------:R-:W-:Y:S02]  /*c630*/  ISETP.GT.AND P2, PT, R6, 0x20, PT ;  /* 0x000000200600780c */ /* 0x000fe40003f44270 */
        /* <DEDUP_REMOVED lines=8> */
[----:B------:R-:W4:Y:S02]  /*c6c0*/  LDL R3, [R1+0x658] ;  /* 0x0006580001037983 */ /* 0x000f240000100800 */
[----:B----4-:R-:W-:-:S04]  /*c6d0*/  @P0 LOP3.LUT R3, R3, R2, RZ, 0x3c, !PT ;  /* 0x0000000203030212 */ /* 0x010fc800078e3cff */
[----:B------:R-:W-:-:S04]  /*c6e0*/  @P0 LOP3.LUT R2, R3, R2, RZ, 0x3c, !PT ;  /* 0x0000000203020212 */ /* 0x000fc800078e3cff */
[----:B------:R-:W-:-:S05]  /*c6f0*/  @P0 LOP3.LUT R3, R3, R2, RZ, 0x3c, !PT ;  /* 0x0000000203030212 */ /* 0x000fca00078e3cff */
[----:B------:R-:W4:Y:S04]  /*c700*/  @P0 LDG.E.U16 R17, desc[UR8][R2.64] ;  /* 0x0000000802110981 */ /* 0x000f28000c1e1500 */
[----:B----4-:R0:W-:Y:S04]  /*c710*/  STL [R1+0x36c], R17 ;  /* 0x00036c1101007387 */ /* 0x0101e80000100800 */
[----:B0-----:R-:W4:Y:S04]  /*c720*/  LDL.LU R17, [R1+0x157c] ;  /* 0x00157c0001117983 */ /* 0x001f280000300800 */
[----:B------:R-:W2:Y:S04]  /*c730*/  LDL R2, [R1+0x64c] ;  /* 0x00064c0001027983 */ /* 0x000ea80000100800 */
[----:B------:R-:W2:Y:S01]  /*c740*/  LDL R3, [R1+0x650] ;  /* 0x0006500001037983 */ /* 0x000ea20000100800 */
[----:B---3--:R-:W-:-:S02]  /*c750*/  PRMT R16, RZ, 0x7610, R16 ;  /* 0x00007610ff107816 */ /* 0x008fc40000000010 */
[----:B------:R-:W-:Y:S02]  /*c760*/  ISETP.GT.AND P0, PT, R6, 0x21, PT ;  /* 0x000000210600780c */ /* 0x000fe40003f04270 */
[----:B--2---:R-:W-:-:S04]  /*c770*/  @P1 LOP3.LUT R3, R3, R2, RZ, 0x3c, !PT ;  /* 0x0000000203031212 */ /* 0x004fc800078e3cff */
[----:B------:R-:W-:-:S04]  /*c780*/  @P1 LOP3.LUT R2, R3, R2, RZ, 0x3c, !PT ;  /* 0x0000000203021212 */ /* 0x000fc800078e3cff */
[----:B------:R-:W-:-:S05]  /*c790*/  @P1 LOP3.LUT R3, R3, R2, RZ, 0x3c, !PT ;  /* 0x0000000203031212 */ /* 0x000fca00078e3cff */
[----:B------:R-:W2:Y:S04]  /*c7a0*/  @P1 LDG.E.U16 R25, desc[UR8][R2.64] ;  /* 0x0000000802191981 */ /* 0x000ea8000c1e1500 */
[----:B--2---:R0:W-:Y:S04]  /*c7b0*/  STL [R1+0x368], R25 ;  /* 0x0003681901007387 */ /* 0x0041e80000100800 */
[----:B0-----:R-:W2:Y:S04]  /*c7c0*/  LDL.LU R25, [R1+0x1578] ;  /* 0x0015780001197983 */ /* 0x001ea80000300800 */
[----:B------:R-:W3:Y:S04]  /*c7d0*/  LDL R2, [R1+0x644] ;  /* 0x0006440001027983 */ /* 0x000ee80000100800 */
[----:B------:R-:W3:Y:S02]  /*c7e0*/  LDL R3, [R1+0x648] ;  /* 0x0006480001037983 */ /* 0x000ee40000100800 */
[----:B---3--:R-:W-:-:S04]  /*c7f0*/  @P1 LOP3.LUT R3, R3, R2, RZ, 0x3c, !PT ;  /* 0x0000000203031212 */ /* 0x008fc800078e3cff */
[----:B------:R-:W-:-:S04]  /*c800*/  @P1 LOP3.LUT R2, R3, R2, RZ, 0x3c, !PT ;  /* 0x0000000203021212 */ /* 0x000fc800078e3cff */
[----:B------:R-:W-:-:S05]  /*c810*/  @P1 LOP3.LUT R3, R3, R2, RZ, 0x3c, !PT ;  /* 0x0000000203031212 */ /* 0x000fca00078e3cff */
[----:B------:R-:W3:Y:S04]  /*c820*/  @P1 LDG.E.U16 R26, desc[UR8][R2.64] ;  /* 0x00000008021a1981 */ /* 0x000ee8000c1e1500 */
[----:B---3--:R0:W-:Y:S04]  /*c830*/  STL [R1+0x364], R26 ;  /* 0x0003641a01007387 */ /* 0x0081e80000100800 */
[----:B0-----:R-:W3:Y:S04]  /*c840*/  LDL.LU R26, [R1+0x1574] ;  /* 0x00157400011a7983 */ /* 0x001ee80000300800 */
[----:B------:R-:W2:Y:S04]  /*c850*/  LDL R2, [R1+0x63c] ;  /* 0x00063c0001027983 */ /* 0x000ea80000100800 */
[----:B------:R-:W2:Y:S01]  /*c860*/  LDL R3, [R1+0x640] ;  /* 0x0006400001037983 */ /* 0x000ea20000100800 */
[----:B----4-:R-:W-:-:S02]  /*c870*/  PRMT R17, RZ, 0x7610, R17 ;  /* 0x00007610ff117816 */ /* 0x010fc40000000011 */
[----:B--2---:R-:W-:-:S04]  /*c880*/  @P2 LOP3.LUT R3, R3, R2, RZ, 0x3c, !PT ;  /* 0x0000000203032212 */ /* 0x004fc800078e3cff */
[----:B------:R-:W-:-:S04]  /*c890*/  @P2 LOP3.LUT R2, R3, R2, RZ, 0x3c, !PT ;  /* 0x0000000203022212 */ /* 0x000fc800078e3cff */
[----:B------:R-:W-:-:S05]  /*c8a0*/  @P2 LOP3.LUT R3, R3, R2, RZ, 0x3c, !PT ;  /* 0x0000000203032212 */ /* 0x000fca00078e3cff */
[----:B------:R0:W2:Y:S04]  /*c8b0*/  @P2 LDG.E.U16 R16, desc[UR8][R2.64] ;  /* 0x0000000802102981 */ /* 0x0000a8000c1e1500 */
[----:B------:R-:W0:Y:S04]  /*c8c0*/  LDL R2, [R1+0x634] ;  /* 0x0006340001027983 */ /* 0x000e280000100800 */
[----:B------:R-:W0:Y:S01]  /*c8d0*/  LDL R3, [R1+0x638] ;  /* 0x0006380001037983 */ /* 0x000e220000100800 */
[----:B------:R-:W-:Y:S02]  /*c8e0*/  PRMT R25, RZ, 0x7610, R25 ;  /* 0x00007610ff197816 */ /* 0x000fe40000000019 */
[----:B------:R-:W-:-:S02]  /*c8f0*/  ISETP.GT.AND P1, PT, R6, 0x22, PT ;  /* 0x000000220600780c */ /* 0x000fc40003f24270 */
[----:B0-----:R-:W-:-:S04]  /*c900*/  @P2 LOP3.LUT R3, R3, R2, RZ, 0x3c, !PT ;  /* 0x0000000203032212 */ /* 0x001fc800078e3cff */
[----:B------:R-:W-:-:S04]  /*c910*/  @P2 LOP3.LUT R2, R3, R2, RZ, 0x3c, !PT ;  /* 0x0000000203022212 */ /* 0x000fc800078e3cff */
[----:B------:R-:W-:-:S05]  /*c920*/  @P2 LOP3.LUT R3, R3, R2, RZ, 0x3c, !PT ;  /* 0x0000000203032212 */ /* 0x000fca00078e3cff */
[----:B------:R0:W4:Y:S04]  /*c930*/  @P2 LDG.E.U16 R17, desc[UR8][R2.64] ;  /* 0x0000000802112981 */ /* 0x000128000c1e1500 */
[----:B------:R-:W0:Y:S04]  /*c940*/  LDL R2, [R1+0x62c] ;  /* 0x00062c0001027983 */ /* 0x000e280000100800 */
[----:B------:R-:W0:Y:S01]  /*c950*/  LDL R3, [R1+0x630] ;  /* 0x0006300001037983 */ /* 0x000e220000100800 */
[----:B---3--:R-:W-:Y:S02]  /*c960*/  PRMT R26, RZ, 0x7610, R26 ;  /* 0x00007610ff1a7816 */ /* 0x008fe4000000001a */
[----:B0-----:R-:W-:-:S04]  /*c970*/  @P0 LOP3.LUT R3, R3, R2, RZ, 0x3c, !PT ;  /* 0x0000000203030212 */ /* 0x001fc800078e3cff */
[----:B------:R-:W-:-:S04]  /*c980*/  @P0 LOP3.LUT R2, R3, R2, RZ, 0x3c, !PT ;  /* 0x0000000203020212 */ /* 0x000fc800078e3cff */
[----:B------:R-:W-:-:S05]  /*c990*/  @P0 LOP3.LUT R3, R3, R2, RZ, 0x3c, !PT ;  /* 0x0000000203030212 */ /* 0x000fca00078e3cff */
[----:B------:R-:W3:Y:S04]  /*c9a0*/  @P0 LDG.E.U16 R25, desc[UR8][R2.64] ;  /* 0x0000000802190981 */ /* 0x000ee8000c1e1500 */
[----:B------:R-:W2:Y:S04]  /*c9b0*/  LDL R2, [R1+0x624] ;  /* 0x0006240001027983 */ /* 0x000ea80000100800 */
[----:B------:R-:W2:Y:S01]  /*c9c0*/  LDL R3, [R1+0x628] ;  /* 0x0006280001037983 */ /* 0x000ea20000100800 */
[----:B------:R-:W-:Y:S02]  /*c9d0*/  PRMT R13, RZ, 0x7610, R13 ;  /* 0x00007610ff0d7816 */ /* 0x000fe4000000000d */
[----:B------:R-:W-:-:S02]  /*c9e0*/  PRMT R12, RZ, 0x7610, R12 ;  /* 0x00007610ff0c7816 */ /* 0x000fc4000000000c */
[----:B------:R-:W-:Y:S01]  /*c9f0*/  ISETP.GT.AND P2, PT, R6, 0x23, PT ;  /* 0x000000230600780c */ /* 0x000fe20003f44270 */
[----:B---3--:R-:W-:Y:S01]  /*ca00*/  STL [R1+0x1480], R25 ;  /* 0x0014801901007387 */ /* 0x008fe20000100800 */
[----:B--2---:R-:W-:-:S04]  /*ca10*/  @P0 LOP3.LUT R3, R3, R2, RZ, 0x3c, !PT ;  /* 0x0000000203030212 */ /* 0x004fc800078e3cff */
[----:B------:R-:W-:-:S04]  /*ca20*/  @P0 LOP3.LUT R2, R3, R2, RZ, 0x3c, !PT ;  /* 0x0000000203020212 */ /* 0x000fc800078e3cff */
[----:B------:R-:W-:-:S05]  /*ca30*/  @P0 LOP3.LUT R3, R3, R2, RZ, 0x3c, !PT ;  /* 0x0000000203030212 */ /* 0x000fca00078e3cff */
[----:B------:R-:W2:Y:S04]  /*ca40*/  @P0 LDG.E.U16 R26, desc[UR8][R2.64] ;  /* 0x00000008021a0981 */ /* 0x000ea8000c1e1500 */
[----:B------:R-:W3:Y:S04]  /*ca50*/  LDL R2, [R1+0x61c] ;  /* 0x00061c0001027983 */ /* 0x000ee80000100800 */
[----:B------:R-:W3:Y:S01]  /*ca60*/  LDL R3, [R1+0x620] ;  /* 0x0006200001037983 */ /* 0x000ee20000100800 */
[----:B------:R-:W-:-:S03]  /*ca70*/  ISETP.GT.AND P0, PT, R6, 0x24, PT ;  /* 0x000000240600780c */ /* 0x000fc60003f04270 */
[----:B--2---:R-:W-:Y:S04]  /*ca80*/  STL [R1+0x1484], R26 ;  /* 0x0014841a01007387 */ /* 0x004fe80000100800 */
[----:B------:R-:W-:Y:S04]  /*ca90*/  STL [R1+0x1490], R26 ;  /* 0x0014901a01007387 */ /* 0x000fe80000100800 */
[----:B------:R-:W-:Y:S01]  /*caa0*/  STL [R1+0x1494], R26 ;  /* 0x0014941a01007387 */ /* 0x000fe20000100800 */
        /* <DEDUP_REMOVED lines=75> */
[----:B------:R-:W-:Y:S02]  /*cf60*/  PRMT R21, RZ, 0x7610, R21 ;  /* 0x00007610ff157816 */ /* 0x000fe40000000015 */
        /* <DEDUP_REMOVED lines=19> */
[----:B------:R-:W-:Y:S02]  /*d0a0*/  ISETP.GT.AND P2, PT, R6, 0x29, PT ;  /* 0x000000290600780c */ /* 0x000fe40003f44270 */
[----:B----4-:R-:W-:-:S04]  /*d0b0*/  @P0 LOP3.LUT R3, R3, R2, RZ, 0x3c, !PT ;  /* 0x0000000203030212 */ /* 0x010fc800078e3cff */
[----:B------:R-:W-:-:S04]  /*d0c0*/  @P0 LOP3.LUT R2, R3, R2, RZ, 0x3c, !PT ;  /* 0x0000000203020212 */ /* 0x000fc800078e3cff */
[----:B------:R-:W-:-:S05]  /*d0d0*/  @P0 LOP3.LUT R3, R3, R2, RZ, 0x3c, !PT ;  /* 0x0000000203030212 */ /* 0x000fca00078e3cff */
[----:B------:R-:W2:Y:S04]  /*d0e0*/  @P0 LDG.E.U16 R20, desc[UR8][R2.64] ;  /* 0x0000000802140981 */ /* 0x000ea8000c1e1500 */
[----:B--2---:R0:W-:Y:S04]  /*d0f0*/  STL [R1+0x1a8], R20 ;  /* 0x0001a81401007387 */ /* 0x0041e80000100800 */
[----:B0-----:R-:W2:Y:S04]  /*d100*/  LDL.LU R20, [R1+0x1548] ;  /* 0x0015480001147983 */ /* 0x001ea80000300800 */
        /* <DEDUP_REMOVED lines=22> */
[----:B------:R0:W3:Y:S04]  /*d270*/  @P1 LDG.E.U16 R12, desc[UR8][R2.64] ;  /* 0x00000008020c1981 */ /* 0x0000e8000c1e1500 */
[----:B------:R-:W0:Y:S04]  /*d280*/  LDL R2, [R1+0x5ac] ;  /* 0x0005ac0001027983 */ /* 0x000e280000100800 */
[----:B------:R-:W0:Y:S01]  /*d290*/  LDL R3, [R1+0x5b0] ;  /* 0x0005b00001037983 */ /* 0x000e220000100800 */
[----:B----4-:R-:W-:Y:S02]  /*d2a0*/  PRMT R21, RZ, 0x7610, R21 ;  /* 0x00007610ff157816 */ /* 0x010fe40000000015 */
[----:B0-----:R-:W-:-:S04]  /*d2b0*/  @P2 LOP3.LUT R3, R3, R2, RZ, 0x3c, !PT ;  /* 0x0000000203032212 */ /* 0x001fc800078e3cff */
[----:B------:R-:W-:-:S04]  /*d2c0*/  @P2 LOP3.LUT R2, R3, R2, RZ, 0x3c, !PT ;  /* 0x0000000203022212 */ /* 0x000fc800078e3cff */
[----:B------:R-:W-:-:S05]  /*d2d0*/  @P2 LOP3.LUT R3, R3, R2, RZ, 0x3c, !PT ;  /* 0x0000000203032212 */ /* 0x000fca00078e3cff */
[----:B------:R-:W4:Y:S04]  /*d2e0*/  @P2 LDG.E.U16 R20, desc[UR8][R2.64] ;  /* 0x0000000802142981 */ /* 0x000f28000c1e1500 */
[----:B------:R-:W2:Y:S04]  /*d2f0*/  LDL R2, [R1+0x5a4] ;  /* 0x0005a40001027983 */ /* 0x000ea80000100800 */
[----:B------:R-:W2:Y:S01]  /*d300*/  LDL R3, [R1+0x5a8] ;  /* 0x0005a80001037983 */ /* 0x000ea20000100800 */
[----:B------:R-:W-:Y:S02]  /*d310*/  PRMT R5, RZ, 0x7610, R5 ;  /* 0x00007610ff057816 */ /* 0x000fe40000000005 */
[----:B------:R-:W-:-:S02]  /*d320*/  PRMT R9, RZ, 0x7610, R9 ;  /* 0x00007610ff097816 */ /* 0x000fc40000000009 */
[----:B------:R-:W-:Y:S01]  /*d330*/  ISETP.GT.AND P1, PT, R6, 0x2b, PT ;  /* 0x0000002b0600780c */ /* 0x000fe20003f24270 */
[----:B----4-:R-:W-:Y:S04]  /*d340*/  STL [R1+0x1498], R20 ;  /* 0x0014981401007387 */ /* 0x010fe80000100800 */
[----:B------:R-:W-:Y:S01]  /*d350*/  STL [R1+0x149c], R20 ;  /* 0x00149c1401007387 */ /* 0x000fe20000100800 */
[----:B--2---:R-:W-:-:S04]  /*d360*/  @P2 LOP3.LUT R3, R3, R2, RZ, 0x3c, !PT ;  /* 0x0000000203032212 */ /* 0x004fc800078e3cff */
[----:B------:R-:W-:-:S04]  /*d370*/  @P2 LOP3.LUT R2, R3, R2, RZ, 0x3c, !PT ;  /* 0x0000000203022212 */ /* 0x000fc800078e3cff */
[----:B------:R-:W-:-:S05]  /*d380*/  @P2 LOP3.LUT R3, R3, R2, RZ, 0x3c, !PT ;  /* 0x0000000203032212 */ /* 0x000fca00078e3cff */
[----:B------:R-:W2:Y:S04]  /*d390*/  @P2 LDG.E.U16 R21, desc[UR8][R2.64] ;  /* 0x0000000802152981 */ /* 0x000ea8000c1e1500 */
[----:B------:R-:W4:Y:S04]  /*d3a0*/  LDL R2, [R1+0x59c] ;  /* 0x00059c0001027983 */ /* 0x000f280000100800 */
[----:B------:R-:W4:Y:S01]  /*d3b0*/  LDL R3, [R1+0x5a0] ;  /* 0x0005a00001037983 */ /* 0x000f220000100800 */
[----:B------:R-:W-:-:S03]  /*d3c0*/  ISETP.GT.AND P2, PT, R6, 0x2c, PT ;  /* 0x0000002c0600780c */ /* 0x000fc60003f44270 */
[----:B--2---:R-:W-:Y:S04]  /*d3d0*/  STL [R1+0x147c], R21 ;  /* 0x00147c1501007387 */ /* 0x004fe80000100800 */
[----:B------:R-:W-:Y:S04]  /*d3e0*/  STL [R1+0x14a0], R21 ;  /* 0x0014a01501007387 */ /* 0x000fe80000100800 */
[----:B------:R-:W-:Y:S01]  /*d3f0*/  STL [R1+0x14a4], R21 ;  /* 0x0014a41501007387 */ /* 0x000fe20000100800 */
        /* <DEDUP_REMOVED lines=17> */
[----:B------:R-:W-:-:S02]  /*d510*/  ISETP.GT.AND P0, PT, R6, 0x2d, PT ;  /* 0x0000002d0600780c */ /* 0x000fc40003f04270 */
[----:B--2---:R-:W-:Y:S02]  /*d520*/  PRMT R9, RZ, 0x7610, R9 ;  /* 0x00007610ff097816 */ /* 0x004fe40000000009 */
        /* <DEDUP_REMOVED lines=45> */
[----:B------:R-:W-:-:S02]  /*d800*/  PRMT R4, RZ, 0x7610, R4 ;  /* 0x00007610ff047816 */ /* 0x000fc40000000004 */
[----:B------:R-:W-:Y:S02]  /*d810*/  ISETP.GT.AND P2, PT, R6, 0x2f, PT ;  /* 0x0000002f0600780c */ /* 0x000fe40003f44270 */
[----:B--2---:R-:W-:Y:S02]  /*d820*/  PRMT R5, RZ, 0x7610, R5 ;  /* 0x00007610ff057816 */ /* 0x004fe40000000005 */
[----:B----4-:R-:W-:-:S04]  /*d830*/  @P0 LOP3.LUT R3, R3, R2, RZ, 0x3c, !PT ;  /* 0x0000000203030212 */ /* 0x010fc800078e3cff */
[----:B------:R-:W-:-:S04]  /*d840*/  @P0 LOP3.LUT R2, R3, R2, RZ, 0x3c, !PT ;  /* 0x0000000203020212 */ /* 0x000fc800078e3cff */
[----:B------:R-:W-:-:S05]  /*d850*/  @P0 LOP3.LUT R3, R3, R2, RZ, 0x3c, !PT ;  /* 0x0000000203030212 */ /* 0x000fca00078e3cff */
[----:B------:R-:W2:Y:S04]  /*d860*/  @P0 LDG.E.U16 R9, desc[UR8][R2.64] ;  /* 0x0000000802090981 */ /* 0x000ea8000c1e1500 */
[----:B------:R-:W4:Y:S04]  /*d870*/  LDL R2, [R1+0x55c] ;  /* 0x00055c0001027983 */ /* 0x000f280000100800 */
[----:B------:R-:W4:Y:S04]  /*d880*/  LDL R3, [R1+0x560] ;  /* 0x0005600001037983 */ /* 0x000f280000100800 */
[----:B--2---:R0:W-:Y:S04]  /*d890*/  STL [R1+0x184], R9 ;  /* 0x0001840901007387 */ /* 0x0041e80000100800 */
[----:B0-----:R-:W2:Y:S01]  /*d8a0*/  LDL R9, [R1+0x538] ;  /* 0x0005380001097983 */ /* 0x001ea20000100800 */
[----:B----4-:R-:W-:-:S04]  /*d8b0*/  @P1 LOP3.LUT R3, R3, R2, RZ, 0x3c, !PT ;  /* 0x0000000203031212 */ /* 0x010fc800078e3cff */
[----:B------:R-:W-:-:S04]  /*d8c0*/  @P1 LOP3.LUT R2, R3, R2, RZ, 0x3c, !PT ;  /* 0x0000000203021212 */ /* 0x000fc800078e3cff */
[----:B------:R-:W-:-:S05]  /*d8d0*/  @P1 LOP3.LUT R3, R3, R2, RZ, 0x3c, !PT ;  /* 0x0000000203031212 */ /* 0x000fca00078e3cff */
[----:B------:R-:W4:Y:S04]  /*d8e0*/  @P1 LDG.E.U16 R5, desc[UR8][R2.64] ;  /* 0x0000000802051981 */ /* 0x000f28000c1e1500 */
[----:B----4-:R0:W-:Y:S04]  /*d8f0*/  STL [R1+0x178], R5 ;  /* 0x0001780501007387 */ /* 0x0101e80000100800 */
[----:B0-----:R-:W4:Y:S04]  /*d900*/  LDL.LU R5, [R1+0x1524] ;  /* 0x0015240001057983 */ /* 0x001f280000300800 */
        /* <DEDUP_REMOVED lines=10> */
[----:B------:R-:W-:-:S02]  /*d9b0*/  PRMT R14, RZ, 0x7610, R14 ;  /* 0x00007610ff0e7816 */ /* 0x000fc4000000000e */
[----:B--2---:R-:W-:-:S04]  /*d9c0*/  @P2 LOP3.LUT R3, R3, R2, RZ, 0x3c, !PT ;  /* 0x0000000203032212 */ /* 0x004fc800078e3cff */
        /* <DEDUP_REMOVED lines=9> */
[----:B----4-:R-:W-:-:S04]  /*da60*/  @P2 LOP3.LUT R3, R3, R2, RZ, 0x3c, !PT ;  /* 0x0000000203032212 */ /* 0x010fc800078e3cff */
[----:B------:R-:W-:-:S04]  /*da70*/  @P2 LOP3.LUT R2, R3, R2, RZ, 0x3c, !PT ;  /* 0x0000000203022212 */ /* 0x000fc800078e3cff */
[----:B------:R-:W-:-:S05]  /*da80*/  @P2 LOP3.LUT R3, R3, R2, RZ, 0x3c, !PT ;  /* 0x0000000203032212 */ /* 0x000fca00078e3cff */
[----:B------:R-:W4:Y:S04]  /*da90*/  @P2 LDG.E.U16 R15, desc[UR8][R2.64] ;  /* 0x00000008020f2981 */ /* 0x000f28000c1e1500 */
[----:B----4-:R0:W-:Y:S04]  /*daa0*/  STL [R1+0x16c], R15 ;  /* 0x00016c0f01007387 */ /* 0x0101e80000100800 */
[----:B0-----:R-:W4:Y:S04]  /*dab0*/  LDL.LU R15, [R1+0x1518] ;  /* 0x00151800010f7983 */ /* 0x001f280000300800 */
[----:B------:R-:W3:Y:S04]  /*dac0*/  LDL R2, [R1+0x53c] ;  /* 0x00053c0001027983 */ /* 0x000ee80000100800 */
[----:B------:R-:W3:Y:S01]  /*dad0*/  LDL R3, [R1+0x540] ;  /* 0x0005400001037983 */ /* 0x000ee20000100800 */
[----:B------:R-:W-:-:S02]  /*dae0*/  PRMT R5, RZ, 0x7610, R5 ;  /* 0x00007610ff057816 */ /* 0x000fc40000000005 */
[----:B---3--:R-:W-:-:S04]  /*daf0*/  @P0 LOP3.LUT R3, R3, R2, RZ, 0x3c, !PT ;  /* 0x0000000203030212 */ /* 0x008fc800078e3cff */
[----:B------:R-:W-:-:S04]  /*db00*/  @P0 LOP3.LUT R2, R3, R2, RZ, 0x3c, !PT ;  /* 0x0000000203020212 */ /* 0x000fc800078e3cff */
[----:B------:R-:W-:-:S05]  /*db10*/  @P0 LOP3.LUT R3, R3, R2, RZ, 0x3c, !PT ;  /* 0x0000000203030212 */ /* 0x000fca00078e3cff */
[----:B------:R0:W3:Y:S04]  /*db20*/  @P0 LDG.E.U16 R5, desc[UR8][R2.64] ;  /* 0x0000000802050981 */ /* 0x0000e8000c1e1500 */
[----:B------:R-:W2:Y:S01]  /*db30*/  LDL R3, [R1+0x534] ;  /* 0x0005340001037983 */ /* 0x000ea20000100800 */
[----:B------:R-:W-:Y:S01]  /*db40*/  PRMT R4, RZ, 0x7610, R4 ;  /* 0x00007610ff047816 */ /* 0x000fe20000000004 */
[----:B0-----:R-:W-:Y:S01]  /*db50*/  @P0 IMAD.MOV.U32 R2, RZ, RZ, R9 ;  /* 0x000000ffff020224 */ /* 0x001fe200078e0009 */
[----:B------:R-:W-:Y:S01]  /*db60*/  ISETP.GT.AND P1, PT, R6, 0x31, PT ;  /* 0x000000310600780c */ /* 0x000fe20003f24270 */
[----:B------:R-:W3:Y:S04]  /*db70*/  LDL R9, [R1+0x518] ;  /* 0x0005180001097983 */ /* 0x000ee80000100800 */
[----:B--2---:R0:W2:Y:S04]  /*db80*/  @P0 LDG.E.U16 R4, desc[UR8][R2.64] ;  /* 0x0000000802040981 */ /* 0x0040a8000c1e1500 */
[----:B------:R-:W0:Y:S04]  /*db90*/  LDL R2, [R1+0x52c] ;  /* 0x00052c0001027983 */ /* 0x000e280000100800 */
[----:B------:R-:W0:Y:S01]  /*dba0*/  LDL R3, [R1+0x530] ;  /* 0x0005300001037983 */ /* 0x000e220000100800 */
[----:B------:R-:W-:-:S02]  /*dbb0*/  PRMT R14, RZ, 0x7610, R14 ;  /* 0x00007610ff0e7816 */ /* 0x000fc4000000000e */
[----:B0-----:R-:W-:-:S04]  /*dbc0*/  @P1 LOP3.LUT R3, R3, R2, RZ, 0x3c, !PT ;  /* 0x0000000203031212 */ /* 0x001fc800078e3cff */
[----:B------:R-:W-:-:S04]  /*dbd0*/  @P1 LOP3.LUT R2, R3, R2, RZ, 0x3c, !PT ;  /* 0x0000000203021212 */ /* 0x000fc800078e3cff */
[----:B------:R-:W-:-:S05]  /*dbe0*/  @P1 LOP3.LUT R3, R3, R2, RZ, 0x3c, !PT ;  /* 0x0000000203031212 */ /* 0x000fca00078e3cff */
[----:B------:R-:W3:Y:S04]  /*dbf0*/  @P1 LDG.E.U16 R14, desc[UR8][R2.64] ;  /* 0x00000008020e1981 */ /* 0x000ee8000c1e1500 */
[----:B------:R-:W2:Y:S04]  /*dc00*/  LDL R2, [R1+0x524] ;  /* 0x0005240001027983 */ /* 0x000ea80000100800 */
[----:B------:R-:W2:Y:S01]  /*dc10*/  LDL R3, [R1+0x528] ;  /* 0x0005280001037983 */ /* 0x000ea20000100800 */
[----:B----4-:R-:W-:Y:S02]  /*dc20*/  PRMT R15, RZ, 0x7610, R15 ;  /* 0x00007610ff0f7816 */ /* 0x010fe4000000000f */
[----:B------:R-:W-:Y:S01]  /*dc30*/  ISETP.GT.AND P0, PT, R6, 0x32, PT ;  /* 0x000000320600780c */ /* 0x000fe20003f04270 */
[----:B---3--:R-:W-:Y:S04]  /*dc40*/  STL [R1+0x14a8], R14 ;  /* 0x0014a80e01007387 */ /* 0x008fe80000100800 */
[----:B------:R-:W-:Y:S01]  /*dc50*/  STL [R1+0x14ac], R14 ;  /* 0x0014ac0e01007387 */ /* 0x000fe20000100800 */
[----:B--2---:R-:W-:-:S04]  /*dc60*/  @P1 LOP3.LUT R3, R3, R2, RZ, 0x3c, !PT ;  /* 0x0000000203031212 */ /* 0x004fc800078e3cff */
[----:B------:R-:W-:-:S04]  /*dc70*/  @P1 LOP3.LUT R2, R3, R2, RZ, 0x3c, !PT ;  /* 0x0000000203021212 */ /* 0x000fc800078e3cff */
[----:B------:R-:W-:-:S05]  /*dc80*/  @P1 LOP3.LUT R3, R3, R2, RZ, 0x3c, !PT ;  /* 0x0000000203031212 */ /* 0x000fca00078e3cff */
[----:B------:R-:W2:Y:S04]  /*dc90*/  @P1 LDG.E.U16 R15, desc[UR8][R2.64] ;  /* 0x00000008020f1981 */ /* 0x000ea8000c1e1500 */
[----:B------:R-:W3:Y:S04]  /*dca0*/  LDL R2, [R1+0x51c] ;  /* 0x00051c0001027983 */ /* 0x000ee80000100800 */
[----:B------:R-:W3:Y:S01]  /*dcb0*/  LDL R3, [R1+0x520] ;  /* 0x0005200001037983 */ /* 0x000ee20000100800 */
[----:B------:R-:W-:-:S03]  /*dcc0*/  PRMT R8, RZ, 0x7610, R8 ;  /* 0x00007610ff087816 */ /* 0x000fc60000000008 */
[----:B--2---:R-:W-:Y:S04]  /*dcd0*/  STL [R1+0x14b0], R15 ;  /* 0x0014b00f01007387 */ /* 0x004fe80000100800 */
[----:B------:R-:W-:Y:S01]  /*dce0*/  STL [R1+0x14b4], R15 ;  /* 0x0014b40f01007387 */ /* 0x000fe20000100800 */
[----:B---3--:R-:W-:-:S04]  /*dcf0*/  @P0 LOP3.LUT R3, R3, R2, RZ, 0x3c, !PT ;  /* 0x0000000203030212 */ /* 0x008fc800078e3cff */
[----:B------:R-:W-:-:S04]  /*dd00*/  @P0 LOP3.LUT R2, R3, R2, RZ, 0x3c, !PT ;  /* 0x0000000203020212 */ /* 0x000fc800078e3cff */
[----:B------:R-:W-:-:S05]  /*dd10*/  @P0 LOP3.LUT R3, R3, R2, RZ, 0x3c, !PT ;  /* 0x0000000203030212 */ /* 0x000fca00078e3cff */
[----:B------:R-:W2:Y:S04]  /*dd20*/  @P0 LDG.E.U16 R8, desc[UR8][R2.64] ;  /* 0x0000000802080981 */ /* 0x000ea8000c1e1500 */
[----:B--2---:R0:W-:Y:S04]  /*dd30*/  STL [R1+0xc4], R8 ;  /* 0x0000c40801007387 */ /* 0x0041e80000100800 */
[----:B0-----:R-:W2:Y:S04]  /*dd40*/  LDL.LU R8, [R1+0x1514] ;  /* 0x0015140001087983 */ /* 0x001ea80000300800 */
[----:B------:R-:W3:Y:S01]  /*dd50*/  LDL R3, [R1+0x514] ;  /* 0x0005140001037983 */ /* 0x000ee20000100800 */
[----:B------:R-:W-:Y:S01]  /*dd60*/  @P0 IMAD.MOV.U32 R2, RZ, RZ, R9 ;  /* 0x000000ffff020224 */ /* 0x000fe200078e0009 */
[----:B------:R-:W-:-:S02]  /*dd70*/  ISETP.GT.AND P1, PT, R6, 0x33, PT ;  /* 0x000000330600780c */ /* 0x000fc40003f24270 */
[----:B------:R-:W-:Y:S01]  /*dd80*/  PRMT R10, RZ, 0x7610, R10 ;  /* 0x00007610ff0a7816 */ /* 0x000fe2000000000a */
[----:B------:R-:W4:Y:S01]  /*dd90*/  LDL R9, [R1+0x4bc] ;  /* 0x0004bc0001097983 */ /* 0x000f220000100800 */
[----:B--2---:R-:W-:-:S06]  /*dda0*/  PRMT R8, RZ, 0x7610, R8 ;  /* 0x00007610ff087816 */ /* 0x004fcc0000000008 */
[----:B---3--:R0:W2:Y:S04]  /*ddb0*/  @P0 LDG.E.U16 R8, desc[UR8][R2.64] ;  /* 0x0000000802080981 */ /* 0x0080a8000c1e1500 */
[----:B------:R-:W0:Y:S04]  /*ddc0*/  LDL R2, [R1+0x50c] ;  /* 0x00050c0001027983 */ /* 0x000e280000100800 */
[----:B------:R-:W0:Y:S02]  /*ddd0*/  LDL R3, [R1+0x510] ;  /* 0x0005100001037983 */ /* 0x000e240000100800 */
[----:B0-----:R-:W-:-:S04]  /*dde0*/  @P1 LOP3.LUT R3, R3, R2, RZ, 0x3c, !PT ;  /* 0x0000000203031212 */ /* 0x001fc800078e3cff */
[----:B------:R-:W-:-:S04]  /*ddf0*/  @P1 LOP3.LUT R2, R3, R2, RZ, 0x3c, !PT ;  /* 0x0000000203021212 */ /* 0x000fc800078e3cff */
[----:B------:R-:W-:-:S05]  /*de00*/  @P1 LOP3.LUT R3, R3, R2, RZ, 0x3c, !PT ;  /* 0x0000000203031212 */ /* 0x000fca00078e3cff */
[----:B------:R-:W3:Y:S04]  /*de10*/  @P1 LDG.E.U16 R10, desc[UR8][R2.64] ;  /* 0x00000008020a1981 */ /* 0x000ee8000c1e1500 */
[----:B--2---:R0:W-:Y:S04]  /*de20*/  STL [R1+0xc8], R8 ;  /* 0x0000c80801007387 */ /* 0x0041e80000100800 */
[----:B0-----:R-:W4:Y:S04]  /*de30*/  LDL R8, [R1+0x4c0] ;  /* 0x0004c00001087983 */ /* 0x001f280000100800 */
[----:B---3--:R0:W-:Y:S04]  /*de40*/  STL [R1+0x168], R10 ;  /* 0x0001680a01007387 */ /* 0x0081e80000100800 */
[----:B0-----:R-:W2:Y:S04]  /*de50*/  LDL.LU R10, [R1+0x1510] ;  /* 0x00151000010a7983 */ /* 0x001ea80000300800 */
[----:B------:R-:W3:Y:S04]  /*de60*/  LDL R2, [R1+0x504] ;  /* 0x0005040001027983 */ /* 0x000ee80000100800 */
[----:B------:R-:W3:Y:S01]  /*de70*/  LDL R3, [R1+0x508] ;  /* 0x0005080001037983 */ /* 0x000ee20000100800 */
[----:B--2---:R-:W-:-:S02]  /*de80*/  PRMT R10, RZ, 0x7610, R10 ;  /* 0x00007610ff0a7816 */ /* 0x004fc4000000000a */
[----:B---3--:R-:W-:-:S04]  /*de90*/  @P1 LOP3.LUT R3, R3, R2, RZ, 0x3c, !PT ;  /* 0x0000000203031212 */ /* 0x008fc800078e3cff */
[----:B------:R-:W-:-:S04]  /*dea0*/  @P1 LOP3.LUT R2, R3, R2, RZ, 0x3c, !PT ;  /* 0x0000000203021212 */ /* 0x000fc800078e3cff */
[----:B------:R-:W-:-:S05]  /*deb0*/  @P1 LOP3.LUT R3, R3, R2, RZ, 0x3c, !PT ;  /* 0x0000000203031212 */ /* 0x000fca00078e3cff */
[----:B------:R-:W2:Y:S01]  /*dec0*/  @P1 LDG.E.U16 R10, desc[UR8][R2.64] ;  /* 0x00000008020a1981 */ /* 0x000ea2000c1e1500 */
[----:B------:R-:W-:-:S03]  /*ded0*/  ISETP.GT.AND P0, PT, R6, 0x34, PT ;  /* 0x000000340600780c */ /* 0x000fc60003f04270 */
[----:B--2---:R0:W-:Y:S04]  /*dee0*/  STL [R1+0x164], R10 ;  /* 0x0001640a01007387 */ /* 0x0041e80000100800 */
[----:B0-----:R-:W2:Y:S04]  /*def0*/  LDL.LU R10, [R1+0x150c] ;  /* 0x00150c00010a7983 */ /* 0x001ea80000300800 */
[----:B------:R-:W3:Y:S04]  /*df00*/  LDL R2, [R1+0x4fc] ;  /* 0x0004fc0001027983 */ /* 0x000ee80000100800 */
[----:B------:R-:W3:Y:S01]  /*df10*/  LDL R3, [R1+0x500] ;  /* 0x0005000001037983 */ /* 0x000ee20000100800 */
[----:B------:R-:W-:-:S02]  /*df20*/  PRMT R0, RZ, 0x7610, R0 ;  /* 0x00007610ff007816 */ /* 0x000fc40000000000 */
[----:B---3--:R-:W-:-:S04]  /*df30*/  @P0 LOP3.LUT R3, R3, R2, RZ, 0x3c, !PT ;  /* 0x0000000203030212 */ /* 0x008fc800078e3cff */
[----:B------:R-:W-:-:S04]  /*df40*/  @P0 LOP3.LUT R2, R3, R2, RZ, 0x3c, !PT ;  /* 0x0000000203020212 */ /* 0x000fc800078e3cff */
[----:B------:R-:W-:-:S05]  /*df50*/  @P0 LOP3.LUT R3, R3, R2, RZ, 0x3c, !PT ;  /* 0x0000000203030212 */ /* 0x000fca00078e3cff */
[----:B------:R0:W3:Y:S04]  /*df60*/  @P0 LDG.E.U16 R0, desc[UR8][R2.64] ;  /* 0x0000000802000981 */ /* 0x0000e8000c1e1500 */
[----:B------:R-:W0:Y:S04]  /*df70*/  LDL R2, [R1+0x4f4] ;  /* 0x0004f40001027983 */ /* 0x000e280000100800 */
[----:B------:R-:W0:Y:S01]  /*df80*/  LDL R3, [R1+0x4f8] ;  /* 0x0004f80001037983 */ /* 0x000e220000100800 */
[----:B--2---:R-:W-:Y:S02]  /*df90*/  PRMT R10, RZ, 0x7610, R10 ;  /* 0x00007610ff0a7816 */ /* 0x004fe4000000000a */
[----:B0-----:R-:W-:-:S04]  /*dfa0*/  @P0 LOP3.LUT R3, R3, R2, RZ, 0x3c, !PT ;  /* 0x0000000203030212 */ /* 0x001fc800078e3cff */
[----:B------:R-:W-:-:S04]  /*dfb0*/  @P0 LOP3.LUT R2, R3, R2, RZ, 0x3c, !PT ;  /* 0x0000000203020212 */ /* 0x000fc800078e3cff */
[----:B------:R-:W-:-:S05]  /*dfc0*/  @P0 LOP3.LUT R3, R3, R2, RZ, 0x3c, !PT ;  /* 0x0000000203030212 */ /* 0x000fca00078e3cff */
[----:B------:R0:W2:Y:S01]  /*dfd0*/  @P0 LDG.E.U16 R10, desc[UR8][R2.64] ;  /* 0x00000008020a0981 */ /* 0x0000a2000c1e1500 */
[----:B------:R-:W-:-:S03]  /*dfe0*/  ISETP.GT.AND P1, PT, R6, 0x38, PT ;  /* 0x000000380600780c */ /* 0x000fc60003f24270 */
[----:B---3--:R-:W-:Y:S01]  /*dff0*/  STL [R1+0x146c], R0 ;  /* 0x00146c0001007387 */ /* 0x008fe20000100800 */
[----:B0-----:R-:W-:-:S09]  /*e000*/  PRMT R3, RZ, 0x7610, R3 ;  /* 0x00007610ff037816 */ /* 0x001fd20000000003 */
[----:B----4-:R0:W3:Y:S04]  /*e010*/  @P1 LDG.E.U16 R3, desc[UR8][R8.64] ;  /* 0x0000000808031981 */ /* 0x0100e8000c1e1500 */
[----:B--2---:R1:W-:Y:S04]  /*e020*/  STL [R1+0xe4], R10 ;  /* 0x0000e40a01007387 */ /* 0x0043e80000100800 */
[----:B-1----:R-:W2:Y:S04]  /*e030*/  LDL.LU R10, [R1+0x1508] ;  /* 0x00150800010a7983 */ /* 0x002ea80000300800 */
[----:B------:R-:W0:Y:S04]  /*e040*/  LDL R8, [R1+0x4b4] ;  /* 0x0004b40001087983 */ /* 0x000e280000100800 */
[----:B------:R-:W0:Y:S01]  /*e050*/  LDL R9, [R1+0x4b8] ;  /* 0x0004b80001097983 */ /* 0x000e220000100800 */
[----:B------:R-:W-:-:S02]  /*e060*/  PRMT R2, RZ, 0x7610, R2 ;  /* 0x00007610ff027816 */ /* 0x000fc40000000002 */
[----:B0-----:R-:W-:-:S04]  /*e070*/  @P1 LOP3.LUT R9, R9, R8, RZ, 0x3c, !PT ;  /* 0x0000000809091212 */ /* 0x001fc800078e3cff */
[----:B------:R-:W-:-:S04]  /*e080*/  @P1 LOP3.LUT R8, R9, R8, RZ, 0x3c, !PT ;  /* 0x0000000809081212 */ /* 0x000fc800078e3cff */
[----:B------:R-:W-:-:S05]  /*e090*/  @P1 LOP3.LUT R9, R9, R8, RZ, 0x3c, !PT ;  /* 0x0000000809091212 */ /* 0x000fca00078e3cff */
[----:B------:R0:W4:Y:S04]  /*e0a0*/  @P1 LDG.E.U16 R2, desc[UR8][R8.64] ;  /* 0x0000000808021981 */ /* 0x000128000c1e1500 */
[----:B------:R-:W0:Y:S04]  /*e0b0*/  LDL R8, [R1+0x4ec] ;  /* 0x0004ec0001087983 */ /* 0x000e280000100800 */
[----:B------:R-:W0:Y:S01]  /*e0c0*/  LDL R9, [R1+0x4f0] ;  /* 0x0004f00001097983 */ /* 0x000e220000100800 */
[----:B------:R-:W-:Y:S02]  /*e0d0*/  ISETP.GT.AND P0, PT, R6, 0x35, PT ;  /* 0x000000350600780c */ /* 0x000fe40003f04270 */
[----:B--2---:R-:W-:-:S11]  /*e0e0*/  PRMT R10, RZ, 0x7610, R10 ;  /* 0x00007610ff0a7816 */ /* 0x004fd6000000000a */
[----:B0-----:R-:W-:-:S04]  /*e0f0*/  @P0 LOP3.LUT R9, R9, R8, RZ, 0x3c, !PT ;  /* 0x0000000809090212 */ /* 0x001fc800078e3cff */
        /* <DEDUP_REMOVED lines=11> */
[----:B------:R-:W3:Y:S01]  /*e1b0*/  @P0 LDG.E.U16 R11, desc[UR8][R8.64] ;  /* 0x00000008080b0981 */ /* 0x000ee2000c1e1500 */
[----:B------:R-:W-:-:S03]  /*e1c0*/  ISETP.GT.AND P1, PT, R6, 0x36, PT ;  /* 0x000000360600780c */ /* 0x000fc60003f24270 */
[----:B---3--:R0:W-:Y:S04]  /*e1d0*/  STL [R1+0xdc], R11 ;  /* 0x0000dc0b01007387 */ /* 0x0081e80000100800 */
[----:B0-----:R-:W3:Y:S04]  /*e1e0*/  LDL.LU R11, [R1+0x1500] ;  /* 0x00150000010b7983 */ /* 0x001ee80000300800 */
[----:B------:R-:W4:Y:S04]  /*e1f0*/  LDL R8, [R1+0x4dc] ;  /* 0x0004dc0001087983 */ /* 0x000f280000100800 */
[----:B------:R-:W4:Y:S01]  /*e200*/  LDL R9, [R1+0x4e0] ;  /* 0x0004e00001097983 */ /* 0x000f220000100800 */
[----:B------:R-:W-:-:S02]  /*e210*/  PRMT R29, RZ, 0x7610, R29 ;  /* 0x00007610ff1d7816 */ /* 0x000fc4000000001d */
[----:B----4-:R-:W-:-:S04]  /*e220*/  @P1 LOP3.LUT R9, R9, R8, RZ, 0x3c, !PT ;  /* 0x0000000809091212 */ /* 0x010fc800078e3cff */
[----:B------:R-:W-:-:S04]  /*e230*/  @P1 LOP3.LUT R8, R9, R8, RZ, 0x3c, !PT ;  /* 0x0000000809081212 */ /* 0x000fc800078e3cff */
[----:B------:R-:W-:-:S05]  /*e240*/  @P1 LOP3.LUT R9, R9, R8, RZ, 0x3c, !PT ;  /* 0x0000000809091212 */ /* 0x000fca00078e3cff */
[----:B------:R0:W4:Y:S04]  /*e250*/  @P1 LDG.E.U16 R29, desc[UR8][R8.64] ;  /* 0x00000008081d1981 */ /* 0x000128000c1e1500 */
[----:B------:R-:W0:Y:S04]  /*e260*/  LDL R8, [R1+0x4d4] ;  /* 0x0004d40001087983 */ /* 0x000e280000100800 */
[----:B------:R-:W0:Y:S01]  /*e270*/  LDL R9, [R1+0x4d8] ;  /* 0x0004d80001097983 */ /* 0x000e220000100800 */
[----:B------:R-:W-:Y:S02]  /*e280*/  PRMT R18, RZ, 0x7610, R18 ;  /* 0x00007610ff127816 */ /* 0x000fe40000000012 */
[----:B0-----:R-:W-:-:S04]  /*e290*/  @P1 LOP3.LUT R9, R9, R8, RZ, 0x3c, !PT ;  /* 0x0000000809091212 */ /* 0x001fc800078e3cff */
[----:B------:R-:W-:-:S04]  /*e2a0*/  @P1 LOP3.LUT R8, R9, R8, RZ, 0x3c, !PT ;  /* 0x0000000809081212 */ /* 0x000fc800078e3cff */
[----:B------:R-:W-:-:S05]  /*e2b0*/  @P1 LOP3.LUT R9, R9, R8, RZ, 0x3c, !PT ;  /* 0x0000000809091212 */ /* 0x000fca00078e3cff */
[----:B------:R-:W2:Y:S04]  /*e2c0*/  @P1 LDG.E.U16 R18, desc[UR8][R8.64] ;  /* 0x0000000808121981 */ /* 0x000ea8000c1e1500 */
[----:B----4-:R0:W-:Y:S04]  /*e2d0*/  STL [R1+0xd8], R29 ;  /* 0x0000d81d01007387 */ /* 0x0101e80000100800 */
[----:B0-----:R-:W4:Y:S04]  /*e2e0*/  LDL R29, [R1+0x4a8] ;  /* 0x0004a800011d7983 */ /* 0x001f280000100800 */
[----:B--2---:R0:W-:Y:S04]  /*e2f0*/  STL [R1+0xd4], R18 ;  /* 0x0000d41201007387 */ /* 0x0041e80000100800 */
[----:B0-----:R-:W2:Y:S04]  /*e300*/  LDL.LU R18, [R1+0x14fc] ;  /* 0x0014fc0001127983 */ /* 0x001ea80000300800 */
[----:B------:R-:W3:Y:S04]  /*e310*/  LDL R8, [R1+0x4cc] ;  /* 0x0004cc0001087983 */ /* 0x000ee80000100800 */
[----:B------:R-:W3:Y:S01]  /*e320*/  LDL R9, [R1+0x4d0] ;  /* 0x0004d00001097983 */ /* 0x000ee20000100800 */
[----:B------:R-:W-:-:S02]  /*e330*/  ISETP.GT.AND P0, PT, R6, 0x37, PT ;  /* 0x000000370600780c */ /* 0x000fc40003f04270 */
[----:B------:R-:W-:-:S11]  /*e340*/  PRMT R24, RZ, 0x7610, R24 ;  /* 0x00007610ff187816 */ /* 0x000fd60000000018 */
[----:B---3--:R-:W-:-:S04]  /*e350*/  @P0 LOP3.LUT R9, R9, R8, RZ, 0x3c, !PT ;  /* 0x0000000809090212 */ /* 0x008fc800078e3cff */
[----:B------:R-:W-:-:S04]  /*e360*/  @P0 LOP3.LUT R8, R9, R8, RZ, 0x3c, !PT ;  /* 0x0000000809080212 */ /* 0x000fc800078e3cff */
[----:B------:R-:W-:-:S05]  /*e370*/  @P0 LOP3.LUT R9, R9, R8, RZ, 0x3c, !PT ;  /* 0x0000000809090212 */ /* 0x000fca00078e3cff */
[----:B------:R0:W3:Y:S04]  /*e380*/  @P0 LDG.E.U16 R24, desc[UR8][R8.64] ;  /* 0x0000000808180981 */ /* 0x0000e8000c1e1500 */
[----:B------:R-:W0:Y:S04]  /*e390*/  LDL R8, [R1+0x4c4] ;  /* 0x0004c40001087983 */ /* 0x000e280000100800 */
[----:B------:R-:W0:Y:S01]  /*e3a0*/  LDL R9, [R1+0x4c8] ;  /* 0x0004c80001097983 */ /* 0x000e220000100800 */
[----:B------:R-:W-:Y:S02]  /*e3b0*/  PRMT R19, RZ, 0x7610, R19 ;  /* 0x00007610ff137816 */ /* 0x000fe40000000013 */
[----:B0-----:R-:W-:-:S04]  /*e3c0*/  @P0 LOP3.LUT R9, R9, R8, RZ, 0x3c, !PT ;  /* 0x0000000809090212 */ /* 0x001fc800078e3cff */
[----:B------:R-:W-:-:S04]  /*e3d0*/  @P0 LOP3.LUT R8, R9, R8, RZ, 0x3c, !PT ;  /* 0x0000000809080212 */ /* 0x000fc800078e3cff */
[----:B------:R-:W-:-:S05]  /*e3e0*/  @P0 LOP3.LUT R9, R9, R8, RZ, 0x3c, !PT ;  /* 0x0000000809090212 */ /* 0x000fca00078e3cff */
[----:B------:R-:W4:Y:S04]  /*e3f0*/  @P0 LDG.E.U16 R19, desc[UR8][R8.64] ;  /* 0x0000000808130981 */ /* 0x000f28000c1e1500 */
[----:B---3--:R0:W-:Y:S04]  /*e400*/  STL [R1+0xd0], R24 ;  /* 0x0000d01801007387 */ /* 0x0081e80000100800 */
[----:B0-----:R-:W3:Y:S04]  /*e410*/  LDL R24, [R1+0x498] ;  /* 0x0004980001187983 */ /* 0x001ee80000100800 */
[----:B----4-:R0:W-:Y:S04]  /*e420*/  STL [R1+0xcc], R19 ;  /* 0x0000cc1301007387 */ /* 0x0101e80000100800 */
[----:B0-----:R-:W4:Y:S04]  /*e430*/  LDL.LU R19, [R1+0x14f8] ;  /* 0x0014f80001137983 */ /* 0x001f280000300800 */
[----:B------:R-:W2:Y:S04]  /*e440*/  LDL R8, [R1+0x4ac] ;  /* 0x0004ac0001087983 */ /* 0x000ea80000100800 */
[----:B------:R-:W2:Y:S01]  /*e450*/  LDL R9, [R1+0x4b0] ;  /* 0x0004b00001097983 */ /* 0x000ea20000100800 */
[----:B------:R-:W-:-:S02]  /*e460*/  ISETP.GT.AND P1, PT, R6, 0x39, PT ;  /* 0x000000390600780c */ /* 0x000fc40003f24270 */
[----:B------:R-:W-:-:S11]  /*e470*/  PRMT R10, RZ, 0x7610, R10 ;  /* 0x00007610ff0a7816 */ /* 0x000fd6000000000a */
[----:B--2---:R-:W-:-:S04]  /*e480*/  @P1 LOP3.LUT R9, R9, R8, RZ, 0x3c, !PT ;  /* 0x0000000809091212 */ /* 0x004fc800078e3cff */
[----:B------:R-:W-:-:S04]  /*e490*/  @P1 LOP3.LUT R8, R9, R8, RZ, 0x3c, !PT ;  /* 0x0000000809081212 */ /* 0x000fc800078e3cff */
[----:B------:R-:W-:-:S05]  /*e4a0*/  @P1 LOP3.LUT R9, R9, R8, RZ, 0x3c, !PT ;  /* 0x0000000809091212 */ /* 0x000fca00078e3cff */
[----:B------:R0:W2:Y:S04]  /*e4b0*/  @P1 LDG.E.U16 R10, desc[UR8][R8.64] ;  /* 0x00000008080a1981 */ /* 0x0000a8000c1e1500 */
[----:B------:R-:W3:Y:S01]  /*e4c0*/  LDL R9, [R1+0x4a4] ;  /* 0x0004a40001097983 */ /* 0x000ee20000100800 */
[----:B------:R-:W-:Y:S01]  /*e4d0*/  PRMT R11, RZ, 0x7610, R11 ;  /* 0x00007610ff0b7816 */ /* 0x000fe2000000000b */
[----:B0-----:R-:W-:Y:S01]  /*e4e0*/  @P1 IMAD.MOV.U32 R8, RZ, RZ, R29 ;  /* 0x000000ffff081224 */ /* 0x001fe200078e001d */
[----:B------:R-:W-:Y:S01]  /*e4f0*/  ISETP.GT.AND P0, PT, R6, 0x3a, PT ;  /* 0x0000003a0600780c */ /* 0x000fe20003f04270 */
[----:B------:R-:W2:Y:S04]  /*e500*/  LDL R29, [R1+0x488] ;  /* 0x00048800011d7983 */ /* 0x000ea80000100800 */
[----:B---3--:R0:W3:Y:S04]  /*e510*/  @P1 LDG.E.U16 R11, desc[UR8][R8.64] ;  /* 0x00000008080b1981 */ /* 0x0080e8000c1e1500 */
[----:B------:R-:W0:Y:S04]  /*e520*/  LDL R8, [R1+0x49c] ;  /* 0x00049c0001087983 */ /* 0x000e280000100800 */
[----:B------:R-:W0:Y:S01]  /*e530*/  LDL R9, [R1+0x4a0] ;  /* 0x0004a00001097983 */ /* 0x000e220000100800 */
[----:B------:R-:W-:-:S02]  /*e540*/  PRMT R18, RZ, 0x7610, R18 ;  /* 0x00007610ff127816 */ /* 0x000fc40000000012 */
[----:B0-----:R-:W-:-:S04]  /*e550*/  @P0 LOP3.LUT R9, R9, R8, RZ, 0x3c, !PT ;  /* 0x0000000809090212 */ /* 0x001fc800078e3cff */
[----:B------:R-:W-:-:S04]  /*e560*/  @P0 LOP3.LUT R8, R9, R8, RZ, 0x3c, !PT ;  /* 0x0000000809080212 */ /* 0x000fc800078e3cff */
[----:B------:R-:W-:-:S05]  /*e570*/  @P0 LOP3.LUT R9, R9, R8, RZ, 0x3c, !PT ;  /* 0x0000000809090212 */ /* 0x000fca00078e3cff */
[----:B------:R0:W2:Y:S04]  /*e580*/  @P0 LDG.E.U16 R18, desc[UR8][R8.64] ;  /* 0x0000000808120981 */ /* 0x0000a8000c1e1500 */
[----:B------:R-:W3:Y:S01]  /*e590*/  LDL R9, [R1+0x494] ;  /* 0x0004940001097983 */ /* 0x000ee20000100800 */
[----:B----4-:R-:W-:Y:S01]  /*e5a0*/  PRMT R19, RZ, 0x7610, R19 ;  /* 0x00007610ff137816 */ /* 0x010fe20000000013 */
[----:B0-----:R-:W-:Y:S02]  /*e5b0*/  @P0 IMAD.MOV.U32 R8, RZ, RZ, R24 ;  /* 0x000000ffff080224 */ /* 0x001fe400078e0018 */
[----:B--2---:R-:W-:Y:S01]  /*e5c0*/  STL [R1+0x1470], R18 ;  /* 0x0014701201007387 */ /* 0x004fe20000100800 */
[----:B------:R-:W-:Y:S02]  /*e5d0*/  ISETP.GT.AND P1, PT, R6, 0x3b, PT ;  /* 0x0000003b0600780c */ /* 0x000fe40003f24270 */
[----:B------:R-:W-:Y:S01]  /*e5e0*/  PRMT R7, RZ, 0x7610, R7 ;  /* 0x00007610ff077816 */ /* 0x000fe20000000007 */
[----:B------:R-:W2:Y:S04]  /*e5f0*/  LDL R24, [R1+0x478] ;  /* 0x0004780001187983 */ /* 0x000ea80000100800 */
[----:B---3--:R0:W3:Y:S04]  /*e600*/  @P0 LDG.E.U16 R19, desc[UR8][R8.64] ;  /* 0x0000000808130981 */ /* 0x0080e8000c1e1500 */
[----:B------:R-:W0:Y:S04]  /*e610*/  LDL R8, [R1+0x48c] ;  /* 0x00048c0001087983 */ /* 0x000e280000100800 */
[----:B------:R-:W0:Y:S02]  /*e620*/  LDL R9, [R1+0x490] ;  /* 0x0004900001097983 */ /* 0x000e240000100800 */
[----:B0-----:R-:W-:-:S04]  /*e630*/  @P1 LOP3.LUT R9, R9, R8, RZ, 0x3c, !PT ;  /* 0x0000000809091212 */ /* 0x001fc800078e3cff */
[----:B------:R-:W-:-:S04]  /*e640*/  @P1 LOP3.LUT R8, R9, R8, RZ, 0x3c, !PT ;  /* 0x0000000809081212 */ /* 0x000fc800078e3cff */
[----:B------:R-:W-:-:S05]  /*e650*/  @P1 LOP3.LUT R9, R9, R8, RZ, 0x3c, !PT ;  /* 0x0000000809091212 */ /* 0x000fca00078e3cff */
[----:B------:R-:W4:Y:S04]  /*e660*/  @P1 LDG.E.U16 R7, desc[UR8][R8.64] ;  /* 0x0000000808071981 */ /* 0x000f28000c1e1500 */
[----:B---3--:R-:W-:Y:S04]  /*e670*/  STL [R1+0x1474], R19 ;  /* 0x0014741301007387 */ /* 0x008fe80000100800 */
[----:B------:R-:W-:Y:S04]  /*e680*/  STL [R1+0x1478], R19 ;  /* 0x0014781301007387 */ /* 0x000fe80000100800 */
[----:B----4-:R0:W-:Y:S04]  /*e690*/  STL [R1+0xc0], R7 ;  /* 0x0000c00701007387 */ /* 0x0101e80000100800 */
[----:B0-----:R-:W3:Y:S04]  /*e6a0*/  LDL.LU R7, [R1+0x14f4] ;  /* 0x0014f40001077983 */ /* 0x001ee80000300800 */
[----:B------:R-:W4:Y:S01]  /*e6b0*/  LDL R9, [R1+0x484] ;  /* 0x0004840001097983 */ /* 0x000f220000100800 */
[----:B------:R-:W-:Y:S01]  /*e6c0*/  PRMT R0, RZ, 0x7610, R0 ;  /* 0x00007610ff007816 */ /* 0x000fe20000000000 */
[----:B------:R-:W-:Y:S01]  /*e6d0*/  @P1 IMAD.MOV.U32 R8, RZ, RZ, R29 ;  /* 0x000000ffff081224 */ /* 0x000fe200078e001d */
[----:B------:R-:W-:Y:S01]  /*e6e0*/  ISETP.GT.AND P0, PT, R6, 0x3c, PT ;  /* 0x0000003c0600780c */ /* 0x000fe20003f04270 */
[----:B------:R-:W2:Y:S04]  /*e6f0*/  LDL R29, [R1+0x460] ;  /* 0x00046000011d7983 */ /* 0x000ea80000100800 */
[----:B----4-:R0:W4:Y:S04]  /*e700*/  @P1 LDG.E.U16 R0, desc[UR8][R8.64] ;  /* 0x0000000808001981 */ /* 0x010128000c1e1500 */
[----:B------:R-:W0:Y:S04]  /*e710*/  LDL R8, [R1+0x47c] ;  /* 0x00047c0001087983 */ /* 0x000e280000100800 */
[----:B------:R-:W0:Y:S01]  /*e720*/  LDL R9, [R1+0x480] ;  /* 0x0004800001097983 */ /* 0x000e220000100800 */
[----:B---3--:R-:W-:-:S02]  /*e730*/  PRMT R7, RZ, 0x7610, R7 ;  /* 0x00007610ff077816 */ /* 0x008fc40000000007 */
[----:B0-----:R-:W-:-:S04]  /*e740*/  @P0 LOP3.LUT R9, R9, R8, RZ, 0x3c, !PT ;  /* 0x0000000809090212 */ /* 0x001fc800078e3cff */
[----:B------:R-:W-:-:S04]  /*e750*/  @P0 LOP3.LUT R8, R9, R8, RZ, 0x3c, !PT ;  /* 0x0000000809080212 */ /* 0x000fc800078e3cff */
[----:B------:R-:W-:-:S05]  /*e760*/  @P0 LOP3.LUT R9, R9, R8, RZ, 0x3c, !PT ;  /* 0x0000000809090212 */ /* 0x000fca00078e3cff */
[----:B------:R-:W3:Y:S04]  /*e770*/  @P0 LDG.E.U16 R7, desc[UR8][R8.64] ;  /* 0x0000000808070981 */ /* 0x000ee8000c1e1500 */
[----:B---3--:R0:W-:Y:S04]  /*e780*/  STL [R1+0xb8], R7 ;  /* 0x0000b80701007387 */ /* 0x0081e80000100800 */
[----:B0-----:R-:W3:Y:S04]  /*e790*/  LDL.LU R7, [R1+0x14f0] ;  /* 0x0014f00001077983 */ /* 0x001ee80000300800 */
[----:B------:R-:W4:Y:S01]  /*e7a0*/  LDL R9, [R1+0x474] ;  /* 0x0004740001097983 */ /* 0x000f220000100800 */
[----:B--2---:R-:W-:-:S03]  /*e7b0*/  @P0 IMAD.MOV.U32 R8, RZ, RZ, R24 ;  /* 0x000000ffff080224 */ /* 0x004fc600078e0018 */
[----:B------:R-:W2:Y:S01]  /*e7c0*/  LDL R24, [R1+0x458] ;  /* 0x0004580001187983 */ /* 0x000ea20000100800 */
[----:B---3--:R-:W-:-:S06]  /*e7d0*/  PRMT R7, RZ, 0x7610, R7 ;  /* 0x00007610ff077816 */ /* 0x008fcc0000000007 */
[----:B----4-:R-:W3:Y:S01]  /*e7e0*/  @P0 LDG.E.U16 R7, desc[UR8][R8.64] ;  /* 0x0000000808070981 */ /* 0x010ee2000c1e1500 */
[----:B------:R-:W-:-:S03]  /*e7f0*/  ISETP.GT.AND P1, PT, R6, 0x3d, PT ;  /* 0x0000003d0600780c */ /* 0x000fc60003f24270 */
        /* <DEDUP_REMOVED lines=17> */
[----:B0-----:R-:W3:Y:S01]  /*e910*/  LDL R7, [R1+0x450] ;  /* 0x0004500001077983 */ /* 0x001ee20000100800 */
[----:B------:R-:W-:-:S03]  /*e920*/  ISETP.GT.AND P0, PT, R6, 0x3e, PT ;  /* 0x0000003e0600780c */ /* 0x000fc60003f04270 */
[----:B----4-:R0:W-:Y:S04]  /*e930*/  STL [R1+0xac], R28 ;  /* 0x0000ac1c01007387 */ /* 0x0101e80000100800 */
[----:B0-----:R-:W4:Y:S04]  /*e940*/  LDL.LU R28, [R1+0x14e8] ;  /* 0x0014e800011c7983 */ /* 0x001f280000300800 */
[----:B------:R-:W2:Y:S01]  /*e950*/  LDL R9, [R1+0x45c] ;  /* 0x00045c0001097983 */ /* 0x000ea20000100800 */
[----:B------:R-:W-:Y:S01]  /*e960*/  PRMT R27, RZ, 0x7610, R27 ;  /* 0x00007610ff1b7816 */ /* 0x000fe2000000001b */
[----:B------:R-:W-:-:S05]  /*e970*/  @P0 IMAD.MOV.U32 R8, RZ, RZ, R29 ;  /* 0x000000ffff080224 */ /* 0x000fca00078e001d */
[----:B--2---:R0:W2:Y:S04]  /*e980*/  @P0 LDG.E.U16 R27, desc[UR8][R8.64] ;  /* 0x00000008081b0981 */ /* 0x0040a8000c1e1500 */
[----:B------:R-:W3:Y:S01]  /*e990*/  LDL R9, [R1+0x454] ;  /* 0x0004540001097983 */ /* 0x000ee20000100800 */
[----:B----4-:R-:W-:Y:S01]  /*e9a0*/  PRMT R28, RZ, 0x7610, R28 ;  /* 0x00007610ff1c7816 */ /* 0x010fe2000000001c */
[----:B0-----:R-:W-:Y:S01]  /*e9b0*/  @P0 IMAD.MOV.U32 R8, RZ, RZ, R24 ;  /* 0x000000ffff080224 */ /* 0x001fe200078e0018 */
[----:B------:R-:W0:Y:S04]  /*e9c0*/  S2R R29, SR_TID.X ;  /* 0x00000000001d7919 */ /* 0x000e280000002100 */
[----:B---3--:R-:W3:Y:S01]  /*e9d0*/  @P0 LDG.E.U16 R28, desc[UR8][R8.64] ;  /* 0x00000008081c0981 */ /* 0x008ee2000c1e1500 */
[----:B0-----:R-:W-:-:S03]  /*e9e0*/  LOP3.LUT R29, R29, 0x3f, RZ, 0xc0, !PT ;  /* 0x0000003f1d1d7812 */ /* 0x001fc600078ec0ff */
[----:B--2---:R0:W-:Y:S01]  /*e9f0*/  STL [R1+0xa8], R27 ;  /* 0x0000a81b01007387 */ /* 0x0041e20000100800 */
[----:B------:R-:W-:-:S03]  /*ea00*/  ISETP.GT.AND P1, PT, R6, 0x3f, PT ;  /* 0x0000003f0600780c */ /* 0x000fc60003f24270 */
[----:B------:R-:W2:Y:S01]  /*ea10*/  LDL R24, [R1+0x848] ;  /* 0x0008480001187983 */ /* 0x000ea20000100800 */
[----:B------:R-:W-:-:S03]  /*ea20*/  ISETP.GE.AND P0, PT, R29, R6, PT ;  /* 0x000000061d00720c */ /* 0x000fc60003f06270 */
[----:B0-----:R-:W4:Y:S04]  /*ea30*/  LDL R27, [R1+0xa18] ;  /* 0x000a1800011b7983 */ /* 0x001f280000100800 */
[----:B---3--:R0:W-:Y:S04]  /*ea40*/  STL [R1+0xa4], R28 ;  /* 0x0000a41c01007387 */ /* 0x0081e80000100800 */
[----:B0-----:R-:W3:Y:S04]  /*ea50*/  LDL.LU R28, [R1+0x14e4] ;  /* 0x0014e400011c7983 */ /* 0x001ee80000300800 */
[----:B------:R-:W2:Y:S04]  /*ea60*/  LDL R6, [R1+0x44c] ;  /* 0x00044c0001067983 */ /* 0x000ea80000100800 */
[----:B------:R-:W4:Y:S01]  /*ea70*/  LDL R29, [R1+0x9b0] ;  /* 0x0009b000011d7983 */ /* 0x000f220000100800 */
[----:B--2---:R-:W-:-:S04]  /*ea80*/  @P1 LOP3.LUT R7, R7, R6, RZ, 0x3c, !PT ;  /* 0x0000000607071212 */ /* 0x004fc800078e3cff */
[C---:B------:R-:W-:Y:S02]  /*ea90*/  @P1 LOP3.LUT R6, R7.reuse, R6, RZ, 0x3c, !PT ;  /* 0x0000000607061212 */ /* 0x040fe400078e3cff */
[----:B---3--:R-:W-:Y:S02]  /*eaa0*/  PRMT R28, RZ, 0x7610, R28 ;  /* 0x00007610ff1c7816 */ /* 0x008fe4000000001c */
        /* <DEDUP_REMOVED lines=11> */
[----:B------:R-:W3:Y:S01]  /*eb60*/  LDL R7, [R1+0xa10] ;  /* 0x000a100001077983 */ /* 0x000ee20000100800 */
[----:B--2---:R-:W-:Y:S01]  /*eb70*/  PRMT R28, RZ, 0x7610, R28 ;  /* 0x00007610ff1c7816 */ /* 0x004fe2000000001c */
[----:B----4-:R-:W-:Y:S01]  /*eb80*/  @!P0 IMAD.MOV.U32 R6, RZ, RZ, R27 ;  /* 0x000000ffff068224 */ /* 0x010fe200078e001b */
[----:B------:R-:W-:Y:S06]  /*eb90*/  BAR.SYNC.DEFER_BLOCKING 0x0 ;  /* 0x0000000000007b1d */ /* 0x000fec0000010000 */
[----:B---3--:R-:W2:Y:S04]  /*eba0*/  @!P0 LDG.E.U16 R28, desc[UR8][R6.64] ;  /* 0x00000008061c8981 */ /* 0x008ea8000c1e1500 */
[----:B------:R0:W-:Y:S04]  /*ebb0*/  STL [R1+0x9c], R22 ;  /* 0x00009c1601007387 */ /* 0x0001e80000100800 */
[----:B0-----:R-:W3:Y:S04]  /*ebc0*/  LDL.LU R22, [R1+0x14] ;  /* 0x0000140001167983 */ /* 0x001ee80000300800 */
[----:B------:R-:W4:Y:S04]  /*ebd0*/  LDL.LU R27, [R1+0x18] ;  /* 0x00001800011b7983 */ /* 0x000f280000300800 */
[----:B--2---:R0:W-:Y:S04]  /*ebe0*/  STL [R1+0x98], R28 ;  /* 0x0000981c01007387 */ /* 0x0041e80000100800 */
[----:B0-----:R-:W2:Y:S04]  /*ebf0*/  LDL.LU R28, [R1+0x14dc] ;  /* 0x0014dc00011c7983 */ /* 0x001ea80000300800 */
[----:B------:R-:W3:Y:S01]  /*ec00*/  LDL R7, [R1+0x440] ;  /* 0x0004400001077983 */ /* 0x000ee20000100800 */
[----:B------:R-:W-:-:S03]  /*ec10*/  @!P0 IMAD.MOV.U32 R6, RZ, RZ, R24 ;  /* 0x000000ffff068224 */ /* 0x000fc600078e0018 */
[----:B------:R-:W4:Y:S01]  /*ec20*/  LDL.LU R24, [R1+0x4] ;  /* 0x0000040001187983 */ /* 0x000f220000300800 */
[----:B--2---:R-:W-:-:S06]  /*ec30*/  PRMT R28, RZ, 0x7610, R28 ;  /* 0x00007610ff1c7816 */ /* 0x004fcc000000001c */
[----:B---3--:R-:W2:Y:S04]  /*ec40*/  @!P0 LDG.E.U16 R28, desc[UR8][R6.64] ;  /* 0x00000008061c8981 */ /* 0x008ea8000c1e1500 */
        /* <DEDUP_REMOVED lines=9> */
[----:B------:R-:W3:Y:S04]  /*ece0*/  LDL R6, [R1+0x96c] ;  /* 0x00096c0001067983 */ /* 0x000ee80000100800 */
[----:B------:R-:W3:Y:S01]  /*ecf0*/  LDL R7, [R1+0x970] ;  /* 0x0009700001077983 */ /* 0x000ee20000100800 */
[----:B--2---:R-:W-:-:S02]  /*ed00*/  PRMT R28, RZ, 0x7610, R28 ;  /* 0x00007610ff1c7816 */ /* 0x004fc4000000001c */
[----:B---3--:R-:W-:-:S04]  /*ed10*/  @!P0 LOP3.LUT R7, R7, R6, RZ, 0x3c, !PT ;  /* 0x0000000607078212 */ /* 0x008fc800078e3cff */
[----:B------:R-:W-:-:S04]  /*ed20*/  @!P0 LOP3.LUT R6, R7, R6, RZ, 0x3c, !PT ;  /* 0x0000000607068212 */ /* 0x000fc800078e3cff */
[----:B------:R-:W-:-:S05]  /*ed30*/  @!P0 LOP3.LUT R7, R7, R6, RZ, 0x3c, !PT ;  /* 0x0000000607078212 */ /* 0x000fca00078e3cff */
[----:B------:R-:W2:Y:S04]  /*ed40*/  @!P0 LDG.E.U16 R28, desc[UR8][R6.64] ;  /* 0x00000008061c8981 */ /* 0x000ea8000c1e1500 */
        /* <DEDUP_REMOVED lines=37> */
[----:B------:R-:W2:Y:S04]  /*efa0*/  LDL R6, [R1+0x9d8] ;  /* 0x0009d80001067983 */ /* 0x000ea80000100800 */
[----:B------:R-:W2:Y:S01]  /*efb0*/  LDL R7, [R1+0xa0c] ;  /* 0x000a0c0001077983 */ /* 0x000ea20000100800 */
[----:B0-----:R-:W0:Y:S02]  /*efc0*/  S2R R28, SR_TID.X ;  /* 0x00000000001c7919 */ /* 0x001e240000002100 */
[----:B0-----:R-:W-:-:S05]  /*efd0*/  LOP3.LUT R28, R28, 0x3f, RZ, 0xc0, !PT ;  /* 0x0000003f1c1c7812 */ /* 0x001fca00078ec0ff */
[----:B------:R-:W-:-:S05]  /*efe0*/  IMAD.SHL.U32 R28, R28, 0x2, RZ ;  /* 0x000000021c1c7824 */ /* 0x000fca00078e00ff */
[----:B------:R0:W-:Y:S02]  /*eff0*/  STS.U16 [R28+UR4], R22 ;  /* 0x000000161c007988 */ /* 0x0001e40008000404 */
[----:B0-----:R-:W-:Y:S02]  /*f000*/  PRMT R28, RZ, 0x7610, R28 ;  /* 0x00007610ff1c7816 */ /* 0x001fe4000000001c */
[----:B------:R-:W3:Y:S01]  /*f010*/  LDL.LU R22, [R1+0x14c0] ;  /* 0x0014c00001167983 */ /* 0x000ee20000300800 */
[----:B--2---:R-:W-:-:S04]  /*f020*/  @!P0 LOP3.LUT R7, R7, R6, RZ, 0x3c, !PT ;  /* 0x0000000607078212 */ /* 0x004fc800078e3cff */
        /* <DEDUP_REMOVED lines=9> */
[----:B----4-:R0:W-:Y:S02]  /*f0c0*/  STS.U16 [R28+UR4+0x80], R27 ;  /* 0x0000801b1c007988 */ /* 0x0101e40008000404 */
[----:B0-----:R-:W-:Y:S02]  /*f0d0*/  PRMT R28, RZ, 0x7610, R28 ;  /* 0x00007610ff1c7816 */ /* 0x001fe4000000001c */
[----:B------:R-:W4:Y:S01]  /*f0e0*/  LDL.LU R27, [R1+0x14bc] ;  /* 0x0014bc00011b7983 */ /* 0x000f220000300800 */
[----:B--2---:R-:W-:-:S04]  /*f0f0*/  @!P0 LOP3.LUT R7, R7, R6, RZ, 0x3c, !PT ;  /* 0x0000000607078212 */ /* 0x004fc800078e3cff */
[----:B------:R-:W-:-:S04]  /*f100*/  @!P0 LOP3.LUT R6, R7, R6, RZ, 0x3c, !PT ;  /* 0x0000000607068212 */ /* 0x000fc800078e3cff */
[----:B------:R-:W-:-:S05]  /*f110*/  @!P0 LOP3.LUT R7, R7, R6, RZ, 0x3c, !PT ;  /* 0x0000000607078212 */ /* 0x000fca00078e3cff */
[----:B------:R-:W2:Y:S04]  /*f120*/  @!P0 LDG.E.U16 R28, desc[UR8][R6.64] ;  /* 0x00000008061c8981 */ /* 0x000ea8000c1e1500 */
[----:B--2---:R0:W-:Y:S04]  /*f130*/  STL [R1+0x74], R28 ;  /* 0x0000741c01007387 */ /* 0x0041e80000100800 */
[----:B------:R-:W2:Y:S04]  /*f140*/  LDL R6, [R1+0x9a4] ;  /* 0x0009a40001067983 */ /* 0x000ea80000100800 */
[----:B------:R-:W2:Y:S01]  /*f150*/  LDL R7, [R1+0x9a8] ;  /* 0x0009a80001077983 */ /* 0x000ea20000100800 */
[----:B0-----:R-:W0:Y:S01]  /*f160*/  S2R R28, SR_TID.X ;  /* 0x00000000001c7919 */ /* 0x001e220000002100 */
[----:B------:R-:W-:-:S02]  /*f170*/  PRMT R14, RZ, 0x7610, R14 ;  /* 0x00007610ff0e7816 */ /* 0x000fc4000000000e */
[----:B0-----:R-:W-:-:S05]  /*f180*/  LOP3.LUT R28, R28, 0x3f, RZ, 0xc0, !PT ;  /* 0x0000003f1c1c7812 */ /* 0x001fca00078ec0ff */
[----:B------:R-:W-:-:S05]  /*f190*/  IMAD.SHL.U32 R28, R28, 0x2, RZ ;  /* 0x000000021c1c7824 */ /* 0x000fca00078e00ff */
[----:B------:R0:W-:Y:S04]  /*f1a0*/  STS.U16 [R28+UR4+0x800], R24 ;  /* 0x000800181c007988 */ /* 0x0001e80008000404 */
[----:B0-----:R-:W3:Y:S01]  /*f1b0*/  LDL.LU R24, [R1+0x14b8] ;  /* 0x0014b80001187983 */ /* 0x001ee20000300800 */
[----:B--2---:R-:W-:-:S04]  /*f1c0*/  @!P0 LOP3.LUT R7, R7, R6, RZ, 0x3c, !PT ;  /* 0x0000000607078212 */ /* 0x004fc800078e3cff */
[----:B------:R-:W-:-:S04]  /*f1d0*/  @!P0 LOP3.LUT R6, R7, R6, RZ, 0x3c, !PT ;  /* 0x0000000607068212 */ /* 0x000fc800078e3cff */
[----:B------:R-:W-:-:S05]  /*f1e0*/  @!P0 LOP3.LUT R7, R7, R6, RZ, 0x3c, !PT ;  /* 0x0000000607078212 */ /* 0x000fca00078e3cff */
[----:B------:R0:W2:Y:S04]  /*f1f0*/  @!P0 LDG.E.U16 R14, desc[UR8][R6.64] ;  /* 0x00000008060e8981 */ /* 0x0000a8000c1e1500 */
[----:B------:R-:W0:Y:S04]  /*f200*/  LDL R6, [R1+0x964] ;  /* 0x0009640001067983 */ /* 0x000e280000100800 */
[----:B------:R-:W0:Y:S04]  /*f210*/  LDL R7, [R1+0x968] ;  /* 0x0009680001077983 */ /* 0x000e280000100800 */
[----:B------:R1:W-:Y:S02]  /*f220*/  STS.U16 [R28+UR4+0x880], R29 ;  /* 0x0008801d1c007988 */ /* 0x0003e40008000404 */
[----:B-1----:R-:W-:-:S02]  /*f230*/  PRMT R28, RZ, 0x7610, R28 ;  /* 0x00007610ff1c7816 */ /* 0x002fc4000000001c */
[----:B------:R-:W4:Y:S01]  /*f240*/  LDL R29, [R1+0x864] ;  /* 0x00086400011d7983 */ /* 0x000f220000100800 */
[----:B0-----:R-:W-:-:S04]  /*f250*/  @!P0 LOP3.LUT R7, R7, R6, RZ, 0x3c, !PT ;  /* 0x0000000607078212 */ /* 0x001fc800078e3cff */
[----:B------:R-:W-:-:S04]  /*f260*/  @!P0 LOP3.LUT R6, R7, R6, RZ, 0x3c, !PT ;  /* 0x0000000607068212 */ /* 0x000fc800078e3cff */
[----:B------:R-:W-:-:S05]  /*f270*/  @!P0 LOP3.LUT R7, R7, R6, RZ, 0x3c, !PT ;  /* 0x0000000607078212 */ /* 0x000fca00078e3cff */
[----:B------:R-:W3:Y:S04]  /*f280*/  @!P0 LDG.E.U16 R28, desc[UR8][R6.64] ;  /* 0x00000008061c8981 */ /* 0x000ee8000c1e1500 */
[----:B--2---:R0:W-:Y:S04]  /*f290*/  STL [R1+0x70], R14 ;  /* 0x0000700e01007387 */ /* 0x0041e80000100800 */
[----:B0-----:R-:W2:Y:S04]  /*f2a0*/  LDL R14, [R1+0x868] ;  /* 0x00086800010e7983 */ /* 0x001ea80000100800 */
[----:B---3--:R0:W-:Y:S04]  /*f2b0*/  STL [R1+0x6c], R28 ;  /* 0x00006c1c01007387 */ /* 0x0081e80000100800 */
[----:B------:R-:W3:Y:S04]  /*f2c0*/  LDL R6, [R1+0x924] ;  /* 0x0009240001067983 */ /* 0x000ee80000100800 */
[----:B------:R-:W3:Y:S01]  /*f2d0*/  LDL R7, [R1+0x928] ;  /* 0x0009280001077983 */ /* 0x000ee20000100800 */
[----:B0-----:R-:W0:Y:S02]  /*f2e0*/  S2R R28, SR_TID.X ;  /* 0x00000000001c7919 */ /* 0x001e240000002100 */
[----:B0-----:R-:W-:-:S05]  /*f2f0*/  LOP3.LUT R28, R28, 0x3f, RZ, 0xc0, !PT ;  /* 0x0000003f1c1c7812 */ /* 0x001fca00078ec0ff */
[----:B------:R-:W-:-:S05]  /*f300*/  IMAD.SHL.U32 R28, R28, 0x2, RZ ;  /* 0x000000021c1c7824 */ /* 0x000fca00078e00ff */
[----:B------:R0:W-:Y:S02]  /*f310*/  STS.U16 [R28+UR4+0x1000], R24 ;  /* 0x001000181c007988 */ /* 0x0001e40008000404 */
[----:B0-----:R-:W-:Y:S02]  /*f320*/  PRMT R28, RZ, 0x7610, R28 ;  /* 0x00007610ff1c7816 */ /* 0x001fe4000000001c */
[----:B---3--:R-:W-:-:S04]  /*f330*/  @!P0 LOP3.LUT R7, R7, R6, RZ, 0x3c, !PT ;  /* 0x0000000607078212 */ /* 0x008fc800078e3cff */
[----:B------:R-:W-:-:S04]  /*f340*/  @!P0 LOP3.LUT R6, R7, R6, RZ, 0x3c, !PT ;  /* 0x0000000607068212 */ /* 0x000fc800078e3cff */
[----:B------:R-:W-:-:S05]  /*f350*/  @!P0 LOP3.LUT R7, R7, R6, RZ, 0x3c, !PT ;  /* 0x0000000607078212 */ /* 0x000fca00078e3cff */
[----:B------:R-:W3:Y:S04]  /*f360*/  @!P0 LDG.E.U16 R28, desc[UR8][R6.64] ;  /* 0x00000008061c8981 */ /* 0x000ee8000c1e1500 */
[----:B---3--:R0:W-:Y:S04]  /*f370*/  STL [R1+0x68], R28 ;  /* 0x0000681c01007387 */ /* 0x0081e80000100800 */
[----:B------:R-:W3:Y:S04]  /*f380*/  LDL R6, [R1+0x8e4] ;  /* 0x0008e40001067983 */ /* 0x000ee80000100800 */
[----:B------:R-:W3:Y:S01]  /*f390*/  LDL R7, [R1+0x8e8] ;  /* 0x0008e80001077983 */ /* 0x000ee20000100800 */
[----:B0-----:R-:W0:Y:S02]  /*f3a0*/  S2R R28, SR_TID.X ;  /* 0x00000000001c7919 */ /* 0x001e240000002100 */
[----:B0-----:R-:W-:-:S05]  /*f3b0*/  LOP3.LUT R28, R28, 0x3f, RZ, 0xc0, !PT ;  /* 0x0000003f1c1c7812 */ /* 0x001fca00078ec0ff */
[----:B------:R-:W-:-:S05]  /*f3c0*/  IMAD.SHL.U32 R28, R28, 0x2, RZ ;  /* 0x000000021c1c7824 */ /* 0x000fca00078e00ff */
[----:B----4-:R0:W-:Y:S02]  /*f3d0*/  STS.U16 [R28+UR4+0x1080], R27 ;  /* 0x0010801b1c007988 */ /* 0x0101e40008000404 */
        /* <DEDUP_REMOVED lines=16> */
[----:B------:R2:W3:Y:S02]  /*f4e0*/  @!P0 LDG.E.U16 R28, desc[UR8][R6.64] ;  /* 0x00000008061c8981 */ /* 0x0004e4000c1e1500 */
[----:B--2---:R-:W-:Y:S02]  /*f4f0*/  @!P0 IMAD.MOV.U32 R6, RZ, RZ, R14 ;  /* 0x000000ffff068224 */ /* 0x004fe400078e000e */
[----:B------:R-:W-:Y:S01]  /*f500*/  @!P0 IMAD.MOV.U32 R7, RZ, RZ, R29 ;  /* 0x000000ffff078224 */ /* 0x000fe200078e001d */
[----:B---3--:R0:W-:Y:S04]  /*f510*/  STL [R1+0x60], R28 ;  /* 0x0000601c01007387 */ /* 0x0081e80000100800 */
[----:B------:R-:W2:Y:S04]  /*f520*/  LDL R29, [R1+0x95c] ;  /* 0x00095c00011d7983 */ /* 0x000ea80000100800 */
[----:B------:R-:W3:Y:S01]  /*f530*/  LDL R14, [R1+0x960] ;  /* 0x00096000010e7983 */ /* 0x000ee20000100800 */
[----:B0-----:R-:W0:Y:S02]  /*f540*/  S2R R28, SR_TID.X ;  /* 0x00000000001c7919 */ /* 0x001e240000002100 */
[----:B0-----:R-:W-:-:S05]  /*f550*/  LOP3.LUT R28, R28, 0x3f, RZ, 0xc0, !PT ;  /* 0x0000003f1c1c7812 */ /* 0x001fca00078ec0ff */
[----:B------:R-:W-:-:S05]  /*f560*/  IMAD.SHL.U32 R28, R28, 0x2, RZ ;  /* 0x000000021c1c7824 */ /* 0x000fca00078e00ff */
[----:B------:R0:W-:Y:S02]  /*f570*/  STS.U16 [R28+UR4+0x1880], R23 ;  /* 0x001880171c007988 */ /* 0x0001e40008000404 */
[----:B0-----:R-:W-:-:S06]  /*f580*/  PRMT R28, RZ, 0x7610, R28 ;  /* 0x00007610ff1c7816 */ /* 0x001fcc000000001c */
[----:B------:R-:W4:Y:S04]  /*f590*/  @!P0 LDG.E.U16 R28, desc[UR8][R6.64] ;  /* 0x00000008061c8981 */ /* 0x000f28000c1e1500 */
[----:B----4-:R0:W-:Y:S04]  /*f5a0*/  STL [R1+0x5c], R28 ;  /* 0x00005c1c01007387 */ /* 0x0101e80000100800 */
[----:B------:R-:W4:Y:S04]  /*f5b0*/  LDL R6, [R1+0x9e0] ;  /* 0x0009e00001067983 */ /* 0x000f280000100800 */
[----:B------:R-:W4:Y:S01]  /*f5c0*/  LDL R7, [R1+0xa14] ;  /* 0x000a140001077983 */ /* 0x000f220000100800 */
[----:B0-----:R-:W0:Y:S02]  /*f5d0*/  S2R R28, SR_TID.X ;  /* 0x00000000001c7919 */ /* 0x001e240000002100 */
[----:B0-----:R-:W-:-:S05]  /*f5e0*/  LOP3.LUT R28, R28, 0x3f, RZ, 0xc0, !PT ;  /* 0x0000003f1c1c7812 */ /* 0x001fca00078ec0ff */
[----:B------:R-:W-:-:S05]  /*f5f0*/  IMAD.SHL.U32 R28, R28, 0x2, RZ ;  /* 0x000000021c1c7824 */ /* 0x000fca00078e00ff */
[----:B------:R0:W-:Y:S02]  /*f600*/  STS.U16 [R28+UR4+0x2000], R16 ;  /* 0x002000101c007988 */ /* 0x0001e40008000404 */
[----:B0-----:R-:W-:Y:S02]  /*f610*/  PRMT R28, RZ, 0x7610, R28 ;  /* 0x00007610ff1c7816 */ /* 0x001fe4000000001c */
[----:B----4-:R-:W-:-:S04]  /*f620*/  @!P0 LOP3.LUT R7, R7, R6, RZ, 0x3c, !PT ;  /* 0x0000000607078212 */ /* 0x010fc800078e3cff */
[----:B------:R-:W-:-:S04]  /*f630*/  @!P0 LOP3.LUT R6, R7, R6, RZ, 0x3c, !PT ;  /* 0x0000000607068212 */ /* 0x000fc800078e3cff */
[----:B------:R-:W-:-:S05]  /*f640*/  @!P0 LOP3.LUT R7, R7, R6, RZ, 0x3c, !PT ;  /* 0x0000000607078212 */ /* 0x000fca00078e3cff */
        /* <DEDUP_REMOVED lines=13> */
[----:B----4-:R-:W-:Y:S04]  /*f720*/  STL [R1+0x54], R28 ;  /* 0x0000541c01007387 */ /* 0x010fe80000100800 */
[----:B------:R-:W4:Y:S04]  /*f730*/  LDL R6, [R1+0x99c] ;  /* 0x00099c0001067983 */ /* 0x000f280000100800 */
[----:B------:R-:W4:Y:S01]  /*f740*/  LDL R7, [R1+0x9a0] ;  /* 0x0009a00001077983 */ /* 0x000f220000100800 */
[----:B------:R-:W-:-:S02]  /*f750*/  PRMT R15, RZ, 0x7610, R15 ;  /* 0x00007610ff0f7816 */ /* 0x000fc4000000000f */
[----:B----4-:R-:W-:-:S04]  /*f760*/  @!P0 LOP3.LUT R7, R7, R6, RZ, 0x3c, !PT ;  /* 0x0000000607078212 */ /* 0x010fc800078e3cff */
[----:B------:R-:W-:-:S04]  /*f770*/  @!P0 LOP3.LUT R6, R7, R6, RZ, 0x3c, !PT ;  /* 0x0000000607068212 */ /* 0x000fc800078e3cff */
[----:B------:R-:W-:-:S05]  /*f780*/  @!P0 LOP3.LUT R7, R7, R6, RZ, 0x3c, !PT ;  /* 0x0000000607078212 */ /* 0x000fca00078e3cff */
[----:B------:R3:W4:Y:S01]  /*f790*/  @!P0 LDG.E.U16 R15, desc[UR8][R6.64] ;  /* 0x00000008060f8981 */ /* 0x000722000c1e1500 */
[----:B------:R-:W-:Y:S01]  /*f7a0*/  PRMT R21, RZ, 0x7610, R21 ;  /* 0x00007610ff157816 */ /* 0x000fe20000000015 */
[----:B---3--:R-:W-:Y:S02]  /*f7b0*/  @!P0 IMAD.MOV.U32 R6, RZ, RZ, R14 ;  /* 0x000000ffff068224 */ /* 0x008fe400078e000e */
[----:B--2---:R-:W-:-:S05]  /*f7c0*/  @!P0 IMAD.MOV.U32 R7, RZ, RZ, R29 ;  /* 0x000000ffff078224 */ /* 0x004fca00078e001d */
[----:B------:R0:W2:Y:S04]  /*f7d0*/  @!P0 LDG.E.U16 R21, desc[UR8][R6.64] ;  /* 0x0000000806158981 */ /* 0x0000a8000c1e1500 */
[----:B----4-:R1:W-:Y:S04]  /*f7e0*/  STL [R1+0x50], R15 ;  /* 0x0000500f01007387 */ /* 0x0103e80000100800 */
[----:B-1----:R-:W3:Y:S04]  /*f7f0*/  LDL.LU R15, [R1+0x24] ;  /* 0x00002400010f7983 */ /* 0x002ee80000300800 */
[----:B------:R-:W4:Y:S04]  /*f800*/  LDL R29, [R1+0x8a0] ;  /* 0x0008a000011d7983 */ /* 0x000f280000100800 */
[----:B------:R-:W3:Y:S04]  /*f810*/  LDL.LU R14, [R1+0x28] ;  /* 0x00002800010e7983 */ /* 0x000ee80000300800 */
[----:B------:R-:W0:Y:S04]  /*f820*/  LDL R6, [R1+0x91c] ;  /* 0x00091c0001067983 */ /* 0x000e280000100800 */
[----:B------:R-:W0:Y:S01]  /*f830*/  LDL R7, [R1+0x920] ;  /* 0x0009200001077983 */ /* 0x000e220000100800 */
[----:B------:R-:W-:Y:S01]  /*f840*/  PRMT R20, RZ, 0x7610, R20 ;  /* 0x00007610ff147816 */ /* 0x000fe20000000014 */
[----:B------:R-:W1:Y:S01]  /*f850*/  S2R R28, SR_TID.X ;  /* 0x00000000001c7919 */ /* 0x000e620000002100 */
[----:B0-----:R-:W-:-:S04]  /*f860*/  @!P0 LOP3.LUT R7, R7, R6, RZ, 0x3c, !PT ;  /* 0x0000000607078212 */ /* 0x001fc800078e3cff */
[----:B------:R-:W-:-:S04]  /*f870*/  @!P0 LOP3.LUT R6, R7, R6, RZ, 0x3c, !PT ;  /* 0x0000000607068212 */ /* 0x000fc800078e3cff */
[----:B------:R-:W-:-:S05]  /*f880*/  @!P0 LOP3.LUT R7, R7, R6, RZ, 0x3c, !PT ;  /* 0x0000000607078212 */ /* 0x000fca00078e3cff */
[----:B------:R-:W4:Y:S01]  /*f890*/  @!P0 LDG.E.U16 R20, desc[UR8][R6.64] ;  /* 0x0000000806148981 */ /* 0x000f22000c1e1500 */
[----:B-1----:R-:W-:-:S05]  /*f8a0*/  LOP3.LUT R28, R28, 0x3f, RZ, 0xc0, !PT ;  /* 0x0000003f1c1c7812 */ /* 0x002fca00078ec0ff */
[----:B------:R-:W-:Y:S01]  /*f8b0*/  IMAD.SHL.U32 R28, R28, 0x2, RZ ;  /* 0x000000021c1c7824 */ /* 0x000fe200078e00ff */
[----:B--2---:R0:W-:Y:S04]  /*f8c0*/  STL [R1+0x4c], R21 ;  /* 0x00004c1501007387 */ /* 0x0041e80000100800 */
[----:B------:R1:W-:Y:S04]  /*f8d0*/  STS.U16 [R28+UR4+0x3000], R5 ;  /* 0x003000051c007988 */ /* 0x0003e80008000404 */
[----:B0-----:R-:W2:Y:S04]  /*f8e0*/  LDL.LU R21, [R1+0x1c] ;  /* 0x00001c0001157983 */ /* 0x001ea80000300800 */
[----:B-1----:R-:W3:Y:S04]  /*f8f0*/  LDL R5, [R1+0x8e0] ;  /* 0x0008e00001057983 */ /* 0x002ee80000100800 */
[----:B------:R-:W-:Y:S04]  /*f900*/  STS.U16 [R28+UR4+0x3080], R4 ;  /* 0x003080041c007988 */ /* 0x000fe80008000404 */
[----:B----4-:R0:W-:Y:S04]  /*f910*/  STL [R1+0x48], R20 ;  /* 0x0000481401007387 */ /* 0x0101e80000100800 */
[----:B0-----:R-:W4:Y:S04]  /*f920*/  LDL.LU R20, [R1+0x20] ;  /* 0x0000200001147983 */ /* 0x001f280000300800 */
[----:B------:R-:W3:Y:S01]  /*f930*/  LDL R4, [R1+0x8dc] ;  /* 0x0008dc0001047983 */ /* 0x000ee20000100800 */
[----:B------:R-:W-:-:S02]  /*f940*/  PRMT R26, RZ, 0x7610, R26 ;  /* 0x00007610ff1a7816 */ /* 0x000fc4000000001a */
[----:B---3--:R-:W-:-:S04]  /*f950*/  @!P0 LOP3.LUT R5, R5, R4, RZ, 0x3c, !PT ;  /* 0x0000000405058212 */ /* 0x008fc800078e3cff */
[----:B------:R-:W-:-:S04]  /*f960*/  @!P0 LOP3.LUT R4, R5, R4, RZ, 0x3c, !PT ;  /* 0x0000000405048212 */ /* 0x000fc800078e3cff */
[----:B------:R-:W-:-:S05]  /*f970*/  @!P0 LOP3.LUT R5, R5, R4, RZ, 0x3c, !PT ;  /* 0x0000000405058212 */ /* 0x000fca00078e3cff */
[----:B------:R0:W3:Y:S04]  /*f980*/  @!P0 LDG.E.U16 R26, desc[UR8][R4.64] ;  /* 0x00000008041a8981 */ /* 0x0000e8000c1e1500 */
[----:B------:R-:W2:Y:S01]  /*f990*/  LDL R5, [R1+0x89c] ;  /* 0x00089c0001057983 */ /* 0x000ea20000100800 */
[----:B0-----:R-:W-:-:S03]  /*f9a0*/  @!P0 IMAD.MOV.U32 R4, RZ, RZ, R29 ;  /* 0x000000ffff048224 */ /* 0x001fc600078e001d */
[----:B------:R-:W-:Y:S04]  /*f9b0*/  STS.U16 [R28+UR4+0x2800], R13 ;  /* 0x0028000d1c007988 */ /* 0x000fe80008000404 */
[----:B------:R-:W-:Y:S04]  /*f9c0*/  STS.U16 [R28+UR4+0x2880], R12 ;  /* 0x0028800c1c007988 */ /* 0x000fe80008000404 */
[----:B------:R0:W-:Y:S02]  /*f9d0*/  STS.U16 [R28+UR4+0x3800], R3 ;  /* 0x003800031c007988 */ /* 0x0001e40008000404 */
[----:B0-----:R-:W-:-:S06]  /*f9e0*/  PRMT R28, RZ, 0x7610, R28 ;  /* 0x00007610ff1c7816 */ /* 0x001fcc000000001c */
[----:B--2---:R-:W2:Y:S04]  /*f9f0*/  @!P0 LDG.E.U16 R28, desc[UR8][R4.64] ;  /* 0x00000008041c8981 */ /* 0x004ea8000c1e1500 */
[----:B---3--:R0:W-:Y:S04]  /*fa00*/  STL [R1+0x44], R26 ;  /* 0x0000441a01007387 */ /* 0x0081e80000100800 */
[----:B0-----:R-:W3:Y:S04]  /*fa10*/  LDL.LU R26, [R1+0xc] ;  /* 0x00000c00011a7983 */ /* 0x001ee80000300800 */
[----:B------:R-:W4:Y:S04]  /*fa20*/  LDL R3, [R1+0x9dc] ;  /* 0x0009dc0001037983 */ /* 0x000f280000100800 */
[----:B------:R-:W3:Y:S04]  /*fa30*/  LDL.LU R29, [R1+0x10] ;  /* 0x00001000011d7983 */ /* 0x000ee80000300800 */
[----:B--2---:R0:W-:Y:S02]  /*fa40*/  STL [R1+0x40], R28 ;  /* 0x0000401c01007387 */ /* 0x0041e40000100800 */
[----:B0-----:R-:W0:Y:S02]  /*fa50*/  S2R R28, SR_TID.X ;  /* 0x00000000001c7919 */ /* 0x001e240000002100 */
[----:B0-----:R-:W-:-:S05]  /*fa60*/  LOP3.LUT R28, R28, 0x3f, RZ, 0xc0, !PT ;  /* 0x0000003f1c1c7812 */ /* 0x001fca00078ec0ff */
[----:B------:R-:W-:-:S05]  /*fa70*/  IMAD.SHL.U32 R28, R28, 0x2, RZ ;  /* 0x000000021c1c7824 */ /* 0x000fca00078e00ff */
[----:B------:R0:W-:Y:S04]  /*fa80*/  STS.U16 [R28+UR4+0x3880], R2 ;  /* 0x003880021c007988 */ /* 0x0001e80008000404 */
[----:B0-----:R-:W4:Y:S01]  /*fa90*/  LDL R2, [R1+0x860] ;  /* 0x0008600001027983 */ /* 0x001f220000100800 */
[----:B------:R-:W-:Y:S01]  /*faa0*/  PRMT R25, RZ, 0x7610, R25 ;  /* 0x00007610ff197816 */ /* 0x000fe20000000019 */
[----:B------:R-:W0:Y:S01]  /*fab0*/  S2R R28, SR_TID.X ;  /* 0x00000000001c7919 */ /* 0x000e220000002100 */
[----:B----4-:R-:W-:-:S04]  /*fac0*/  @!P0 LOP3.LUT R3, R3, R2, RZ, 0x3c, !PT ;  /* 0x0000000203038212 */ /* 0x010fc800078e3cff */
[----:B------:R-:W-:-:S04]  /*fad0*/  @!P0 LOP3.LUT R2, R3, R2, RZ, 0x3c, !PT ;  /* 0x0000000203028212 */ /* 0x000fc800078e3cff */
[----:B------:R-:W-:-:S05]  /*fae0*/  @!P0 LOP3.LUT R3, R3, R2, RZ, 0x3c, !PT ;  /* 0x0000000203038212 */ /* 0x000fca00078e3cff */
[----:B------:R-:W2:Y:S01]  /*faf0*/  @!P0 LDG.E.U16 R25, desc[UR8][R2.64] ;  /* 0x0000000802198981 */ /* 0x000ea2000c1e1500 */
[----:B0-----:R-:W-:-:S05]  /*fb00*/  LOP3.LUT R28, R28, 0x3f, RZ, 0xc0, !PT ;  /* 0x0000003f1c1c7812 */ /* 0x001fca00078ec0ff */
[----:B------:R-:W-:Y:S01]  /*fb10*/  IMAD.SHL.U32 R28, R28, 0x2, RZ ;  /* 0x000000021c1c7824 */ /* 0x000fe200078e00ff */
[----:B------:R-:W4:Y:S04]  /*fb20*/  LDL R2, [R1+0x9e8] ;  /* 0x0009e80001027983 */ /* 0x000f280000100800 */
[----:B------:R-:W-:Y:S01]  /*fb30*/  LOP3.LUT R28, R28, 0x10, RZ, 0x3c, !PT ;  /* 0x000000101c1c7812 */ /* 0x000fe200078e3cff */
[----:B------:R-:W4:Y:S04]  /*fb40*/  LDL R3, [R1+0xa2c] ;  /* 0x000a2c0001037983 */ /* 0x000f280000100800 */
[----:B------:R-:W-:Y:S04]  /*fb50*/  STS.U16 [R28+UR4+0x100], R15 ;  /* 0x0001000f1c007988 */ /* 0x000fe80008000404 */
[----:B--2---:R0:W-:Y:S04]  /*fb60*/  STL [R1+0x3c], R25 ;  /* 0x00003c1901007387 */ /* 0x0041e80000100800 */
[----:B0-----:R-:W2:Y:S04]  /*fb70*/  LDL.LU R25, [R1] ;  /* 0x0000000001197983 */ /* 0x001ea80000300800 */
[----:B------:R-:W3:Y:S01]  /*fb80*/  LDL.LU R15, [R1+0x14b4] ;  /* 0x0014b400010f7983 */ /* 0x000ee20000300800 */
[----:B----4-:R-:W-:-:S04]  /*fb90*/  @!P0 LOP3.LUT R3, R3, R2, RZ, 0x3c, !PT ;  /* 0x0000000203038212 */ /* 0x010fc800078e3cff */
[----:B------:R-:W-:-:S04]  /*fba0*/  @!P0 LOP3.LUT R2, R3, R2, RZ, 0x3c, !PT ;  /* 0x0000000203028212 */ /* 0x000fc800078e3cff */
[----:B------:R-:W-:Y:S02]  /*fbb0*/  @!P0 LOP3.LUT R3, R3, R2, RZ, 0x3c, !PT ;  /* 0x0000000203038212 */ /* 0x000fe400078e3cff */
[----:B---3--:R-:W-:-:S06]  /*fbc0*/  PRMT R15, RZ, 0x7610, R15 ;  /* 0x00007610ff0f7816 */ /* 0x008fcc000000000f */
[----:B------:R-:W3:Y:S04]  /*fbd0*/  @!P0 LDG.E.U16 R15, desc[UR8][R2.64] ;  /* 0x00000008020f8981 */ /* 0x000ee8000c1e1500 */
[----:B------:R-:W-:Y:S04]  /*fbe0*/  STS.U16 [R28+UR4+0x180], R14 ;  /* 0x0001800e1c007988 */ /* 0x000fe80008000404 */
[----:B---3--:R0:W-:Y:S04]  /*fbf0*/  STL [R1+0x38], R15 ;  /* 0x0000380f01007387 */ /* 0x0081e80000100800 */
[----:B0-----:R-:W3:Y:S04]  /*fc00*/  LDL.LU R15, [R1+0x14b0] ;  /* 0x0014b000010f7983 */ /* 0x001ee80000300800 */
[----:B------:R-:W4:Y:S04]  /*fc10*/  LDL R2, [R1+0x83c] ;  /* 0x00083c0001027983 */ /* 0x000f280000100800 */
[----:B------:R-:W4:Y:S04]  /*fc20*/  LDL R3, [R1+0x9cc] ;  /* 0x0009cc0001037983 */ /* 0x000f280000100800 */
[----:B------:R-:W2:Y:S01]  /*fc30*/  LDL.LU R14, [R1+0x14ac] ;  /* 0x0014ac00010e7983 */ /* 0x000ea20000300800 */
[----:B----4-:R-:W-:-:S04]  /*fc40*/  @!P0 LOP3.LUT R3, R3, R2, RZ, 0x3c, !PT ;  /* 0x0000000203038212 */ /* 0x010fc800078e3cff */
[C---:B------:R-:W-:Y:S02]  /*fc50*/  @!P0 LOP3.LUT R2, R3.reuse, R2, RZ, 0x3c, !PT ;  /* 0x0000000203028212 */ /* 0x040fe400078e3cff */
[----:B--2---:R-:W-:Y:S02]  /*fc60*/  PRMT R14, RZ, 0x7610, R14 ;  /* 0x00007610ff0e7816 */ /* 0x004fe4000000000e */
[----:B------:R-:W-:-:S05]  /*fc70*/  @!P0 LOP3.LUT R3, R3, R2, RZ, 0x3c, !PT ;  /* 0x0000000203038212 */ /* 0x000fca00078e3cff */
[----:B------:R-:W2:Y:S04]  /*fc80*/  @!P0 LDG.E.U16 R14, desc[UR8][R2.64] ;  /* 0x00000008020e8981 */ /* 0x000ea8000c1e1500 */
[----:B------:R-:W-:Y:S04]  /*fc90*/  STS.U16 [R28+UR4+0x900], R21 ;  /* 0x000900151c007988 */ /* 0x000fe80008000404 */
[----:B--2---:R0:W-:Y:S04]  /*fca0*/  STL [R1+0x34], R14 ;  /* 0x0000340e01007387 */ /* 0x0041e80000100800 */
[----:B0-----:R-:W2:Y:S04]  /*fcb0*/  LDL.LU R14, [R1+0x14a8] ;  /* 0x0014a800010e7983 */ /* 0x001ea80000300800 */
[----:B------:R-:W4:Y:S04]  /*fcc0*/  LDL R2, [R1+0x994] ;  /* 0x0009940001027983 */ /* 0x000f280000100800 */
[----:B------:R-:W4:Y:S04]  /*fcd0*/  LDL R3, [R1+0x998] ;  /* 0x0009980001037983 */ /* 0x000f280000100800 */
[----:B------:R-:W3:Y:S01]  /*fce0*/  LDL.LU R21, [R1+0x14a4] ;  /* 0x0014a40001157983 */ /* 0x000ee20000300800 */
[----:B----4-:R-:W-:-:S04]  /*fcf0*/  @!P0 LOP3.LUT R3, R3, R2, RZ, 0x3c, !PT ;  /* 0x0000000203038212 */ /* 0x010fc800078e3cff */
[C---:B------:R-:W-:Y:S02]  /*fd00*/  @!P0 LOP3.LUT R2, R3.reuse, R2, RZ, 0x3c, !PT ;  /* 0x0000000203028212 */ /* 0x040fe400078e3cff */
[----:B---3--:R-:W-:Y:S02]  /*fd10*/  PRMT R21, RZ, 0x7610, R21 ;  /* 0x00007610ff157816 */ /* 0x008fe40000000015 */
[----:B------:R-:W-:-:S05]  /*fd20*/  @!P0 LOP3.LUT R3, R3, R2, RZ, 0x3c, !PT ;  /* 0x0000000203038212 */ /* 0x000fca00078e3cff */
        /* <DEDUP_REMOVED lines=34> */
[----:B--2---:R0:W-:Y:S04]  /*ff50*/  STL [R1+0x14], R29 ;  /* 0x0000141d01007387 */ /* 0x0041e80000100800 */
[----:B0-----:R-:W2:Y:S04]  /*ff60*/  LDL.LU R29, [R1+0x1488] ;  /* 0x00148800011d7983 */ /* 0x001ea80000300800 */
[----:B------:R-:W4:Y:S04]  /*ff70*/  LDL R2, [R1+0x894] ;  /* 0x0008940001027983 */ /* 0x000f280000100800 */
[----:B------:R-:W4:Y:S01]  /*ff80*/  LDL R3, [R1+0x898] ;  /* 0x0008980001037983 */ /* 0x000f220000100800 */
[----:B---3--:R-:W-:-:S02]  /*ff90*/  PRMT R26, RZ, 0x7610, R26 ;  /* 0x00007610ff1a7816 */ /* 0x008fc4000000001a */
[----:B----4-:R-:W-:-:S04]  /*ffa0*/  @!P0 LOP3.LUT R3, R3, R2, RZ, 0x3c, !PT ;  /* 0x0000000203038212 */ /* 0x010fc800078e3cff */
[----:B------:R-:W-:-:S04]  /*ffb0*/  @!P0 LOP3.LUT R2, R3, R2, RZ, 0x3c, !PT ;  /* 0x0000000203028212 */ /* 0x000fc800078e3cff */
[----:B------:R-:W-:-:S05]  /*ffc0*/  @!P0 LOP3.LUT R3, R3, R2, RZ, 0x3c, !PT ;  /* 0x0000000203038212 */ /* 0x000fca00078e3cff */
[----:B------:R-:W3:Y:S04]  /*ffd0*/  @!P0 LDG.E.U16 R26, desc[UR8][R2.64] ;  /* 0x00000008021a8981 */ /* 0x000ee8000c1e1500 */
[----:B---3--:R0:W-:Y:S04]  /*ffe0*/  STL [R1+0xc], R26 ;  /* 0x00000c1a01007387 */ /* 0x0081e80000100800 */
[----:B0-----:R-:W3:Y:S04]  /*fff0*/  LDL.LU R26, [R1+0x1484] ;  /* 0x00148400011a7983 */ /* 0x001ee80000300800 */
[----:B------:R-:W4:Y:S04]  /*10000*/  LDL R2, [R1+0x85c] ;  /* 0x00085c0001027983 */ /* 0x000f280000100800 */
[----:B------:R-:W4:Y:S01]  /*10010*/  LDL R3, [R1+0x9e4] ;  /* 0x0009e40001037983 */ /* 0x000f220000100800 */
[----:B------:R-:W-:-:S03]  /*10020*/  PRMT R24, RZ, 0x7610, R24 ;  /* 0x00007610ff187816 */ /* 0x000fc60000000018 */
[----:B--2---:R-:W-:Y:S04]  /*10030*/  STS.U16 [R28+UR4+0x1900], R29 ;  /* 0x0019001d1c007988 */ /* 0x004fe80008000404 */
[----:B------:R0:W-:Y:S04]  /*10040*/  STS.U16 [R28+UR4+0x1980], R25 ;  /* 0x001980191c007988 */ /* 0x0001e80008000404 */
[----:B0-----:R-:W2:Y:S01]  /*10050*/  LDL.LU R25, [R1+0x1480] ;  /* 0x0014800001197983 */ /* 0x001ea20000300800 */
[----:B----4-:R-:W-:-:S04]  /*10060*/  @!P0 LOP3.LUT R3, R3, R2, RZ, 0x3c, !PT ;  /* 0x0000000203038212 */ /* 0x010fc800078e3cff */
[----:B------:R-:W-:-:S04]  /*10070*/  @!P0 LOP3.LUT R2, R3, R2, RZ, 0x3c, !PT ;  /* 0x0000000203028212 */ /* 0x000fc800078e3cff */
[----:B------:R-:W-:-:S05]  /*10080*/  @!P0 LOP3.LUT R3, R3, R2, RZ, 0x3c, !PT ;  /* 0x0000000203038212 */ /* 0x000fca00078e3cff */
[----:B------:R-:W4:Y:S04]  /*10090*/  @!P0 LDG.E.U16 R24, desc[UR8][R2.64] ;  /* 0x0000000802188981 */ /* 0x000f28000c1e1500 */
[----:B------:R-:W3:Y:S04]  /*100a0*/  LDL R2, [R1+0x9f0] ;  /* 0x0009f00001027983 */ /* 0x000ee80000100800 */
[----:B------:R-:W3:Y:S01]  /*100b0*/  LDL R3, [R1+0xa28] ;  /* 0x000a280001037983 */ /* 0x000ee20000100800 */
[----:B------:R-:W-:-:S03]  /*100c0*/  PRMT R12, RZ, 0x7610, R12 ;  /* 0x00007610ff0c7816 */ /* 0x000fc6000000000c */
[----:B----4-:R-:W-:Y:S01]  /*100d0*/  STL [R1+0x1420], R24 ;  /* 0x0014201801007387 */ /* 0x010fe20000100800 */
[----:B---3--:R-:W-:-:S04]  /*100e0*/  @!P0 LOP3.LUT R3, R3, R2, RZ, 0x3c, !PT ;  /* 0x0000000203038212 */ /* 0x008fc800078e3cff */
[----:B------:R-:W-:-:S04]  /*100f0*/  @!P0 LOP3.LUT R2, R3, R2, RZ, 0x3c, !PT ;  /* 0x0000000203028212 */ /* 0x000fc800078e3cff */
[----:B------:R-:W-:-:S05]  /*10100*/  @!P0 LOP3.LUT R3, R3, R2, RZ, 0x3c, !PT ;  /* 0x0000000203038212 */ /* 0x000fca00078e3cff */
[----:B------:R-:W3:Y:S04]  /*10110*/  @!P0 LDG.E.U16 R12, desc[UR8][R2.64] ;  /* 0x00000008020c8981 */ /* 0x000ee8000c1e1500 */
[----:B------:R-:W4:Y:S04]  /*10120*/  LDL R2, [R1+0x838] ;  /* 0x0008380001027983 */ /* 0x000f280000100800 */
[----:B------:R-:W4:Y:S04]  /*10130*/  LDL R3, [R1+0x9c8] ;  /* 0x0009c80001037983 */ /* 0x000f280000100800 */
[----:B---3--:R0:W-:Y:S01]  /*10140*/  STL [R1+0x1424], R12 ;  /* 0x0014240c01007387 */ /* 0x0081e20000100800 */
[----:B----4-:R-:W-:-:S04]  /*10150*/  @!P0 LOP3.LUT R3, R3, R2, RZ, 0x3c, !PT ;  /* 0x0000000203038212 */ /* 0x010fc800078e3cff */
[C---:B------:R-:W-:Y:S02]  /*10160*/  @!P0 LOP3.LUT R2, R3.reuse, R2, RZ, 0x3c, !PT ;  /* 0x0000000203028212 */ /* 0x040fe400078e3cff */
[----:B0-----:R-:W-:Y:S02]  /*10170*/  PRMT R12, RZ, 0x7610, R12 ;  /* 0x00007610ff0c7816 */ /* 0x001fe4000000000c */
[----:B------:R-:W-:-:S05]  /*10180*/  @!P0 LOP3.LUT R3, R3, R2, RZ, 0x3c, !PT ;  /* 0x0000000203038212 */ /* 0x000fca00078e3cff */
[----:B------:R0:W3:Y:S04]  /*10190*/  @!P0 LDG.E.U16 R12, desc[UR8][R2.64] ;  /* 0x00000008020c8981 */ /* 0x0000e8000c1e1500 */
[----:B------:R-:W0:Y:S04]  /*101a0*/  LDL R2, [R1+0x98c] ;  /* 0x00098c0001027983 */ /* 0x000e280000100800 */
[----:B------:R-:W0:Y:S01]  /*101b0*/  LDL R3, [R1+0x990] ;  /* 0x0009900001037983 */ /* 0x000e220000100800 */
[----:B------:R-:W-:Y:S02]  /*101c0*/  PRMT R21, RZ, 0x7610, R21 ;  /* 0x00007610ff157816 */ /* 0x000fe40000000015 */
[----:B0-----:R-:W-:-:S04]  /*101d0*/  @!P0 LOP3.LUT R3, R3, R2, RZ, 0x3c, !PT ;  /* 0x0000000203038212 */ /* 0x001fc800078e3cff */
[----:B------:R-:W-:-:S04]  /*101e0*/  @!P0 LOP3.LUT R2, R3, R2, RZ, 0x3c, !PT ;  /* 0x0000000203028212 */ /* 0x000fc800078e3cff */
[----:B------:R-:W-:-:S05]  /*101f0*/  @!P0 LOP3.LUT R3, R3, R2, RZ, 0x3c, !PT ;  /* 0x0000000203038212 */ /* 0x000fca00078e3cff */
[----:B------:R-:W4:Y:S04]  /*10200*/  @!P0 LDG.E.U16 R21, desc[UR8][R2.64] ;  /* 0x0000000802158981 */ /* 0x000f28000c1e1500 */
[----:B---3--:R0:W-:Y:S04]  /*10210*/  STL [R1+0x28], R12 ;  /* 0x0000280c01007387 */ /* 0x0081e80000100800 */
[----:B0-----:R-:W3:Y:S04]  /*10220*/  LDL R12, [R1+0x8d0] ;  /* 0x0008d000010c7983 */ /* 0x001ee80000100800 */
[----:B----4-:R0:W-:Y:S04]  /*10230*/  STL [R1+0x24], R21 ;  /* 0x0000241501007387 */ /* 0x0101e80000100800 */
[----:B0-----:R-:W4:Y:S04]  /*10240*/  LDL.LU R21, [R1+0x147c] ;  /* 0x00147c0001157983 */ /* 0x001f280000300800 */
[----:B------:R-:W2:Y:S04]  /*10250*/  LDL R2, [R1+0x94c] ;  /* 0x00094c0001027983 */ /* 0x000ea80000100800 */
[----:B------:R-:W2:Y:S01]  /*10260*/  LDL R3, [R1+0x950] ;  /* 0x0009500001037983 */ /* 0x000ea20000100800 */
[----:B------:R-:W-:-:S02]  /*10270*/  PRMT R19, RZ, 0x7610, R19 ;  /* 0x00007610ff137816 */ /* 0x000fc40000000013 */
[----:B--2---:R-:W-:-:S04]  /*10280*/  @!P0 LOP3.LUT R3, R3, R2, RZ, 0x3c, !PT ;  /* 0x0000000203038212 */ /* 0x004fc800078e3cff */
[----:B------:R-:W-:-:S04]  /*10290*/  @!P0 LOP3.LUT R2, R3, R2, RZ, 0x3c, !PT ;  /* 0x0000000203028212 */ /* 0x000fc800078e3cff */
[----:B------:R-:W-:-:S05]  /*102a0*/  @!P0 LOP3.LUT R3, R3, R2, RZ, 0x3c, !PT ;  /* 0x0000000203038212 */ /* 0x000fca00078e3cff */
[----:B------:R-:W2:Y:S04]  /*102b0*/  @!P0 LDG.E.U16 R19, desc[UR8][R2.64] ;  /* 0x0000000802138981 */ /* 0x000ea8000c1e1500 */
[----:B------:R-:W3:Y:S04]  /*102c0*/  LDL R2, [R1+0x90c] ;  /* 0x00090c0001027983 */ /* 0x000ee80000100800 */
[----:B------:R-:W3:Y:S01]  /*102d0*/  LDL R3, [R1+0x910] ;  /* 0x0009100001037983 */ /* 0x000ee20000100800 */
[----:B------:R-:W-:-:S03]  /*102e0*/  PRMT R18, RZ, 0x7610, R18 ;  /* 0x00007610ff127816 */ /* 0x000fc60000000012 */
[----:B------:R-:W-:Y:S04]  /*102f0*/  STS.U16 [R28+UR4+0x2100], R25 ;  /* 0x002100191c007988 */ /* 0x000fe80008000404 */
[----:B------:R-:W-:Y:S04]  /*10300*/  STS.U16 [R28+UR4+0x2180], R26 ;  /* 0x0021801a1c007988 */ /* 0x000fe80008000404 */
[----:B------:R-:W-:Y:S04]  /*10310*/  STS.U16 [R28+UR4+0x2900], R20 ;  /* 0x002900141c007988 */ /* 0x000fe80008000404 */
[----:B----4-:R-:W-:Y:S04]  /*10320*/  STS.U16 [R28+UR4+0x2980], R21 ;  /* 0x002980151c007988 */ /* 0x010fe80008000404 */
[----:B------:R-:W-:Y:S04]  /*10330*/  STS.U16 [R28+UR4+0x3100], R14 ;  /* 0x0031000e1c007988 */ /* 0x000fe80008000404 */
[----:B--2---:R0:W-:Y:S04]  /*10340*/  STL [R1+0x20], R19 ;  /* 0x0000201301007387 */ /* 0x0041e80000100800 */
[----:B0-----:R-:W2:Y:S01]  /*10350*/  LDL.LU R19, [R1+0x3e0] ;  /* 0x0003e00001137983 */ /* 0x001ea20000300800 */
[----:B---3--:R-:W-:-:S03]  /*10360*/  @!P0 LOP3.LUT R3, R3, R2, RZ, 0x3c, !PT ;  /* 0x0000000203038212 */ /* 0x008fc600078e3cff */
[----:B------:R-:W3:Y:S01]  /*10370*/  LDL.LU R14, [R1+0x3dc] ;  /* 0x0003dc00010e7983 */ /* 0x000ee20000300800 */
[----:B------:R-:W-:-:S04]  /*10380*/  @!P0 LOP3.LUT R2, R3, R2, RZ, 0x3c, !PT ;  /* 0x0000000203028212 */ /* 0x000fc800078e3cff */
[----:B------:R-:W-:-:S05]  /*10390*/  @!P0 LOP3.LUT R3, R3, R2, RZ, 0x3c, !PT ;  /* 0x0000000203038212 */ /* 0x000fca00078e3cff */
[----:B------:R0:W4:Y:S04]  /*103a0*/  @!P0 LDG.E.U16 R18, desc[UR8][R2.64] ;  /* 0x0000000802128981 */ /* 0x000128000c1e1500 */
[----:B------:R-:W2:Y:S01]  /*103b0*/  LDL R3, [R1+0x8cc] ;  /* 0x0008cc0001037983 */ /* 0x000ea20000100800 */
[----:B------:R-:W-:Y:S01]  /*103c0*/  PRMT R24, RZ, 0x7610, R24 ;  /* 0x00007610ff187816 */ /* 0x000fe20000000018 */
[----:B0-----:R-:W-:Y:S02]  /*103d0*/  @!P0 IMAD.MOV.U32 R2, RZ, RZ, R12 ;  /* 0x000000ffff028224 */ /* 0x001fe400078e000c */
[----:B----4-:R0:W-:Y:S04]  /*103e0*/  STL [R1+0x18], R18 ;  /* 0x0000181201007387 */ /* 0x0101e80000100800 */
[----:B0-----:R-:W4:Y:S04]  /*103f0*/  LDL.LU R18, [R1+0x3ac] ;  /* 0x0003ac0001127983 */ /* 0x001f280000300800 */
[----:B--2---:R-:W2:Y:S01]  /*10400*/  @!P0 LDG.E.U16 R24, desc[UR8][R2.64] ;  /* 0x0000000802188981 */ /* 0x004ea2000c1e1500 */
[----:B------:R-:W-:-:S03]  /*10410*/  PRMT R26, RZ, 0x7610, R26 ;  /* 0x00007610ff1a7816 */ /* 0x000fc6000000001a */
[----:B------:R-:W4:Y:S04]  /*10420*/  LDL R12, [R1+0xa24] ;  /* 0x000a2400010c7983 */ /* 0x000f280000100800 */
[----:B------:R-:W3:Y:S04]  /*10430*/  LDL R2, [R1+0x88c] ;  /* 0x00088c0001027983 */ /* 0x000ee80000100800 */
[----:B------:R-:W3:Y:S04]  /*10440*/  LDL R3, [R1+0x890] ;  /* 0x0008900001037983 */ /* 0x000ee80000100800 */
[----:B------:R-:W-:Y:S04]  /*10450*/  STS.U16 [R28+UR4+0x3180], R15 ;  /* 0x0031800f1c007988 */ /* 0x000fe80008000404 */
[----:B--2---:R0:W-:Y:S04]  /*10460*/  STL [R1+0x10], R24 ;  /* 0x0000101801007387 */ /* 0x0041e80000100800 */
[----:B0-----:R-:W2:Y:S01]  /*10470*/  LDL.LU R24, [R1+0x3b0] ;  /* 0x0003b00001187983 */ /* 0x001ea20000300800 */
[----:B---3--:R-:W-:-:S03]  /*10480*/  @!P0 LOP3.LUT R3, R3, R2, RZ, 0x3c, !PT ;  /* 0x0000000203038212 */ /* 0x008fc600078e3cff */
[----:B------:R-:W3:Y:S01]  /*10490*/  LDL.LU R15, [R1+0x20c] ;  /* 0x00020c00010f7983 */ /* 0x000ee20000300800 */
[----:B------:R-:W-:-:S04]  /*104a0*/  @!P0 LOP3.LUT R2, R3, R2, RZ, 0x3c, !PT ;  /* 0x0000000203028212 */ /* 0x000fc800078e3cff */
[----:B------:R-:W-:-:S05]  /*104b0*/  @!P0 LOP3.LUT R3, R3, R2, RZ, 0x3c, !PT ;  /* 0x0000000203038212 */ /* 0x000fca00078e3cff */
[----:B------:R-:W4:Y:S04]  /*104c0*/  @!P0 LDG.E.U16 R26, desc[UR8][R2.64] ;  /* 0x00000008021a8981 */ /* 0x000f28000c1e1500 */
[----:B------:R-:W2:Y:S04]  /*104d0*/  LDL R2, [R1+0x858] ;  /* 0x0008580001027983 */ /* 0x000ea80000100800 */
[----:B------:R-:W2:Y:S04]  /*104e0*/  LDL R3, [R1+0x9ec] ;  /* 0x0009ec0001037983 */ /* 0x000ea80000100800 */
[----:B------:R-:W-:Y:S04]  /*104f0*/  STS.U16 [R28+UR4+0x3900], R10 ;  /* 0x0039000a1c007988 */ /* 0x000fe80008000404 */
[----:B------:R0:W-:Y:S02]  /*10500*/  STS.U16 [R28+UR4+0x3980], R11 ;  /* 0x0039800b1c007988 */ /* 0x0001e40008000404 */
[----:B0-----:R-:W-:Y:S01]  /*10510*/  PRMT R11, RZ, 0x7610, R11 ;  /* 0x00007610ff0b7816 */ /* 0x001fe2000000000b */
[----:B------:R-:W0:Y:S01]  /*10520*/  S2R R28, SR_TID.X ;  /* 0x00000000001c7919 */ /* 0x000e220000002100 */
[----:B----4-:R-:W-:Y:S01]  /*10530*/  STL [R1+0x1408], R26 ;  /* 0x0014081a01007387 */ /* 0x010fe20000100800 */
[----:B--2---:R-:W-:-:S04]  /*10540*/  @!P0 LOP3.LUT R3, R3, R2, RZ, 0x3c, !PT ;  /* 0x0000000203038212 */ /* 0x004fc800078e3cff */
[----:B------:R-:W-:-:S04]  /*10550*/  @!P0 LOP3.LUT R2, R3, R2, RZ, 0x3c, !PT ;  /* 0x0000000203028212 */ /* 0x000fc800078e3cff */
[----:B------:R-:W-:-:S05]  /*10560*/  @!P0 LOP3.LUT R3, R3, R2, RZ, 0x3c, !PT ;  /* 0x0000000203038212 */ /* 0x000fca00078e3cff */
[----:B------:R1:W2:Y:S04]  /*10570*/  @!P0 LDG.E.U16 R11, desc[UR8][R2.64] ;  /* 0x00000008020b8981 */ /* 0x0002a8000c1e1500 */
[----:B------:R-:W4:Y:S01]  /*10580*/  LDL R3, [R1+0x9f8] ;  /* 0x0009f80001037983 */ /* 0x000f220000100800 */
[----:B0-----:R-:W-:-:S05]  /*10590*/  LOP3.LUT R28, R28, 0x3f, RZ, 0xc0, !PT ;  /* 0x0000003f1c1c7812 */ /* 0x001fca00078ec0ff */
[----:B------:R-:W-:-:S05]  /*105a0*/  IMAD.SHL.U32 R28, R28, 0x2, RZ ;  /* 0x000000021c1c7824 */ /* 0x000fca00078e00ff */
[----:B-1----:R-:W-:Y:S02]  /*105b0*/  LOP3.LUT R2, R28, 0x20, RZ, 0x3c, !PT ;  /* 0x000000201c027812 */ /* 0x002fe400078e3cff */
[----:B------:R-:W-:-:S03]  /*105c0*/  PRMT R10, RZ, 0x7610, R10 ;  /* 0x00007610ff0a7816 */ /* 0x000fc6000000000a */
[----:B------:R0:W-:Y:S02]  /*105d0*/  STS.U16 [R2+UR4+0x200], R14 ;  /* 0x0002000e02007988 */ /* 0x0001e40008000404 */
[----:B0-----:R-:W-:-:S05]  /*105e0*/  @!P0 IMAD.MOV.U32 R2, RZ, RZ, R12 ;  /* 0x000000ffff028224 */ /* 0x001fca00078e000c */
[----:B----4-:R-:W4:Y:S04]  /*105f0*/  @!P0 LDG.E.U16 R10, desc[UR8][R2.64] ;  /* 0x00000008020a8981 */ /* 0x010f28000c1e1500 */
[----:B--2---:R0:W-:Y:S04]  /*10600*/  STL [R1+0x140c], R11 ;  /* 0x00140c0b01007387 */ /* 0x0041e80000100800 */
[----:B------:R-:W2:Y:S04]  /*10610*/  LDL.LU R14, [R1+0x360] ;  /* 0x00036000010e7983 */ /* 0x000ea80000300800 */
[----:B------:R-:W3:Y:S04]  /*10620*/  LDL R12, [R1+0x904] ;  /* 0x00090400010c7983 */ /* 0x000ee80000100800 */
[----:B0-----:R-:W2:Y:S04]  /*10630*/  LDL R11, [R1+0x908] ;  /* 0x00090800010b7983 */ /* 0x001ea80000100800 */
[----:B------:R-:W3:Y:S04]  /*10640*/  LDL R2, [R1+0x834] ;  /* 0x0008340001027983 */ /* 0x000ee80000100800 */
[----:B------:R-:W3:Y:S04]  /*10650*/  LDL R3, [R1+0x9c4] ;  /* 0x0009c40001037983 */ /* 0x000ee80000100800 */
[----:B----4-:R0:W-:Y:S02]  /*10660*/  STL [R1+0x1410], R10 ;  /* 0x0014100a01007387 */ /* 0x0101e40000100800 */
[----:B0-----:R-:W-:-:S05]  /*10670*/  LOP3.LUT R10, R28, 0x20, RZ, 0x3c, !PT ;  /* 0x000000201c0a7812 */ /* 0x001fca00078e3cff */
[----:B------:R0:W-:Y:S04]  /*10680*/  STS.U16 [R10+UR4+0x280], R19 ;  /* 0x000280130a007988 */ /* 0x0001e80008000404 */
[----:B0-----:R-:W4:Y:S01]  /*10690*/  LDL.LU R19, [R1+0x1478] ;  /* 0x0014780001137983 */ /* 0x001f220000300800 */
[----:B---3--:R-:W-:-:S04]  /*106a0*/  @!P0 LOP3.LUT R3, R3, R2, RZ, 0x3c, !PT ;  /* 0x0000000203038212 */ /* 0x008fc800078e3cff */
[----:B------:R-:W-:-:S04]  /*106b0*/  @!P0 LOP3.LUT R2, R3, R2, RZ, 0x3c, !PT ;  /* 0x0000000203028212 */ /* 0x000fc800078e3cff */
[----:B------:R-:W-:Y:S02]  /*106c0*/  @!P0 LOP3.LUT R3, R3, R2, RZ, 0x3c, !PT ;  /* 0x0000000203038212 */ /* 0x000fe400078e3cff */
[----:B----4-:R-:W-:-:S06]  /*106d0*/  PRMT R19, RZ, 0x7610, R19 ;  /* 0x00007610ff137816 */ /* 0x010fcc0000000013 */
[----:B------:R-:W3:Y:S04]  /*106e0*/  @!P0 LDG.E.U16 R19, desc[UR8][R2.64] ;  /* 0x0000000802138981 */ /* 0x000ee8000c1e1500 */
[----:B---3--:R0:W-:Y:S04]  /*106f0*/  STL [R1+0x8], R19 ;  /* 0x0000081301007387 */ /* 0x0081e80000100800 */
[----:B0-----:R-:W3:Y:S04]  /*10700*/  LDL.LU R19, [R1+0x1474] ;  /* 0x0014740001137983 */ /* 0x001ee80000300800 */
[----:B------:R-:W4:Y:S04]  /*10710*/  LDL R2, [R1+0x984] ;  /* 0x0009840001027983 */ /* 0x000f280000100800 */
[----:B------:R-:W4:Y:S01]  /*10720*/  LDL R3, [R1+0x988] ;  /* 0x0009880001037983 */ /* 0x000f220000100800 */
[----:B------:R-:W-:-:S02]  /*10730*/  PRMT R28, RZ, 0x7610, R28 ;  /* 0x00007610ff1c7816 */ /* 0x000fc4000000001c */
[----:B----4-:R-:W-:-:S04]  /*10740*/  @!P0 LOP3.LUT R3, R3, R2, RZ, 0x3c, !PT ;  /* 0x0000000203038212 */ /* 0x010fc800078e3cff */
[----:B------:R-:W-:-:S04]  /*10750*/  @!P0 LOP3.LUT R2, R3, R2, RZ, 0x3c, !PT ;  /* 0x0000000203028212 */ /* 0x000fc800078e3cff */
[----:B------:R-:W-:-:S05]  /*10760*/  @!P0 LOP3.LUT R3, R3, R2, RZ, 0x3c, !PT ;  /* 0x0000000203038212 */ /* 0x000fca00078e3cff */
[----:B------:R-:W4:Y:S04]  /*10770*/  @!P0 LDG.E.U16 R28, desc[UR8][R2.64] ;  /* 0x00000008021c8981 */ /* 0x000f28000c1e1500 */
[----:B------:R0:W-:Y:S04]  /*10780*/  STS.U16 [R10+UR4+0xa00], R18 ;  /* 0x000a00120a007988 */ /* 0x0001e80008000404 */
[----:B0-----:R-:W3:Y:S04]  /*10790*/  LDL.LU R18, [R1+0x1470] ;  /* 0x0014700001127983 */ /* 0x001ee80000300800 */
        /* <DEDUP_REMOVED lines=8> */
[----:B------:R-:W-:-:S03]  /*10820*/  PRMT R29, RZ, 0x7610, R29 ;  /* 0x00007610ff1d7816 */ /* 0x000fc6000000001d */
[----:B------:R0:W-:Y:S01]  /*10830*/  STS.U16 [R10+UR4+0xa80], R24 ;  /* 0x000a80180a007988 */ /* 0x0001e20008000404 */
[----:B--2---:R-:W-:Y:S02]  /*10840*/  @!P0 IMAD.MOV.U32 R2, RZ, RZ, R11 ;  /* 0x000000ffff028224 */ /* 0x004fe400078e000b */
[----:B------:R-:W-:Y:S01]  /*10850*/  @!P0 IMAD.MOV.U32 R3, RZ, RZ, R12 ;  /* 0x000000ffff038224 */ /* 0x000fe200078e000c */
[----:B------:R1:W-:Y:S04]  /*10860*/  STS.U16 [R10+UR4+0x1200], R15 ;  /* 0x0012000f0a007988 */ /* 0x0003e80008000404 */
[----:B0-----:R-:W2:Y:S04]  /*10870*/  LDL.LU R24, [R1+0x17c] ;  /* 0x00017c0001187983 */ /* 0x001ea80000300800 */
[----:B------:R-:W3:Y:S04]  /*10880*/  @!P0 LDG.E.U16 R29, desc[UR8][R2.64] ;  /* 0x00000008021d8981 */ /* 0x000ee8000c1e1500 */
[----:B----4-:R0:W-:Y:S04]  /*10890*/  STL [R1], R26 ;  /* 0x0000001a01007387 */ /* 0x0101e80000100800 */
[----:B-1----:R-:W4:Y:S04]  /*108a0*/  LDL R15, [R1+0x854] ;  /* 0x00085400010f7983 */ /* 0x002f280000100800 */
[----:B------:R-:W2:Y:S04]  /*108b0*/  LDL R12, [R1+0x9f4] ;  /* 0x0009f400010c7983 */ /* 0x000ea80000100800 */
[----:B0-----:R-:W4:Y:S04]  /*108c0*/  LDL R26, [R1+0x888] ;  /* 0x00088800011a7983 */ /* 0x001f280000100800 */
[----:B------:R-:W2:Y:S04]  /*108d0*/  LDL.LU R11, [R1+0x180] ;  /* 0x00018000010b7983 */ /* 0x000ea80000300800 */
[----:B------:R-:W4:Y:S04]  /*108e0*/  LDL R2, [R1+0x8c4] ;  /* 0x0008c40001027983 */ /* 0x000f280000100800 */
[----:B------:R-:W4:Y:S01]  /*108f0*/  LDL R3, [R1+0x8c8] ;  /* 0x0008c80001037983 */ /* 0x000f220000100800 */
[----:B------:R-:W-:-:S03]  /*10900*/  PRMT R27, RZ, 0x7610, R27 ;  /* 0x00007610ff1b7816 */ /* 0x000fc6000000001b */
[----:B---3--:R0:W-:Y:S04]  /*10910*/  STL [R1+0x1414], R29 ;  /* 0x0014141d01007387 */ /* 0x0081e80000100800 */
[----:B------:R1:W-:Y:S04]  /*10920*/  STS.U16 [R10+UR4+0x1280], R14 ;  /* 0x0012800e0a007988 */ /* 0x0003e80008000404 */
[----:B0-----:R-:W3:Y:S04]  /*10930*/  LDL.LU R29, [R1+0x1a4] ;  /* 0x0001a400011d7983 */ /* 0x001ee80000300800 */
[----:B-1----:R-:W3:Y:S01]  /*10940*/  LDL.LU R14, [R1+0xec] ;  /* 0x0000ec00010e7983 */ /* 0x002ee20000300800 */
[----:B----4-:R-:W-:-:S04]  /*10950*/  @!P0 LOP3.LUT R3, R3, R2, RZ, 0x3c, !PT ;  /* 0x0000000203038212 */ /* 0x010fc800078e3cff */
[----:B------:R-:W-:-:S04]  /*10960*/  @!P0 LOP3.LUT R2, R3, R2, RZ, 0x3c, !PT ;  /* 0x0000000203028212 */ /* 0x000fc800078e3cff */
[----:B------:R-:W-:-:S05]  /*10970*/  @!P0 LOP3.LUT R3, R3, R2, RZ, 0x3c, !PT ;  /* 0x0000000203038212 */ /* 0x000fca00078e3cff */
[----:B------:R0:W4:Y:S04]  /*10980*/  @!P0 LDG.E.U16 R27, desc[UR8][R2.64] ;  /* 0x00000008021b8981 */ /* 0x000128000c1e1500 */
[----:B------:R-:W2:Y:S04]  /*10990*/  LDL.LU R2, [R1+0x1a0] ;  /* 0x0001a00001027983 */ /* 0x000ea80000300800 */
[----:B------:R-:W3:Y:S01]  /*109a0*/  LDL R3, [R1+0x884] ;  /* 0x0008840001037983 */ /* 0x000ee20000100800 */
[----:B------:R-:W-:-:S03]  /*109b0*/  PRMT R25, RZ, 0x7610, R25 ;  /* 0x00007610ff197816 */ /* 0x000fc60000000019 */
[----:B--2---:R0:W-:Y:S02]  /*109c0*/  STS.U16 [R10+UR4+0x1a00], R2 ;  /* 0x001a00020a007988 */ /* 0x0041e40008000404 */
[----:B0-----:R-:W-:-:S05]  /*109d0*/  @!P0 IMAD.MOV.U32 R2, RZ, RZ, R26 ;  /* 0x000000ffff028224 */ /* 0x001fca00078e001a */
[----:B---3--:R0:W2:Y:S01]  /*109e0*/  @!P0 LDG.E.U16 R25, desc[UR8][R2.64] ;  /* 0x0000000802198981 */ /* 0x0080a2000c1e1500 */
[----:B------:R-:W-:-:S03]  /*109f0*/  PRMT R9, RZ, 0x7610, R9 ;  /* 0x00007610ff097816 */ /* 0x000fc60000000009 */
[----:B----4-:R-:W-:Y:S04]  /*10a00*/  STL [R1+0x1418], R27 ;  /* 0x0014181b01007387 */ /* 0x010fe80000100800 */
[----:B------:R-:W3:Y:S01]  /*10a10*/  LDL.LU R26, [R1+0x160] ;  /* 0x00016000011a7983 */ /* 0x000ee20000300800 */
[----:B0-----:R-:W-:Y:S02]  /*10a20*/  @!P0 IMAD.MOV.U32 R2, RZ, RZ, R12 ;  /* 0x000000ffff028224 */ /* 0x001fe400078e000c */
[----:B------:R-:W-:Y:S01]  /*10a30*/  @!P0 IMAD.MOV.U32 R3, RZ, RZ, R15 ;  /* 0x000000ffff038224 */ /* 0x000fe200078e000f */
[----:B------:R0:W-:Y:S04]  /*10a40*/  STS.U16 [R10+UR4+0x1a80], R29 ;  /* 0x001a801d0a007988 */ /* 0x0001e80008000404 */
[----:B------:R-:W4:Y:S04]  /*10a50*/  @!P0 LDG.E.U16 R9, desc[UR8][R2.64] ;  /* 0x0000000802098981 */ /* 0x000f28000c1e1500 */
[----:B--2---:R1:W-:Y:S04]  /*10a60*/  STL [R1+0x141c], R25 ;  /* 0x00141c1901007387 */ /* 0x0043e80000100800 */
[----:B0-----:R-:W2:Y:S04]  /*10a70*/  LDL R29, [R1+0x9bc] ;  /* 0x0009bc00011d7983 */ /* 0x001ea80000100800 */
[----:B------:R-:W3:Y:S04]  /*10a80*/  LDL R27, [R1+0x9c0] ;  /* 0x0009c000011b7983 */ /* 0x000ee80000100800 */
[----:B------:R-:W2:Y:S04]  /*10a90*/  LDL.LU R15, [R1+0xc4] ;  /* 0x0000c400010f7983 */ /* 0x000ea80000300800 */
[----:B------:R-:W3:Y:S04]  /*10aa0*/  LDL R2, [R1+0xa00] ;  /* 0x000a000001027983 */ /* 0x000ee80000100800 */
[----:B------:R-:W3:Y:S01]  /*10ab0*/  LDL R3, [R1+0xa20] ;  /* 0x000a200001037983 */ /* 0x000ee20000100800 */
[----:B------:R-:W-:-:S02]  /*10ac0*/  PRMT R8, RZ, 0x7610, R8 ;  /* 0x00007610ff087816 */ /* 0x000fc40000000008 */
[----:B------:R-:W-:Y:S01]  /*10ad0*/  PRMT R23, RZ, 0x7610, R23 ;  /* 0x00007610ff177816 */ /* 0x000fe20000000017 */
[----:B----4-:R-:W-:Y:S04]  /*10ae0*/  STL [R1+0x1428], R9 ;  /* 0x0014280901007387 */ /* 0x010fe80000100800 */
[----:B------:R-:W4:Y:S04]  /*10af0*/  LDL R12, [R1+0x980] ;  /* 0x00098000010c7983 */ /* 0x000f280000100800 */
[----:B-1----:R-:W4:Y:S01]  /*10b00*/  LDL R25, [R1+0x97c] ;  /* 0x00097c0001197983 */ /* 0x002f220000100800 */
[----:B---3--:R-:W-:-:S04]  /*10b10*/  @!P0 LOP3.LUT R3, R3, R2, RZ, 0x3c, !PT ;  /* 0x0000000203038212 */ /* 0x008fc800078e3cff */
[----:B------:R-:W-:-:S04]  /*10b20*/  @!P0 LOP3.LUT R2, R3, R2, RZ, 0x3c, !PT ;  /* 0x0000000203028212 */ /* 0x000fc800078e3cff */
[----:B------:R-:W-:-:S05]  /*10b30*/  @!P0 LOP3.LUT R3, R3, R2, RZ, 0x3c, !PT ;  /* 0x0000000203038212 */ /* 0x000fca00078e3cff */
[----:B------:R0:W3:Y:S02]  /*10b40*/  @!P0 LDG.E.U16 R8, desc[UR8][R2.64] ;  /* 0x0000000802088981 */ /* 0x0000e4000c1e1500 */
[----:B0-----:R-:W-:Y:S02]  /*10b50*/  @!P0 IMAD.MOV.U32 R2, RZ, RZ, R27 ;  /* 0x000000ffff028224 */ /* 0x001fe400078e001b */
[----:B--2---:R-:W-:-:S05]  /*10b60*/  @!P0 IMAD.MOV.U32 R3, RZ, RZ, R29 ;  /* 0x000000ffff038224 */ /* 0x004fca00078e001d */
[----:B------:R4:W2:Y:S04]  /*10b70*/  @!P0 LDG.E.U16 R23, desc[UR8][R2.64] ;  /* 0x0000000802178981 */ /* 0x0008a8000c1e1500 */
[----:B------:R0:W-:Y:S04]  /*10b80*/  STS.U16 [R10+UR4+0x2200], R24 ;  /* 0x002200180a007988 */ /* 0x0001e80008000404 */
[----:B------:R1:W-:Y:S04]  /*10b90*/  STS.U16 [R10+UR4+0x2280], R11 ;  /* 0x0022800b0a007988 */ /* 0x0003e80008000404 */
[----:B0-----:R-:W2:Y:S04]  /*10ba0*/  LDL.LU R24, [R1+0xc8] ;  /* 0x0000c80001187983 */ /* 0x001ea80000300800 */
[----:B------:R0:W-:Y:S01]  /*10bb0*/  STS.U16 [R10+UR4+0x2a00], R14 ;  /* 0x002a000e0a007988 */ /* 0x0001e20008000404 */
[----:B----4-:R-:W-:-:S03]  /*10bc0*/  @!P0 IMAD.MOV.U32 R2, RZ, RZ, R12 ;  /* 0x000000ffff028224 */ /* 0x010fc600078e000c */
[----:B---3--:R3:W-:Y:S04]  /*10bd0*/  STL [R1+0x142c], R8 ;  /* 0x00142c0801007387 */ /* 0x0087e80000100800 */
[----:B-1----:R-:W4:Y:S04]  /*10be0*/  LDL R11, [R1+0x93c] ;  /* 0x00093c00010b7983 */ /* 0x002f280000100800 */
[----:B------:R-:W4:Y:S04]  /*10bf0*/  LDL R9, [R1+0x940] ;  /* 0x0009400001097983 */ /* 0x000f280000100800 */
[----:B--2---:R-:W-:Y:S04]  /*10c00*/  STL [R1+0x1430], R23 ;  /* 0x0014301701007387 */ /* 0x004fe80000100800 */
[----:B0-----:R-:W2:Y:S04]  /*10c10*/  LDL R14, [R1+0x8fc] ;  /* 0x0008fc00010e7983 */ /* 0x001ea80000100800 */
[----:B------:R-:W2:Y:S04]  /*10c20*/  LDL R10, [R1+0x900] ;  /* 0x00090000010a7983 */ /* 0x000ea80000100800 */
[----:B------:R-:W2:Y:S04]  /*10c30*/  LDL R12, [R1+0x8bc] ;  /* 0x0008bc00010c7983 */ /* 0x000ea80000100800 */
[----:B---3--:R-:W3:Y:S01]  /*10c40*/  LDL R8, [R1+0x8c0] ;  /* 0x0008c00001087983 */ /* 0x008ee20000100800 */
[----:B------:R-:W-:Y:S01]  /*10c50*/  PRMT R22, RZ, 0x7610, R22 ;  /* 0x00007610ff167816 */ /* 0x000fe20000000016 */
[----:B------:R-:W-:Y:S01]  /*10c60*/  @!P0 IMAD.MOV.U32 R3, RZ, RZ, R25 ;  /* 0x000000ffff038224 */ /* 0x000fe200078e0019 */
[----:B------:R-:W-:-:S04]  /*10c70*/  PRMT R7, RZ, 0x7610, R7 ;  /* 0x00007610ff077816 */ /* 0x000fc80000000007 */
[----:B------:R4:W3:Y:S01]  /*10c80*/  @!P0 LDG.E.U16 R22, desc[UR8][R2.64] ;  /* 0x0000000802168981 */ /* 0x0008e2000c1e1500 */
[----:B------:R-:W-:Y:S02]  /*10c90*/  PRMT R6, RZ, 0x7610, R6 ;  /* 0x00007610ff067816 */ /* 0x000fe40000000006 */
[----:B------:R-:W-:Y:S01]  /*10ca0*/  PRMT R5, RZ, 0x7610, R5 ;  /* 0x00007610ff057816 */ /* 0x000fe20000000005 */
[----:B----4-:R-:W-:Y:S02]  /*10cb0*/  @!P0 IMAD.MOV.U32 R3, RZ, RZ, R11 ;  /* 0x000000ffff038224 */ /* 0x010fe400078e000b */
[----:B------:R-:W-:-:S05]  /*10cc0*/  @!P0 IMAD.MOV.U32 R2, RZ, RZ, R9 ;  /* 0x000000ffff028224 */ /* 0x000fca00078e0009 */
[----:B------:R2:W4:Y:S02]  /*10cd0*/  @!P0 LDG.E.U16 R7, desc[UR8][R2.64] ;  /* 0x0000000802078981 */ /* 0x000524000c1e1500 */
[----:B--2---:R-:W-:Y:S02]  /*10ce0*/  @!P0 IMAD.MOV.U32 R3, RZ, RZ, R14 ;  /* 0x000000ffff038224 */ /* 0x004fe400078e000e */
[----:B------:R-:W-:-:S05]  /*10cf0*/  @!P0 IMAD.MOV.U32 R2, RZ, RZ, R10 ;  /* 0x000000ffff028224 */ /* 0x000fca00078e000a */
[----:B------:R3:W2:Y:S02]  /*10d00*/  @!P0 LDG.E.U16 R6, desc[UR8][R2.64] ;  /* 0x0000000802068981 */ /* 0x0006a4000c1e1500 */
[----:B---3--:R-:W-:Y:S02]  /*10d10*/  @!P0 IMAD.MOV.U32 R2, RZ, RZ, R8 ;  /* 0x000000ffff028224 */ /* 0x008fe400078e0008 */
[----:B------:R-:W-:-:S05]  /*10d20*/  @!P0 IMAD.MOV.U32 R3, RZ, RZ, R12 ;  /* 0x000000ffff038224 */ /* 0x000fca00078e000c */
[----:B------:R-:W3:Y:S01]  /*10d30*/  @!P0 LDG.E.U16 R5, desc[UR8][R2.64] ;  /* 0x0000000802058981 */ /* 0x000ee2000c1e1500 */
[----:B------:R-:W0:Y:S03]  /*10d40*/  S2R R28, SR_TID.X ;  /* 0x00000000001c7919 */ /* 0x000e260000002100 */
[----:B------:R1:W-:Y:S04]  /*10d50*/  STL [R1+0x1434], R22 ;  /* 0x0014341601007387 */ /* 0x0003e80000100800 */
[----:B------:R-:W3:Y:S04]  /*10d60*/  LDL R11, [R1+0x87c] ;  /* 0x00087c00010b7983 */ /* 0x000ee80000100800 */
[----:B------:R-:W3:Y:S01]  /*10d70*/  LDL R9, [R1+0x880] ;  /* 0x0008800001097983 */ /* 0x000ee20000100800 */
[----:B0-----:R-:W-:-:S05]  /*10d80*/  LOP3.LUT R28, R28, 0x3f, RZ, 0xc0, !PT ;  /* 0x0000003f1c1c7812 */ /* 0x001fca00078ec0ff */
[----:B------:R-:W-:-:S05]  /*10d90*/  IMAD.SHL.U32 R28, R28, 0x2, RZ ;  /* 0x000000021c1c7824 */ /* 0x000fca00078e00ff */
[----:B-1----:R-:W-:-:S05]  /*10da0*/  LOP3.LUT R22, R28, 0x20, RZ, 0x3c, !PT ;  /* 0x000000201c167812 */ /* 0x002fca00078e3cff */
[----:B------:R-:W-:Y:S04]  /*10db0*/  STS.U16 [R22+UR4+0x2a80], R26 ;  /* 0x002a801a16007988 */ /* 0x000fe80008000404 */
[----:B------:R-:W-:Y:S04]  /*10dc0*/  STS.U16 [R22+UR4+0x3200], R15 ;  /* 0x0032000f16007988 */ /* 0x000fe80008000404 */
[----:B------:R-:W-:Y:S04]  /*10dd0*/  STS.U16 [R22+UR4+0x3280], R24 ;  /* 0x0032801816007988 */ /* 0x000fe80008000404 */
[----:B----4-:R0:W-:Y:S04]  /*10de0*/  STL [R1+0x1438], R7 ;  /* 0x0014380701007387 */ /* 0x0101e80000100800 */
[----:B------:R-:W4:Y:S04]  /*10df0*/  LDL.LU R29, [R1+0x40c] ;  /* 0x00040c00011d7983 */ /* 0x000f280000300800 */
[----:B--2---:R1:W-:Y:S04]  /*10e00*/  STL [R1+0x143c], R6 ;  /* 0x00143c0601007387 */ /* 0x0043e80000100800 */
[----:B------:R-:W2:Y:S04]  /*10e10*/  LDL.LU R10, [R1+0x410] ;  /* 0x00041000010a7983 */ /* 0x000ea80000300800 */
[----:B------:R-:W4:Y:S04]  /*10e20*/  LDL R8, [R1+0x850] ;  /* 0x0008500001087983 */ /* 0x000f280000100800 */
[----:B0-----:R-:W2:Y:S04]  /*10e30*/  LDL R7, [R1+0x9fc] ;  /* 0x0009fc0001077983 */ /* 0x001ea80000100800 */
[----:B------:R-:W2:Y:S04]  /*10e40*/  LDL.LU R24, [R1+0x3e8] ;  /* 0x0003e80001187983 */ /* 0x000ea80000300800 */
[----:B---3--:R0:W-:Y:S04]  /*10e50*/  STL [R1+0x1440], R5 ;  /* 0x0014400501007387 */ /* 0x0081e80000100800 */
[----:B------:R-:W3:Y:S04]  /*10e60*/  LDL R12, [R1+0xa08] ;  /* 0x000a0800010c7983 */ /* 0x000ee80000100800 */
[----:B-1----:R-:W3:Y:S01]  /*10e70*/  LDL R6, [R1+0xa1c] ;  /* 0x000a1c0001067983 */ /* 0x002ee20000100800 */
[----:B------:R-:W-:Y:S01]  /*10e80*/  PRMT R4, RZ, 0x7610, R4 ;  /* 0x00007610ff047816 */ /* 0x000fe20000000004 */
[----:B------:R-:W-:-:S02]  /*10e90*/  @!P0 IMAD.MOV.U32 R3, RZ, RZ, R11 ;  /* 0x000000ffff038224 */ /* 0x000fc400078e000b */
[----:B0-----:R-:W3:Y:S01]  /*10ea0*/  LDL R5, [R1+0x9b8] ;  /* 0x0009b80001057983 */ /* 0x001ee20000100800 */
[----:B------:R-:W-:-:S03]  /*10eb0*/  @!P0 IMAD.MOV.U32 R2, RZ, RZ, R9 ;  /* 0x000000ffff028224 */ /* 0x000fc600078e0009 */
[----:B------:R-:W3:Y:S04]  /*10ec0*/  LDL R9, [R1+0x9b4] ;  /* 0x0009b40001097983 */ /* 0x000ee80000100800 */
[----:B------:R0:W3:Y:S04]  /*10ed0*/  @!P0 LDG.E.U16 R4, desc[UR8][R2.64] ;  /* 0x0000000802048981 */ /* 0x0000e8000c1e1500 */
[----:B------:R-:W3:Y:S04]  /*10ee0*/  LDL.LU R11, [R1+0x3ec] ;  /* 0x0003ec00010b7983 */ /* 0x000ee80000300800 */
[----:B------:R-:W3:Y:S01]  /*10ef0*/  LDL.LU R26, [R1+0x3c4] ;  /* 0x0003c400011a7983 */ /* 0x000ee20000300800 */
[----:B0-----:R-:W-:-:S02]  /*10f00*/  PRMT R3, RZ, 0x7610, R3 ;  /* 0x00007610ff037816 */ /* 0x001fc40000000003 */
[----:B------:R-:W-:Y:S01]  /*10f10*/  PRMT R2, RZ, 0x7610, R2 ;  /* 0x00007610ff027816 */ /* 0x000fe20000000002 */
[----:B----4-:R-:W-:Y:S02]  /*10f20*/  @!P0 IMAD.MOV.U32 R15, RZ, RZ, R8 ;  /* 0x000000ffff0f8224 */ /* 0x010fe400078e0008 */
[----:B--2---:R-:W-:-:S05]  /*10f30*/  @!P0 IMAD.MOV.U32 R14, RZ, RZ, R7 ;  /* 0x000000ffff0e8224 */ /* 0x004fca00078e0007 */
[----:B------:R3:W2:Y:S02]  /*10f40*/  @!P0 LDG.E.U16 R3, desc[UR8][R14.64] ;  /* 0x000000080e038981 */ /* 0x0006a4000c1e1500 */
[----:B---3--:R-:W-:Y:S02]  /*10f50*/  @!P0 IMAD.MOV.U32 R15, RZ, RZ, R12 ;  /* 0x000000ffff0f8224 */ /* 0x008fe400078e000c */
[----:B------:R-:W-:-:S05]  /*10f60*/  @!P0 IMAD.MOV.U32 R14, RZ, RZ, R6 ;  /* 0x000000ffff0e8224 */ /* 0x000fca00078e0006 */
[----:B------:R0:W3:Y:S04]  /*10f70*/  @!P0 LDG.E.U16 R2, desc[UR8][R14.64] ;  /* 0x000000080e028981 */ /* 0x0000e8000c1e1500 */
[----:B------:R-:W-:Y:S04]  /*10f80*/  STL [R1+0x1444], R4 ;  /* 0x0014440401007387 */ /* 0x000fe80000100800 */
[----:B------:R-:W-:Y:S04]  /*10f90*/  STL [R1+0x1454], R22 ;  /* 0x0014541601007387 */ /* 0x000fe80000100800 */
[----:B------:R-:W4:Y:S04]  /*10fa0*/  LDL R8, [R1+0x974] ;  /* 0x0009740001087983 */ /* 0x000f280000100800 */
[----:B------:R-:W4:Y:S01]  /*10fb0*/  LDL R7, [R1+0x978] ;  /* 0x0009780001077983 */ /* 0x000f220000100800 */
[----:B0-----:R-:W-:-:S03]  /*10fc0*/  @!P0 IMAD.MOV.U32 R14, RZ, RZ, R5 ;  /* 0x000000ffff0e8224 */ /* 0x001fc600078e0005 */
[----:B--2---:R0:W-:Y:S04]  /*10fd0*/  STL [R1+0x1448], R3 ;  /* 0x0014480301007387 */ /* 0x0041e80000100800 */
[----:B------:R-:W2:Y:S04]  /*10fe0*/  LDL R6, [R1+0x934] ;  /* 0x0009340001067983 */ /* 0x000ea80000100800 */
[----:B0-----:R-:W2:Y:S04]  /*10ff0*/  LDL R3, [R1+0x938] ;  /* 0x0009380001037983 */ /* 0x001ea80000100800 */
[----:B------:R-:W2:Y:S04]  /*11000*/  LDL.LU R12, [R1+0x3c8] ;  /* 0x0003c800010c7983 */ /* 0x000ea80000300800 */
[----:B---3--:R-:W-:Y:S04]  /*11010*/  STL [R1+0x144c], R2 ;  /* 0x00144c0201007387 */ /* 0x008fe80000100800 */
[----:B------:R-:W3:Y:S04]  /*11020*/  LDL R5, [R1+0x8f4] ;  /* 0x0008f40001057983 */ /* 0x000ee80000100800 */
[----:B------:R-:W3:Y:S01]  /*11030*/  LDL R4, [R1+0x8f8] ;  /* 0x0008f80001047983 */ /* 0x000ee20000100800 */
[----:B------:R-:W-:Y:S01]  /*11040*/  PRMT R13, RZ, 0x7610, R13 ;  /* 0x00007610ff0d7816 */ /* 0x000fe2000000000d */
[----:B------:R-:W-:Y:S01]  /*11050*/  @!P0 IMAD.MOV.U32 R15, RZ, RZ, R9 ;  /* 0x000000ffff0f8224 */ /* 0x000fe200078e0009 */
[----:B------:R-:W-:-:S04]  /*11060*/  PRMT R16, RZ, 0x7610, R16 ;  /* 0x00007610ff107816 */ /* 0x000fc80000000010 */
[----:B------:R4:W3:Y:S01]  /*11070*/  @!P0 LDG.E.U16 R13, desc[UR8][R14.64] ;  /* 0x000000080e0d8981 */ /* 0x0008e2000c1e1500 */
[----:B------:R-:W-:Y:S01]  /*11080*/  PRMT R17, RZ, 0x7610, R17 ;  /* 0x00007610ff117816 */ /* 0x000fe20000000011 */
[----:B----4-:R-:W-:Y:S02]  /*11090*/  @!P0 IMAD.MOV.U32 R14, RZ, RZ, R7 ;  /* 0x000000ffff0e8224 */ /* 0x010fe400078e0007 */
[----:B------:R-:W-:-:S05]  /*110a0*/  @!P0 IMAD.MOV.U32 R15, RZ, RZ, R8 ;  /* 0x000000ffff0f8224 */ /* 0x000fca00078e0008 */
[----:B------:R2:W4:Y:S04]  /*110b0*/  @!P0 LDG.E.U16 R16, desc[UR8][R14.64] ;  /* 0x000000080e108981 */ /* 0x000528000c1e1500 */
[----:B------:R0:W-:Y:S02]  /*110c0*/  STS.U16 [R22+UR4+0x3a00], R18 ;  /* 0x003a001216007988 */ /* 0x0001e40008000404 */
[----:B0-----:R-:W-:Y:S01]  /*110d0*/  PRMT R18, RZ, 0x7610, R18 ;  /* 0x00007610ff127816 */ /* 0x001fe20000000012 */
[----:B--2---:R-:W-:Y:S02]  /*110e0*/  @!P0 IMAD.MOV.U32 R15, RZ, RZ, R6 ;  /* 0x000000ffff0f8224 */ /* 0x004fe400078e0006 */
[----:B------:R-:W-:-:S05]  /*110f0*/  @!P0 IMAD.MOV.U32 R14, RZ, RZ, R3 ;  /* 0x000000ffff0e8224 */ /* 0x000fca00078e0003 */
[----:B------:R3:W2:Y:S02]  /*11100*/  @!P0 LDG.E.U16 R17, desc[UR8][R14.64] ;  /* 0x000000080e118981 */ /* 0x0006a4000c1e1500 */
[----:B---3--:R-:W-:Y:S02]  /*11110*/  @!P0 IMAD.MOV.U32 R15, RZ, RZ, R5 ;  /* 0x000000ffff0f8224 */ /* 0x008fe400078e0005 */
[----:B------:R-:W-:-:S05]  /*11120*/  @!P0 IMAD.MOV.U32 R14, RZ, RZ, R4 ;  /* 0x000000ffff0e8224 */ /* 0x000fca00078e0004 */
[----:B------:R-:W3:Y:S01]  /*11130*/  @!P0 LDG.E.U16 R18, desc[UR8][R14.64] ;  /* 0x000000080e128981 */ /* 0x000ee2000c1e1500 */
[----:B------:R-:W-:-:S03]  /*11140*/  LOP3.LUT R25, R28, 0x30, RZ, 0x3c, !PT ;  /* 0x000000301c197812 */ /* 0x000fc600078e3cff */
[----:B------:R-:W-:Y:S04]  /*11150*/  STS.U16 [R22+UR4+0x3a80], R19 ;  /* 0x003a801316007988 */ /* 0x000fe80008000404 */
[----:B------:R-:W-:Y:S04]  /*11160*/  STS.U16 [R25+UR4+0x300], R29 ;  /* 0x0003001d19007988 */ /* 0x000fe80008000404 */
[----:B------:R-:W-:Y:S04]  /*11170*/  STS.U16 [R25+UR4+0x380], R10 ;  /* 0x0003800a19007988 */ /* 0x000fe80008000404 */
[----:B------:R-:W-:Y:S04]  /*11180*/  STL [R1+0x1450], R13 ;  /* 0x0014500d01007387 */ /* 0x000fe80000100800 */
[----:B------:R0:W-:Y:S04]  /*11190*/  STS.U16 [R25+UR4+0xb00], R24 ;  /* 0x000b001819007988 */ /* 0x0001e80008000404 */
[----:B0-----:R-:W3:Y:S04]  /*111a0*/  LDL.LU R24, [R1+0x3a0] ;  /* 0x0003a00001187983 */ /* 0x001ee80000300800 */
[----:B----4-:R-:W-:Y:S04]  /*111b0*/  STL [R1+0x1458], R16 ;  /* 0x0014581001007387 */ /* 0x010fe80000100800 */
[----:B------:R-:W4:Y:S04]  /*111c0*/  LDL R3, [R1+0x8b4] ;  /* 0x0008b40001037983 */ /* 0x000f280000100800 */
[----:B------:R-:W4:Y:S04]  /*111d0*/  LDL R2, [R1+0x8b8] ;  /* 0x0008b80001027983 */ /* 0x000f280000100800 */
[----:B------:R0:W-:Y:S04]  /*111e0*/  STS.U16 [R25+UR4+0xb80], R11 ;  /* 0x000b800b19007988 */ /* 0x0001e80008000404 */
[----:B------:R1:W-:Y:S04]  /*111f0*/  STS.U16 [R25+UR4+0x1300], R26 ;  /* 0x0013001a19007988 */ /* 0x0003e80008000404 */
[----:B--2---:R2:W-:Y:S04]  /*11200*/  STL [R1+0x145c], R17 ;  /* 0x00145c1101007387 */ /* 0x0045e80000100800 */
[----:B------:R-:W4:Y:S04]  /*11210*/  LDL.LU R13, [R1+0x3a4] ;  /* 0x0003a400010d7983 */ /* 0x000f280000300800 */
[----:B------:R-:W4:Y:S04]  /*11220*/  LDL.LU R22, [R1+0x208] ;  /* 0x0002080001167983 */ /* 0x000f280000300800 */
[----:B------:R-:W4:Y:S04]  /*11230*/  LDL.LU R4, [R1+0x204] ;  /* 0x0002040001047983 */ /* 0x000f280000300800 */
[----:B------:R-:W4:Y:S04]  /*11240*/  LDL.LU R27, [R1+0x198] ;  /* 0x00019800011b7983 */ /* 0x000f280000300800 */
[----:B0-----:R-:W4:Y:S04]  /*11250*/  LDL.LU R11, [R1+0x194] ;  /* 0x00019400010b7983 */ /* 0x001f280000300800 */
[----:B-1----:R-:W4:Y:S04]  /*11260*/  LDL.LU R26, [R1+0x168] ;  /* 0x00016800011a7983 */ /* 0x002f280000300800 */
[----:B---3--:R-:W-:Y:S04]  /*11270*/  STL [R1+0x1460], R18 ;  /* 0x0014601201007387 */ /* 0x008fe80000100800 */
[----:B--2---:R-:W2:Y:S04]  /*11280*/  LDL R17, [R1+0x874] ;  /* 0x0008740001117983 */ /* 0x004ea80000100800 */
[----:B------:R-:W3:Y:S01]  /*11290*/  LDL R16, [R1+0x878] ;  /* 0x0008780001107983 */ /* 0x000ee20000100800 */
[----:B------:R-:W-:-:S02]  /*112a0*/  PRMT R19, RZ, 0x7610, R19 ;  /* 0x00007610ff137816 */ /* 0x000fc40000000013 */
[----:B------:R-:W-:Y:S01]  /*112b0*/  PRMT R20, RZ, 0x7610, R20 ;  /* 0x00007610ff147816 */ /* 0x000fe20000000014 */
[----:B------:R-:W3:Y:S04]  /*112c0*/  LDL.LU R5, [R1+0x164] ;  /* 0x0001640001057983 */ /* 0x000ee80000300800 */
[----:B------:R-:W3:Y:S01]  /*112d0*/  LDL.LU R29, [R1+0xc0] ;  /* 0x0000c000011d7983 */ /* 0x000ee20000300800 */
[----:B----4-:R-:W-:-:S03]  /*112e0*/  @!P0 IMAD.MOV.U32 R15, RZ, RZ, R3 ;  /* 0x000000ffff0f8224 */ /* 0x010fc600078e0003 */
[----:B------:R-:W4:Y:S01]  /*112f0*/  LDL R3, [R1+0x84c] ;  /* 0x00084c0001037983 */ /* 0x000f220000100800 */
[----:B------:R-:W-:-:S03]  /*11300*/  @!P0 IMAD.MOV.U32 R14, RZ, RZ, R2 ;  /* 0x000000ffff0e8224 */ /* 0x000fc600078e0002 */
[----:B------:R-:W4:Y:S04]  /*11310*/  LDL R2, [R1+0xa04] ;  /* 0x000a040001027983 */ /* 0x000f280000100800 */
[----:B------:R2:W4:Y:S04]  /*11320*/  @!P0 LDG.E.U16 R19, desc[UR8][R14.64] ;  /* 0x000000080e138981 */ /* 0x000528000c1e1500 */
[----:B------:R-:W4:Y:S04]  /*11330*/  LDL.LU R6, [R1+0x430] ;  /* 0x0004300001067983 */ /* 0x000f280000300800 */
[----:B------:R0:W-:Y:S04]  /*11340*/  STS.U16 [R25+UR4+0x1380], R12 ;  /* 0x0013800c19007988 */ /* 0x0001e80008000404 */
[----:B------:R-:W4:Y:S04]  /*11350*/  LDL.LU R10, [R1+0x42c] ;  /* 0x00042c00010a7983 */ /* 0x000f280000300800 */
[----:B0-----:R-:W4:Y:S01]  /*11360*/  LDL.LU R12, [R1+0x408] ;  /* 0x00040800010c7983 */ /* 0x001f220000300800 */
[----:B--2---:R-:W-:-:S02]  /*11370*/  @!P0 IMAD.MOV.U32 R15, RZ, RZ, R17 ;  /* 0x000000ffff0f8224 */ /* 0x004fc400078e0011 */
[----:B---3--:R-:W-:-:S05]  /*11380*/  @!P0 IMAD.MOV.U32 R14, RZ, RZ, R16 ;  /* 0x000000ffff0e8224 */ /* 0x008fca00078e0010 */
[----:B------:R-:W2:Y:S04]  /*11390*/  @!P0 LDG.E.U16 R20, desc[UR8][R14.64] ;  /* 0x000000080e148981 */ /* 0x000ea8000c1e1500 */
[----:B------:R0:W-:Y:S04]  /*113a0*/  STS.U16 [R25+UR4+0x1b00], R24 ;  /* 0x001b001819007988 */ /* 0x0001e80008000404 */
[----:B------:R-:W-:Y:S04]  /*113b0*/  STS.U16 [R25+UR4+0x1b80], R13 ;  /* 0x001b800d19007988 */ /* 0x000fe80008000404 */
[----:B------:R-:W-:Y:S04]  /*113c0*/  STS.U16 [R25+UR4+0x2300], R22 ;  /* 0x0023001619007988 */ /* 0x000fe80008000404 */
[----:B------:R-:W-:Y:S04]  /*113d0*/  STS.U16 [R25+UR4+0x2380], R4 ;  /* 0x0023800419007988 */ /* 0x000fe80008000404 */
[----:B----4-:R-:W-:Y:S04]  /*113e0*/  STL [R1+0x1464], R19 ;  /* 0x0014641301007387 */ /* 0x010fe80000100800 */
[----:B------:R-:W3:Y:S04]  /*113f0*/  LDL.LU R7, [R1+0x404] ;  /* 0x0004040001077983 */ /* 0x000ee80000300800 */
[----:B------:R-:W4:Y:S04]  /*11400*/  LDL.LU R23, [R1+0x3d8] ;  /* 0x0003d80001177983 */ /* 0x000f280000300800 */
[----:B------:R-:W4:Y:S04]  /*11410*/  LDL.LU R8, [R1+0x3d4] ;  /* 0x0003d40001087983 */ /* 0x000f280000300800 */
[----:B------:R-:W4:Y:S04]  /*11420*/  LDL.LU R9, [R1+0x3a8] ;  /* 0x0003a80001097983 */ /* 0x000f280000300800 */
[----:B0-----:R-:W4:Y:S04]  /*11430*/  LDL.LU R24, [R1+0x39c] ;  /* 0x00039c0001187983 */ /* 0x001f280000300800 */
[----:B------:R-:W-:Y:S04]  /*11440*/  STS.U16 [R25+UR4+0x2b00], R27 ;  /* 0x002b001b19007988 */ /* 0x000fe80008000404 */
[----:B------:R0:W-:Y:S04]  /*11450*/  STS.U16 [R25+UR4+0x2b80], R11 ;  /* 0x002b800b19007988 */ /* 0x0001e80008000404 */
[----:B------:R1:W-:Y:S04]  /*11460*/  STS.U16 [R25+UR4+0x3300], R26 ;  /* 0x0033001a19007988 */ /* 0x0003e80008000404 */
[----:B--2---:R-:W-:Y:S04]  /*11470*/  STL [R1+0x1468], R20 ;  /* 0x0014681401007387 */ /* 0x004fe80000100800 */
[----:B0-----:R-:W2:Y:S04]  /*11480*/  LDL.LU R11, [R1+0x200] ;  /* 0x00020000010b7983 */ /* 0x001ea80000300800 */
[----:B------:R-:W2:Y:S04]  /*11490*/  LDL.LU R27, [R1+0x1bc] ;  /* 0x0001bc00011b7983 */ /* 0x000ea80000300800 */
[----:B-1----:R-:W2:Y:S01]  /*114a0*/  LDL.LU R26, [R1+0x190] ;  /* 0x00019000011a7983 */ /* 0x002ea20000300800 */
[----:B------:R-:W-:Y:S01]  /*114b0*/  PRMT R21, RZ, 0x7610, R21 ;  /* 0x00007610ff157816 */ /* 0x000fe20000000015 */
[----:B------:R-:W-:-:S02]  /*114c0*/  @!P0 IMAD.MOV.U32 R14, RZ, RZ, R2 ;  /* 0x000000ffff0e8224 */ /* 0x000fc400078e0002 */
[----:B------:R-:W-:Y:S01]  /*114d0*/  @!P0 IMAD.MOV.U32 R15, RZ, RZ, R3 ;  /* 0x000000ffff0f8224 */ /* 0x000fe200078e0003 */
[----:B------:R-:W-:Y:S04]  /*114e0*/  STS.U16 [R25+UR4+0x3380], R5 ;  /* 0x0033800519007988 */ /* 0x000fe80008000404 */
[----:B------:R0:W2:Y:S04]  /*114f0*/  @!P0 LDG.E.U16 R21, desc[UR8][R14.64] ;  /* 0x000000080e158981 */ /* 0x0000a8000c1e1500 */
[----:B------:R-:W-:Y:S04]  /*11500*/  STS.U16 [R25+UR4+0x3b00], R29 ;  /* 0x003b001d19007988 */ /* 0x000fe80008000404 */
[----:B------:R1:W-:Y:S01]  /*11510*/  STS.U16 [R25+UR4+0x3b80], R0 ;  /* 0x003b800019007988 */ /* 0x0003e20008000404 */
[----:B0-----:R-:W-:-:S05]  /*11520*/  LOP3.LUT R15, R28, 0x40, RZ, 0x3c, !PT ;  /* 0x000000401c0f7812 */ /* 0x001fca00078e3cff */
[----:B------:R-:W-:Y:S04]  /*11530*/  STS.U16 [R15+UR4+0x400], R6 ;  /* 0x000400060f007988 */ /* 0x000fe80008000404 */
[----:B-1----:R-:W2:Y:S04]  /*11540*/  LDL.LU R0, [R1+0x146c] ;  /* 0x00146c0001007983 */ /* 0x002ea80000300800 */
[----:B------:R-:W2:Y:S04]  /*11550*/  LDL.LU R29, [R1+0x18c] ;  /* 0x00018c00011d7983 */ /* 0x000ea80000300800 */
[----:B------:R0:W-:Y:S04]  /*11560*/  STS.U16 [R15+UR4+0x480], R10 ;  /* 0x0004800a0f007988 */ /* 0x0001e80008000404 */
[----:B------:R1:W-:Y:S04]  /*11570*/  STS.U16 [R15+UR4+0xc00], R12 ;  /* 0x000c000c0f007988 */ /* 0x0003e80008000404 */
[----:B0-----:R-:W2:Y:S04]  /*11580*/  LDL.LU R10, [R1+0xe4] ;  /* 0x0000e400010a7983 */ /* 0x001ea80000300800 */
[----:B-1----:R-:W2:Y:S04]  /*11590*/  LDL.LU R12, [R1+0xb8] ;  /* 0x0000b800010c7983 */ /* 0x002ea80000300800 */
[----:B------:R-:W2:Y:S04]  /*115a0*/  LDL.LU R20, [R1+0xb4] ;  /* 0x0000b40001147983 */ /* 0x000ea80000300800 */
[----:B------:R-:W2:Y:S04]  /*115b0*/  LDL.LU R19, [R1+0x428] ;  /* 0x0004280001137983 */ /* 0x000ea80000300800 */
[----:B------:R-:W2:Y:S04]  /*115c0*/  LDL.LU R18, [R1+0x424] ;  /* 0x0004240001127983 */ /* 0x000ea80000300800 */
[----:B------:R-:W2:Y:S04]  /*115d0*/  LDL.LU R17, [R1+0x400] ;  /* 0x0004000001117983 */ /* 0x000ea80000300800 */
[----:B------:R-:W2:Y:S04]  /*115e0*/  LDL.LU R16, [R1+0x3fc] ;  /* 0x0003fc0001107983 */ /* 0x000ea80000300800 */
[----:B------:R-:W2:Y:S04]  /*115f0*/  LDL.LU R13, [R1+0x3d0] ;  /* 0x0003d000010d7983 */ /* 0x000ea80000300800 */
[----:B------:R-:W2:Y:S04]  /*11600*/  LDL.LU R2, [R1+0x3cc] ;  /* 0x0003cc0001027983 */ /* 0x000ea80000300800 */
[----:B---3--:R0:W-:Y:S04]  /*11610*/  STS.U16 [R15+UR4+0xc80], R7 ;  /* 0x000c80070f007988 */ /* 0x0081e80008000404 */
[----:B------:R-:W3:Y:S04]  /*11620*/  LDL.LU R3, [R1+0x398] ;  /* 0x0003980001037983 */ /* 0x000ee80000300800 */
[----:B----4-:R-:W-:Y:S04]  /*11630*/  STS.U16 [R15+UR4+0x1400], R23 ;  /* 0x001400170f007988 */ /* 0x010fe80008000404 */
[----:B------:R-:W4:Y:S04]  /*11640*/  LDL.LU R22, [R1+0x394] ;  /* 0x0003940001167983 */ /* 0x000f280000300800 */
[----:B------:R-:W-:Y:S04]  /*11650*/  STS.U16 [R15+UR4+0x1480], R8 ;  /* 0x001480080f007988 */ /* 0x000fe80008000404 */
[----:B------:R-:W4:Y:S04]  /*11660*/  LDL.LU R4, [R1+0x1b8] ;  /* 0x0001b80001047983 */ /* 0x000f280000300800 */
[----:B------:R-:W-:Y:S04]  /*11670*/  STS.U16 [R15+UR4+0x1c00], R9 ;  /* 0x001c00090f007988 */ /* 0x000fe80008000404 */
[----:B------:R-:W4:Y:S04]  /*11680*/  LDL.LU R5, [R1+0x1b4] ;  /* 0x0001b40001057983 */ /* 0x000f280000300800 */
[----:B------:R1:W-:Y:S04]  /*11690*/  STS.U16 [R15+UR4+0x1c80], R24 ;  /* 0x001c80180f007988 */ /* 0x0003e80008000404 */
[----:B0-----:R-:W4:Y:S04]  /*116a0*/  LDL.LU R7, [R1+0x188] ;  /* 0x0001880001077983 */ /* 0x001f280000300800 */
[----:B-1----:R-:W4:Y:S04]  /*116b0*/  LDL.LU R24, [R1+0x184] ;  /* 0x0001840001187983 */ /* 0x002f280000300800 */
[----:B--2---:R0:W-:Y:S04]  /*116c0*/  STS.U16 [R15+UR4+0x2400], R11 ;  /* 0x0024000b0f007988 */ /* 0x0041e80008000404 */
[----:B------:R-:W-:Y:S04]  /*116d0*/  STS.U16 [R15+UR4+0x2480], R27 ;  /* 0x0024801b0f007988 */ /* 0x000fe80008000404 */
[----:B------:R1:W-:Y:S04]  /*116e0*/  STS.U16 [R15+UR4+0x2c00], R26 ;  /* 0x002c001a0f007988 */ /* 0x0003e80008000404 */
[----:B0-----:R-:W2:Y:S04]  /*116f0*/  LDL.LU R11, [R1+0xe0] ;  /* 0x0000e000010b7983 */ /* 0x001ea80000300800 */
[----:B------:R-:W2:Y:S04]  /*11700*/  LDL.LU R23, [R1+0xdc] ;  /* 0x0000dc0001177983 */ /* 0x000ea80000300800 */
[----:B------:R-:W2:Y:S04]  /*11710*/  LDL.LU R8, [R1+0xb0] ;  /* 0x0000b00001087983 */ /* 0x000ea80000300800 */
[----:B-1----:R-:W2:Y:S04]  /*11720*/  LDL.LU R26, [R1+0xac] ;  /* 0x0000ac00011a7983 */ /* 0x002ea80000300800 */
[----:B------:R-:W2:Y:S04]  /*11730*/  LDL.LU R9, [R1+0x420] ;  /* 0x0004200001097983 */ /* 0x000ea80000300800 */
[----:B------:R-:W2:Y:S04]  /*11740*/  LDL.LU R6, [R1+0x41c] ;  /* 0x00041c0001067983 */ /* 0x000ea80000300800 */
[----:B------:R-:W2:Y:S04]  /*11750*/  LDL.LU R27, [R1+0x3f8] ;  /* 0x0003f800011b7983 */ /* 0x000ea80000300800 */
[----:B------:R0:W-:Y:S04]  /*11760*/  STS.U16 [R15+UR4+0x2c80], R29 ;  /* 0x002c801d0f007988 */ /* 0x0001e80008000404 */
[----:B------:R1:W-:Y:S04]  /*11770*/  STS.U16 [R15+UR4+0x3400], R0 ;  /* 0x003400000f007988 */ /* 0x0003e80008000404 */
[----:B0-----:R-:W2:Y:S01]  /*11780*/  LDL.LU R29, [R1+0x3f4] ;  /* 0x0003f400011d7983 */ /* 0x001ea20000300800 */
[----:B-1----:R-:W-:-:S03]  /*11790*/  LOP3.LUT R0, R28, 0x50, RZ, 0x3c, !PT ;  /* 0x000000501c007812 */ /* 0x002fc600078e3cff */
[----:B------:R0:W-:Y:S04]  /*117a0*/  STS.U16 [R15+UR4+0x3480], R10 ;  /* 0x0034800a0f007988 */ /* 0x0001e80008000404 */
[----:B------:R1:W-:Y:S04]  /*117b0*/  STS.U16 [R15+UR4+0x3c00], R12 ;  /* 0x003c000c0f007988 */ /* 0x0003e80008000404 */
[----:B------:R-:W-:Y:S04]  /*117c0*/  STS.U16 [R15+UR4+0x3c80], R20 ;  /* 0x003c80140f007988 */ /* 0x000fe80008000404 */
[----:B------:R-:W-:Y:S04]  /*117d0*/  STS.U16 [R0+UR4+0x500], R19 ;  /* 0x0005001300007988 */ /* 0x000fe80008000404 */
[----:B------:R-:W-:Y:S04]  /*117e0*/  STS.U16 [R0+UR4+0x580], R18 ;  /* 0x0005801200007988 */ /* 0x000fe80008000404 */
[----:B------:R-:W-:Y:S04]  /*117f0*/  STS.U16 [R0+UR4+0xd00], R17 ;  /* 0x000d001100007988 */ /* 0x000fe80008000404 */
[----:B------:R-:W-:Y:S04]  /*11800*/  STS.U16 [R0+UR4+0xd80], R16 ;  /* 0x000d801000007988 */ /* 0x000fe80008000404 */
[----:B------:R-:W-:Y:S04]  /*11810*/  STS.U16 [R0+UR4+0x1500], R13 ;  /* 0x0015000d00007988 */ /* 0x000fe80008000404 */
[----:B------:R-:W-:Y:S04]  /*11820*/  STS.U16 [R0+UR4+0x1580], R2 ;  /* 0x0015800200007988 */ /* 0x000fe80008000404 */
[----:B0-----:R-:W2:Y:S04]  /*11830*/  LDL.LU R10, [R1+0x3c0] ;  /* 0x0003c000010a7983 */ /* 0x001ea80000300800 */
[----:B---3--:R-:W-:Y:S04]  /*11840*/  STS.U16 [R0+UR4+0x1d00], R3 ;  /* 0x001d000300007988 */ /* 0x008fe80008000404 */
[----:B-1----:R-:W3:Y:S04]  /*11850*/  LDL.LU R12, [R1+0x3bc] ;  /* 0x0003bc00010c7983 */ /* 0x002ee80000300800 */
[----:B----4-:R-:W-:Y:S04]  /*11860*/  STS.U16 [R0+UR4+0x1d80], R22 ;  /* 0x001d801600007988 */ /* 0x010fe80008000404 */
[----:B------:R-:W-:Y:S04]  /*11870*/  STS.U16 [R0+UR4+0x2500], R4 ;  /* 0x0025000400007988 */ /* 0x000fe80008000404 */
[----:B------:R-:W-:Y:S04]  /*11880*/  STS.U16 [R0+UR4+0x2580], R5 ;  /* 0x0025800500007988 */ /* 0x000fe80008000404 */
[----:B------:R-:W-:Y:S04]  /*11890*/  STS.U16 [R0+UR4+0x2d00], R7 ;  /* 0x002d000700007988 */ /* 0x000fe80008000404 */
[----:B------:R0:W-:Y:S04]  /*118a0*/  STS.U16 [R0+UR4+0x2d80], R24 ;  /* 0x002d801800007988 */ /* 0x0001e80008000404 */
[----:B0-----:R-:W4:Y:S04]  /*118b0*/  LDL.LU R24, [R1+0x390] ;  /* 0x0003900001187983 */ /* 0x001f280000300800 */
[----:B--2---:R0:W-:Y:S04]  /*118c0*/  STS.U16 [R0+UR4+0x3500], R11 ;  /* 0x0035000b00007988 */ /* 0x0041e80008000404 */
[----:B------:R-:W-:Y:S04]  /*118d0*/  STS.U16 [R0+UR4+0x3580], R23 ;  /* 0x0035801700007988 */ /* 0x000fe80008000404 */
[----:B------:R-:W-:Y:S04]  /*118e0*/  STS.U16 [R0+UR4+0x3d00], R8 ;  /* 0x003d000800007988 */ /* 0x000fe80008000404 */
[----:B0-----:R-:W2:Y:S04]  /*118f0*/  LDL.LU R11, [R1+0x36c] ;  /* 0x00036c00010b7983 */ /* 0x001ea80000300800 */
[----:B------:R0:W-:Y:S04]  /*11900*/  STS.U16 [R0+UR4+0x3d80], R26 ;  /* 0x003d801a00007988 */ /* 0x0001e80008000404 */
[----:B------:R-:W2:Y:S04]  /*11910*/  LDL.LU R7, [R1+0x1b0] ;  /* 0x0001b00001077983 */ /* 0x000ea80000300800 */
[----:B0-----:R-:W2:Y:S01]  /*11920*/  LDL.LU R26, [R1+0x1ac] ;  /* 0x0001ac00011a7983 */ /* 0x001ea20000300800 */
[----:B------:R-:W-:-:S03]  /*11930*/  LOP3.LUT R15, R28, 0x60, RZ, 0x3c, !PT ;  /* 0x000000601c0f7812 */ /* 0x000fc600078e3cff */
[----:B------:R-:W2:Y:S04]  /*11940*/  LDL.LU R23, [R1+0x178] ;  /* 0x0001780001177983 */ /* 0x000ea80000300800 */
[----:B------:R0:W-:Y:S04]  /*11950*/  STS.U16 [R15+UR4+0x600], R9 ;  /* 0x000600090f007988 */ /* 0x0001e80008000404 */
[----:B------:R-:W2:Y:S04]  /*11960*/  LDL.LU R8, [R1+0x174] ;  /* 0x0001740001087983 */ /* 0x000ea80000300800 */
[----:B0-----:R-:W2:Y:S04]  /*11970*/  LDL.LU R9, [R1+0xd8] ;  /* 0x0000d80001097983 */ /* 0x001ea80000300800 */
[----:B------:R-:W2:Y:S04]  /*11980*/  LDL.LU R20, [R1+0xd4] ;  /* 0x0000d40001147983 */ /* 0x000ea80000300800 */
[----:B------:R-:W2:Y:S04]  /*11990*/  LDL.LU R19, [R1+0xa8] ;  /* 0x0000a80001137983 */ /* 0x000ea80000300800 */
[----:B------:R-:W2:Y:S04]  /*119a0*/  LDL.LU R18, [R1+0xa4] ;  /* 0x0000a40001127983 */ /* 0x000ea80000300800 */
[----:B------:R-:W2:Y:S04]  /*119b0*/  LDL.LU R17, [R1+0x418] ;  /* 0x0004180001117983 */ /* 0x000ea80000300800 */
[----:B------:R-:W2:Y:S04]  /*119c0*/  LDL.LU R16, [R1+0x414] ;  /* 0x0004140001107983 */ /* 0x000ea80000300800 */
[----:B------:R-:W2:Y:S04]  /*119d0*/  LDL.LU R13, [R1+0x3f0] ;  /* 0x0003f000010d7983 */ /* 0x000ea80000300800 */
[----:B------:R-:W2:Y:S04]  /*119e0*/  LDL.LU R2, [R1+0x3e4] ;  /* 0x0003e40001027983 */ /* 0x000ea80000300800 */
[----:B------:R0:W-:Y:S04]  /*119f0*/  STS.U16 [R15+UR4+0x680], R6 ;  /* 0x000680060f007988 */ /* 0x0001e80008000404 */
[----:B------:R-:W2:Y:S04]  /*11a00*/  LDL.LU R3, [R1+0x3b8] ;  /* 0x0003b80001037983 */ /* 0x000ea80000300800 */
[----:B------:R-:W-:Y:S04]  /*11a10*/  STS.U16 [R15+UR4+0xe00], R27 ;  /* 0x000e001b0f007988 */ /* 0x000fe80008000404 */
[----:B------:R-:W2:Y:S04]  /*11a20*/  LDL.LU R22, [R1+0x3b4] ;  /* 0x0003b40001167983 */ /* 0x000ea80000300800 */
[----:B------:R-:W-:Y:S04]  /*11a30*/  STS.U16 [R15+UR4+0xe80], R29 ;  /* 0x000e801d0f007988 */ /* 0x000fe80008000404 */
[----:B------:R-:W2:Y:S04]  /*11a40*/  LDL.LU R4, [R1+0x368] ;  /* 0x0003680001047983 */ /* 0x000ea80000300800 */
[----:B------:R-:W-:Y:S04]  /*11a50*/  STS.U16 [R15+UR4+0x1600], R10 ;  /* 0x0016000a0f007988 */ /* 0x000fe80008000404 */
[----:B------:R-:W2:Y:S04]  /*11a60*/  LDL.LU R5, [R1+0x364] ;  /* 0x0003640001057983 */ /* 0x000ea80000300800 */
[----:B---3--:R1:W-:Y:S04]  /*11a70*/  STS.U16 [R15+UR4+0x1680], R12 ;  /* 0x0016800c0f007988 */ /* 0x0083e80008000404 */
[----:B0-----:R-:W3:Y:S04]  /*11a80*/  LDL.LU R6, [R1+0x1a8] ;  /* 0x0001a80001067983 */ /* 0x001ee80000300800 */
[----:B-1----:R-:W3:Y:S04]  /*11a90*/  LDL.LU R12, [R1+0x19c] ;  /* 0x00019c00010c7983 */ /* 0x002ee80000300800 */
[----:B----4-:R0:W-:Y:S04]  /*11aa0*/  STS.U16 [R15+UR4+0x1e00], R24 ;  /* 0x001e00180f007988 */ /* 0x0101e80008000404 */
[----:B0-----:R-:W4:Y:S04]  /*11ab0*/  LDL.LU R24, [R1+0x170] ;  /* 0x0001700001187983 */ /* 0x001f280000300800 */
[----:B------:R-:W4:Y:S04]  /*11ac0*/  LDL.LU R27, [R1+0x16c] ;  /* 0x00016c00011b7983 */ /* 0x000f280000300800 */
[----:B------:R-:W4:Y:S04]  /*11ad0*/  LDL.LU R29, [R1+0xd0] ;  /* 0x0000d000011d7983 */ /* 0x000f280000300800 */
[----:B------:R-:W4:Y:S04]  /*11ae0*/  LDL.LU R10, [R1+0xcc] ;  /* 0x0000cc00010a7983 */ /* 0x000f280000300800 */
[----:B--2---:R0:W-:Y:S04]  /*11af0*/  STS.U16 [R15+UR4+0x1e80], R11 ;  /* 0x001e800b0f007988 */ /* 0x0041e80008000404 */
[----:B------:R-:W-:Y:S04]  /*11b00*/  STS.U16 [R15+UR4+0x2600], R7 ;  /* 0x002600070f007988 */ /* 0x000fe80008000404 */
[----:B0-----:R-:W2:Y:S04]  /*11b10*/  LDL.LU R11, [R1+0xa0] ;  /* 0x0000a000010b7983 */ /* 0x001ea80000300800 */
[----:B------:R0:W-:Y:S04]  /*11b20*/  STS.U16 [R15+UR4+0x2680], R26 ;  /* 0x0026801a0f007988 */ /* 0x0001e80008000404 */
[----:B0-----:R-:W2:Y:S01]  /*11b30*/  LDL.LU R26, [R1+0x9c] ;  /* 0x00009c00011a7983 */ /* 0x001ea20000300800 */
[----:B------:R-:W-:-:S03]  /*11b40*/  LOP3.LUT R14, R28, 0x70, RZ, 0x3c, !PT ;  /* 0x000000701c0e7812 */ /* 0x000fc600078e3cff */
[----:B------:R0:W-:Y:S04]  /*11b50*/  STS.U16 [R15+UR4+0x2e00], R23 ;  /* 0x002e00170f007988 */ /* 0x0001e80008000404 */
[----:B------:R1:W-:Y:S04]  /*11b60*/  STS.U16 [R15+UR4+0x2e80], R8 ;  /* 0x002e80080f007988 */ /* 0x0003e80008000404 */
[----:B------:R1:W-:Y:S04]  /*11b70*/  STS.U16 [R15+UR4+0x3600], R9 ;  /* 0x003600090f007988 */ /* 0x0003e80008000404 */
[----:B------:R-:W-:Y:S04]  /*11b80*/  STS.U16 [R15+UR4+0x3680], R20 ;  /* 0x003680140f007988 */ /* 0x000fe80008000404 */
[----:B------:R-:W-:Y:S04]  /*11b90*/  STS.U16 [R15+UR4+0x3e00], R19 ;  /* 0x003e00130f007988 */ /* 0x000fe80008000404 */
[----:B------:R-:W2:Y:S04]  /*11ba0*/  LDL.LU R7, [R1+0x94] ;  /* 0x0000940001077983 */ /* 0x000ea80000300800 */
[----:B------:R-:W-:Y:S04]  /*11bb0*/  STS.U16 [R15+UR4+0x3e80], R18 ;  /* 0x003e80120f007988 */ /* 0x000fe80008000404 */
[----:B0-----:R-:W2:Y:S04]  /*11bc0*/  LDL.LU R23, [R1+0x90] ;  /* 0x0000900001177983 */ /* 0x001ea80000300800 */
[----:B-1----:R-:W2:Y:S04]  /*11bd0*/  LDL.LU R8, [R1+0x8c] ;  /* 0x00008c0001087983 */ /* 0x002ea80000300800 */
[----:B------:R-:W-:Y:S04]  /*11be0*/  STS.U16 [R14+UR4+0x700], R17 ;  /* 0x000700110e007988 */ /* 0x000fe80008000404 */
[----:B------:R-:W2:Y:S04]  /*11bf0*/  LDL.LU R9, [R1+0x88] ;  /* 0x0000880001097983 */ /* 0x000ea80000300800 */
[----:B------:R-:W-:Y:S04]  /*11c00*/  STS.U16 [R14+UR4+0x780], R16 ;  /* 0x000780100e007988 */ /* 0x000fe80008000404 */
[----:B------:R-:W-:Y:S04]  /*11c10*/  STS.U16 [R14+UR4+0xf00], R13 ;  /* 0x000f000d0e007988 */ /* 0x000fe80008000404 */
[----:B------:R-:W-:Y:S04]  /*11c20*/  STS.U16 [R14+UR4+0xf80], R2 ;  /* 0x000f80020e007988 */ /* 0x000fe80008000404 */
[----:B------:R-:W-:Y:S04]  /*11c30*/  STS.U16 [R14+UR4+0x1700], R3 ;  /* 0x001700030e007988 */ /* 0x000fe80008000404 */
[----:B------:R-:W-:Y:S04]  /*11c40*/  STS.U16 [R14+UR4+0x1780], R22 ;  /* 0x001780160e007988 */ /* 0x000fe80008000404 */
[----:B------:R-:W-:Y:S04]  /*11c50*/  STS.U16 [R14+UR4+0x1f00], R4 ;  /* 0x001f00040e007988 */ /* 0x000fe80008000404 */
[----:B------:R-:W-:Y:S04]  /*11c60*/  STS.U16 [R14+UR4+0x1f80], R5 ;  /* 0x001f80050e007988 */ /* 0x000fe80008000404 */
[----:B---3--:R-:W-:Y:S04]  /*11c70*/  STS.U16 [R14+UR4+0x2700], R6 ;  /* 0x002700060e007988 */ /* 0x008fe80008000404 */
[----:B------:R0:W-:Y:S04]  /*11c80*/  STS.U16 [R14+UR4+0x2780], R12 ;  /* 0x0027800c0e007988 */ /* 0x0001e80008000404 */
[----:B0-----:R-:W3:Y:S04]  /*11c90*/  LDL.LU R12, [R1+0x84] ;  /* 0x00008400010c7983 */ /* 0x001ee80000300800 */
[----:B----4-:R0:W-:Y:S04]  /*11ca0*/  STS.U16 [R14+UR4+0x2f00], R24 ;  /* 0x002f00180e007988 */ /* 0x0101e80008000404 */
[----:B------:R1:W-:Y:S04]  /*11cb0*/  STS.U16 [R14+UR4+0x2f80], R27 ;  /* 0x002f801b0e007988 */ /* 0x0003e80008000404 */
[----:B------:R4:W-:Y:S04]  /*11cc0*/  STS.U16 [R14+UR4+0x3700], R29 ;  /* 0x0037001d0e007988 */ /* 0x0009e80008000404 */
[----:B0-----:R-:W3:Y:S04]  /*11cd0*/  LDL.LU R24, [R1+0x80] ;  /* 0x0000800001187983 */ /* 0x001ee80000300800 */
[----:B------:R0:W-:Y:S04]  /*11ce0*/  STS.U16 [R14+UR4+0x3780], R10 ;  /* 0x0037800a0e007988 */ /* 0x0001e80008000404 */
[----:B-1----:R-:W3:Y:S04]  /*11cf0*/  LDL.LU R27, [R1+0x7c] ;  /* 0x00007c00011b7983 */ /* 0x002ee80000300800 */
[----:B----4-:R-:W4:Y:S04]  /*11d00*/  LDL.LU R29, [R1+0x78] ;  /* 0x00007800011d7983 */ /* 0x010f280000300800 */
[----:B0-----:R-:W4:Y:S04]  /*11d10*/  LDL.LU R10, [R1+0x74] ;  /* 0x00007400010a7983 */ /* 0x001f280000300800 */
[----:B--2---:R0:W-:Y:S04]  /*11d20*/  STS.U16 [R14+UR4+0x3f00], R11 ;  /* 0x003f000b0e007988 */ /* 0x0041e80008000404 */
[----:B0-----:R-:W2:Y:S04]  /*11d30*/  LDL.LU R11, [R1+0x70] ;  /* 0x00007000010b7983 */ /* 0x001ea80000300800 */
[----:B------:R0:W-:Y:S04]  /*11d40*/  STS.U16 [R14+UR4+0x3f80], R26 ;  /* 0x003f801a0e007988 */ /* 0x0001e80008000404 */
        /* <DEDUP_REMOVED lines=13> */
[----:B------:R1:W-:Y:S04]  /*11e20*/  STS.U16 [R28+UR4+0x4400], R23 ;  /* 0x004400171c007988 */ /* 0x0003e80008000404 */
[----:B------:R1:W-:Y:S04]  /*11e30*/  STS.U16 [R28+UR4+0x4800], R8 ;  /* 0x004800081c007988 */ /* 0x0003e80008000404 */
[----:B------:R1:W-:Y:S01]  /*11e40*/  STS.U16 [R28+UR4+0x4c00], R9 ;  /* 0x004c00091c007988 */ /* 0x0003e20008000404 */
[----:B------:R-:W-:-:S03]  /*11e50*/  LOP3.LUT R16, R28, 0x10, RZ, 0x3c, !PT ;  /* 0x000000101c107812 */ /* 0x000fc600078e3cff */
[----:B0-----:R-:W2:Y:S04]  /*11e60*/  LDL.LU R7, [R1+0x3c] ;  /* 0x00003c0001077983 */ /* 0x001ea80000300800 */
[----:B-1----:R-:W2:Y:S04]  /*11e70*/  LDL.LU R23, [R1+0x38] ;  /* 0x0000380001177983 */ /* 0x002ea80000300800 */
[----:B------:R-:W2:Y:S04]  /*11e80*/  LDL.LU R8, [R1+0x34] ;  /* 0x0000340001087983 */ /* 0x000ea80000300800 */
[----:B------:R-:W2:Y:S04]  /*11e90*/  LDL.LU R15, [R1+0x2c] ;  /* 0x00002c00010f7983 */ /* 0x000ea80000300800 */
[----:B------:R-:W2:Y:S04]  /*11ea0*/  LDL.LU R9, [R1+0x1c] ;  /* 0x00001c0001097983 */ /* 0x000ea80000300800 */
[----:B---3--:R0:W-:Y:S04]  /*11eb0*/  STS.U16 [R28+UR4+0x5000], R12 ;  /* 0x0050000c1c007988 */ /* 0x0081e80008000404 */
[----:B0-----:R-:W3:Y:S04]  /*11ec0*/  LDL.LU R12, [R1+0x14] ;  /* 0x00001400010c7983 */ /* 0x001ee80000300800 */
[----:B------:R0:W-:Y:S04]  /*11ed0*/  STS.U16 [R28+UR4+0x5400], R24 ;  /* 0x005400181c007988 */ /* 0x0001e80008000404 */
[----:B------:R-:W-:Y:S04]  /*11ee0*/  STS.U16 [R28+UR4+0x5800], R27 ;  /* 0x0058001b1c007988 */ /* 0x000fe80008000404 */
[----:B----4-:R1:W-:Y:S04]  /*11ef0*/  STS.U16 [R28+UR4+0x5c00], R29 ;  /* 0x005c001d1c007988 */ /* 0x0103e80008000404 */
[----:B0-----:R-:W4:Y:S04]  /*11f00*/  LDL.LU R24, [R1+0xc] ;  /* 0x00000c0001187983 */ /* 0x001f280000300800 */
[----:B------:R0:W-:Y:S04]  /*11f10*/  STS.U16 [R16+UR4+0x4080], R10 ;  /* 0x0040800a10007988 */ /* 0x0001e80008000404 */
[----:B-1----:R-:W3:Y:S04]  /*11f20*/  LDL.LU R28, [R1+0x30] ;  /* 0x00003000011c7983 */ /* 0x002ee80000300800 */
[----:B------:R-:W4:Y:S04]  /*11f30*/  LDL.LU R27, [R1+0x28] ;  /* 0x00002800011b7983 */ /* 0x000f280000300800 */
[----:B------:R-:W4:Y:S04]  /*11f40*/  LDL.LU R29, [R1+0x24] ;  /* 0x00002400011d7983 */ /* 0x000f280000300800 */
[----:B0-----:R-:W4:Y:S04]  /*11f50*/  LDL.LU R10, [R1+0x20] ;  /* 0x00002000010a7983 */ /* 0x001f280000300800 */
[----:B--2---:R0:W-:Y:S04]  /*11f60*/  STS.U16 [R16+UR4+0x4480], R11 ;  /* 0x0044800b10007988 */ /* 0x0041e80008000404 */
[----:B0-----:R-:W2:Y:S04]  /*11f70*/  LDL.LU R11, [R1+0x18] ;  /* 0x00001800010b7983 */ /* 0x001ea80000300800 */
[----:B------:R0:W-:Y:S04]  /*11f80*/  STS.U16 [R16+UR4+0x4880], R26 ;  /* 0x0048801a10007988 */ /* 0x0001e80008000404 */
[----:B------:R1:W-:Y:S04]  /*11f90*/  STS.U16 [R16+UR4+0x4c80], R20 ;  /* 0x004c801410007988 */ /* 0x0003e80008000404 */
[----:B------:R1:W-:Y:S04]  /*11fa0*/  STS.U16 [R16+UR4+0x5080], R19 ;  /* 0x0050801310007988 */ /* 0x0003e80008000404 */
[----:B------:R1:W-:Y:S04]  /*11fb0*/  STS.U16 [R16+UR4+0x5480], R18 ;  /* 0x0054801210007988 */ /* 0x0003e80008000404 */
        /* <DEDUP_REMOVED lines=8> */
[----:B------:R-:W3:Y:S04]  /*12040*/  LDL.LU R22, [R1+0x1454] ;  /* 0x0014540001167983 */ /* 0x000ee80000300800 */
[----:B---3--:R0:W-:Y:S04]  /*12050*/  STS.U16 [R22+UR4+0x4100], R13 ;  /* 0x0041000d16007988 */ /* 0x0081e80008000404 */
[----:B------:R1:W-:Y:S04]  /*12060*/  STS.U16 [R22+UR4+0x4500], R2 ;  /* 0x0045000216007988 */ /* 0x0003e80008000404 */
[----:B------:R3:W-:Y:S04]  /*12070*/  STS.U16 [R22+UR4+0x4900], R3 ;  /* 0x0049000316007988 */ /* 0x0007e80008000404 */
[----:B------:R4:W-:Y:S04]  /*12080*/  STS.U16 [R22+UR4+0x4d00], R4 ;  /* 0x004d000416007988 */ /* 0x0009e80008000404 */
[----:B------:R2:W-:Y:S04]  /*12090*/  STS.U16 [R22+UR4+0x5100], R5 ;  /* 0x0051000516007988 */ /* 0x0005e80008000404 */
[----:B------:R2:W-:Y:S04]  /*120a0*/  STS.U16 [R22+UR4+0x5500], R6 ;  /* 0x0055000616007988 */ /* 0x0005e80008000404 */
[----:B0-----:R-:W2:Y:S04]  /*120b0*/  LDL.LU R13, [R1+0x1450] ;  /* 0x00145000010d7983 */ /* 0x001ea80000300800 */
[----:B-1----:R-:W2:Y:S04]  /*120c0*/  LDL.LU R2, [R1+0x144c] ;  /* 0x00144c0001027983 */ /* 0x002ea80000300800 */
[----:B---3--:R-:W3:Y:S04]  /*120d0*/  LDL.LU R3, [R1+0x1448] ;  /* 0x0014480001037983 */ /* 0x008ee80000300800 */
[----:B----4-:R-:W4:Y:S04]  /*120e0*/  LDL.LU R4, [R1+0x1444] ;  /* 0x0014440001047983 */ /* 0x010f280000300800 */
[----:B--2---:R-:W2:Y:S04]  /*120f0*/  LDL.LU R5, [R1+0x1440] ;  /* 0x0014400001057983 */ /* 0x004ea80000300800 */
[----:B------:R-:W3:Y:S04]  /*12100*/  LDL.LU R6, [R1+0x143c] ;  /* 0x00143c0001067983 */ /* 0x000ee80000300800 */
[----:B------:R0:W-:Y:S04]  /*12110*/  STS.U16 [R22+UR4+0x5900], R7 ;  /* 0x0059000716007988 */ /* 0x0001e80008000404 */
[----:B------:R1:W-:Y:S04]  /*12120*/  STS.U16 [R22+UR4+0x5d00], R23 ;  /* 0x005d001716007988 */ /* 0x0003e80008000404 */
[----:B------:R1:W-:Y:S04]  /*12130*/  STS.U16 [R25+UR4+0x4180], R8 ;  /* 0x0041800819007988 */ /* 0x0003e80008000404 */
[----:B------:R-:W-:Y:S04]  /*12140*/  STS.U16 [R25+UR4+0x4580], R28 ;  /* 0x0045801c19007988 */ /* 0x000fe80008000404 */
[----:B------:R1:W-:Y:S04]  /*12150*/  STS.U16 [R25+UR4+0x4980], R15 ;  /* 0x0049800f19007988 */ /* 0x0003e80008000404 */
[----:B------:R1:W-:Y:S04]  /*12160*/  STS.U16 [R25+UR4+0x4d80], R9 ;  /* 0x004d800919007988 */ /* 0x0003e80008000404 */
[----:B0-----:R-:W4:Y:S04]  /*12170*/  LDL.LU R7, [R1+0x1438] ;  /* 0x0014380001077983 */ /* 0x001f280000300800 */
[----:B-1----:R-:W2:Y:S04]  /*12180*/  LDL.LU R22, [R1+0x1434] ;  /* 0x0014340001167983 */ /* 0x002ea80000300800 */
[----:B------:R-:W3:Y:S04]  /*12190*/  LDL.LU R23, [R1+0x1430] ;  /* 0x0014300001177983 */ /* 0x000ee80000300800 */
[----:B------:R-:W4:Y:S04]  /*121a0*/  LDL.LU R8, [R1+0x142c] ;  /* 0x00142c0001087983 */ /* 0x000f280000300800 */
[----:B------:R-:W2:Y:S04]  /*121b0*/  LDL.LU R15, [R1+0x98] ;  /* 0x00009800010f7983 */ /* 0x000ea80000300800 */
[----:B------:R-:W3:Y:S04]  /*121c0*/  LDL.LU R9, [R1+0x1428] ;  /* 0x0014280001097983 */ /* 0x000ee80000300800 */
[----:B------:R0:W-:Y:S04]  /*121d0*/  STS.U16 [R25+UR4+0x5180], R12 ;  /* 0x0051800c19007988 */ /* 0x0001e80008000404 */
[----:B------:R1:W-:Y:S04]  /*121e0*/  STS.U16 [R25+UR4+0x5580], R24 ;  /* 0x0055801819007988 */ /* 0x0003e80008000404 */
[----:B0-----:R-:W4:Y:S04]  /*121f0*/  LDL.LU R12, [R1+0x1424] ;  /* 0x00142400010c7983 */ /* 0x001f280000300800 */
[----:B-1----:R-:W2:Y:S01]  /*12200*/  LDL.LU R24, [R1+0x1420] ;  /* 0x0014200001187983 */ /* 0x002ea20000300800 */
[----:B------:R-:W0:Y:S02]  /*12210*/  S2R R28, SR_TID.X ;  /* 0x00000000001c7919 */ /* 0x000e240000002100 */
[----:B0-----:R-:W-:-:S05]  /*12220*/  LOP3.LUT R28, R28, 0x3f, RZ, 0xc0, !PT ;  /* 0x0000003f1c1c7812 */ /* 0x001fca00078ec0ff */
[----:B------:R-:W-:-:S05]  /*12230*/  IMAD.SHL.U32 R28, R28, 0x2, RZ ;  /* 0x000000021c1c7824 */ /* 0x000fca00078e00ff */
[----:B------:R-:W-:Y:S01]  /*12240*/  LOP3.LUT R28, R28, 0x40, RZ, 0x3c, !PT ;  /* 0x000000401c1c7812 */ /* 0x000fe200078e3cff */
[----:B--2---:R0:W-:Y:S04]  /*12250*/  STS.U16 [R25+UR4+0x5980], R24 ;  /* 0x0059801819007988 */ /* 0x0041e80008000404 */
[----:B----4-:R1:W-:Y:S04]  /*12260*/  STS.U16 [R25+UR4+0x5d80], R12 ;  /* 0x005d800c19007988 */ /* 0x0103e80008000404 */
[----:B------:R2:W-:Y:S04]  /*12270*/  STS.U16 [R28+UR4+0x4200], R27 ;  /* 0x0042001b1c007988 */ /* 0x0005e80008000404 */
[----:B------:R4:W-:Y:S04]  /*12280*/  STS.U16 [R28+UR4+0x4600], R29 ;  /* 0x0046001d1c007988 */ /* 0x0009e80008000404 */
[----:B------:R3:W-:Y:S04]  /*12290*/  STS.U16 [R28+UR4+0x4a00], R10 ;  /* 0x004a000a1c007988 */ /* 0x0007e80008000404 */
[----:B------:R3:W-:Y:S04]  /*122a0*/  STS.U16 [R28+UR4+0x4e00], R11 ;  /* 0x004e000b1c007988 */ /* 0x0007e80008000404 */
[----:B0-----:R-:W3:Y:S04]  /*122b0*/  LDL.LU R24, [R1] ;  /* 0x0000000001187983 */ /* 0x001ee80000300800 */
[----:B-1----:R-:W3:Y:S04]  /*122c0*/  LDL.LU R25, [R1+0x141c] ;  /* 0x00141c0001197983 */ /* 0x002ee80000300800 */
[----:B------:R-:W3:Y:S04]  /*122d0*/  LDL.LU R12, [R1+0x4] ;  /* 0x00000400010c7983 */ /* 0x000ee80000300800 */
[----:B--2---:R-:W2:Y:S04]  /*122e0*/  LDL.LU R27, [R1+0x1418] ;  /* 0x00141800011b7983 */ /* 0x004ea80000300800 */
[----:B----4-:R-:W4:Y:S04]  /*122f0*/  LDL.LU R29, [R1+0x1414] ;  /* 0x00141400011d7983 */ /* 0x010f280000300800 */
[----:B---3--:R-:W3:Y:S04]  /*12300*/  LDL.LU R10, [R1+0x1410] ;  /* 0x00141000010a7983 */ /* 0x008ee80000300800 */
[----:B------:R-:W2:Y:S04]  /*12310*/  LDL.LU R11, [R1+0x140c] ;  /* 0x00140c00010b7983 */ /* 0x000ea80000300800 */
[----:B------:R0:W-:Y:S04]  /*12320*/  STS.U16 [R28+UR4+0x5200], R26 ;  /* 0x0052001a1c007988 */ /* 0x0001e80008000404 */
[----:B0-----:R-:W4:Y:S04]  /*12330*/  LDL.LU R26, [R1+0x1408] ;  /* 0x00140800011a7983 */ /* 0x001f280000300800 */
[----:B----4-:R0:W-:Y:S04]  /*12340*/  STS.U16 [R28+UR4+0x5600], R26 ;  /* 0x0056001a1c007988 */ /* 0x0101e80008000404 */
[----:B0-----:R-:W4:Y:S04]  /*12350*/  LDL.LU R26, [R1+0x8] ;  /* 0x00000800011a7983 */ /* 0x001f280000300800 */
[----:B--2---:R-:W-:Y:S04]  /*12360*/  STS.U16 [R28+UR4+0x5a00], R11 ;  /* 0x005a000b1c007988 */ /* 0x004fe80008000404 */
[----:B---3--:R0:W-:Y:S02]  /*12370*/  STS.U16 [R28+UR4+0x5e00], R10 ;  /* 0x005e000a1c007988 */ /* 0x0081e40008000404 */
[----:B0-----:R-:W0:Y:S02]  /*12380*/  S2R R28, SR_TID.X ;  /* 0x00000000001c7919 */ /* 0x001e240000002100 */
[----:B0-----:R-:W-:-:S05]  /*12390*/  LOP3.LUT R28, R28, 0x3f, RZ, 0xc0, !PT ;  /* 0x0000003f1c1c7812 */ /* 0x001fca00078ec0ff */
[----:B------:R-:W-:-:S05]  /*123a0*/  IMAD.SHL.U32 R28, R28, 0x2, RZ ;  /* 0x000000021c1c7824 */ /* 0x000fca00078e00ff */
[----:B------:R-:W-:Y:S01]  /*123b0*/  LOP3.LUT R28, R28, 0x60, RZ, 0x3c, !PT ;  /* 0x000000601c1c7812 */ /* 0x000fe200078e3cff */
[----:B----4-:R-:W-:Y:S04]  /*123c0*/  STS.U16 [R0+UR4+0x4280], R26 ;  /* 0x0042801a00007988 */ /* 0x010fe80008000404 */
[----:B------:R-:W-:Y:S04]  /*123d0*/  STS.U16 [R0+UR4+0x4680], R12 ;  /* 0x0046800c00007988 */ /* 0x000fe80008000404 */
[----:B------:R-:W-:Y:S04]  /*123e0*/  STS.U16 [R0+UR4+0x4a80], R24 ;  /* 0x004a801800007988 */ /* 0x000fe80008000404 */
[----:B------:R-:W-:Y:S04]  /*123f0*/  STS.U16 [R0+UR4+0x4e80], R29 ;  /* 0x004e801d00007988 */ /* 0x000fe80008000404 */
[----:B------:R-:W-:Y:S04]  /*12400*/  STS.U16 [R0+UR4+0x5280], R27 ;  /* 0x0052801b00007988 */ /* 0x000fe80008000404 */
[----:B------:R-:W-:Y:S04]  /*12410*/  STS.U16 [R0+UR4+0x5680], R25 ;  /* 0x0056801900007988 */ /* 0x000fe80008000404 */
[----:B------:R-:W-:Y:S04]  /*12420*/  STS.U16 [R0+UR4+0x5a80], R9 ;  /* 0x005a800900007988 */ /* 0x000fe80008000404 */
        /* <DEDUP_REMOVED lines=8> */
[----:B------:R1:W-:Y:S04]  /*124b0*/  STS.U16 [R28+UR4+0x5f00], R2 ;  /* 0x005f00021c007988 */ /* 0x0003e80008000404 */
[----:B0-----:R-:W2:Y:S04]  /*124c0*/  LDL R0, [R1+0x384] ;  /* 0x0003840001007983 */ /* 0x001ea80000100800 */
[----:B-1----:R-:W3:Y:S04]  /*124d0*/  LDL R2, [R1+0xa54] ;  /* 0x000a540001027983 */ /* 0x002ee80000100800 */
[----:B------:R0:W-:Y:S02]  /*124e0*/  STS.U16 [R14+UR4+0x5f80], R15 ;  /* 0x005f800f0e007988 */ /* 0x0001e40008000404 */
[----:B0-----:R-:W0:Y:S02]  /*124f0*/  S2R R15, SR_TID.X ;  /* 0x00000000000f7919 */ /* 0x001e240000002100 */
[----:B------:R-:W-:Y:S04]  /*12500*/  STS.U16 [R14+UR4+0x4380], R13 ;  /* 0x0043800d0e007988 */ /* 0x000fe80008000404 */
[----:B------:R-:W-:Y:S04]  /*12510*/  STS.U16 [R14+UR4+0x4780], R16 ;  /* 0x004780100e007988 */ /* 0x000fe80008000404 */
[----:B------:R-:W-:Y:S04]  /*12520*/  STS.U16 [R14+UR4+0x4b80], R17 ;  /* 0x004b80110e007988 */ /* 0x000fe80008000404 */
[----:B------:R-:W-:Y:S04]  /*12530*/  STS.U16 [R14+UR4+0x4f80], R18 ;  /* 0x004f80120e007988 */ /* 0x000fe80008000404 */
[----:B------:R-:W-:Y:S04]  /*12540*/  STS.U16 [R14+UR4+0x5380], R19 ;  /* 0x005380130e007988 */ /* 0x000fe80008000404 */
[----:B------:R-:W-:Y:S04]  /*12550*/  STS.U16 [R14+UR4+0x5780], R20 ;  /* 0x005780140e007988 */ /* 0x000fe80008000404 */
[----:B------:R-:W-:Y:S01]  /*12560*/  STS.U16 [R14+UR4+0x5b80], R21 ;  /* 0x005b80150e007988 */ /* 0x000fe20008000404 */
[C---:B0-----:R-:W-:Y:S01]  /*12570*/  LOP3.LUT R9, R15.reuse, 0x7, RZ, 0xc0, !PT ;  /* 0x000000070f097812 */ /* 0x041fe200078ec0ff */
[----:B------:R-:W-:Y:S01]  /*12580*/  IMAD.SHL.U32 R10, R15, 0x2, RZ ;  /* 0x000000020f0a7824 */ /* 0x000fe200078e00ff */
[----:B------:R-:W-:Y:S03]  /*12590*/  BAR.SYNC.DEFER_BLOCKING 0x0 ;  /* 0x0000000000007b1d */ /* 0x000fe60000010000 */
[----:B------:R-:W-:-:S05]  /*125a0*/  IMAD R9, R9, 0x90, RZ ;  /* 0x0000009009097824 */ /* 0x000fca00078e02ff */
[----:B------:R-:W-:-:S05]  /*125b0*/  LOP3.LUT R9, R9, 0x30, R10, 0x78, !PT ;  /* 0x0000003009097812 */ /* 0x000fca00078e780a */
[----:B------:R-:W0:Y:S04]  /*125c0*/  LDSM.16.M88.4 R16, [R9+UR4+0x4000] ;  /* 0x004000040910783b */ /* 0x000e280008000200 */
[----:B------:R-:W-:Y:S04]  /*125d0*/  LDSM.16.M88.4 R24, [R9+UR4+0x4800] ;  /* 0x004800040918783b */ /* 0x000fe80008000200 */
[----:B------:R-:W-:Y:S04]  /*125e0*/  LDSM.16.M88.4 R20, [R9+UR4+0x4c00] ;  /* 0x004c00040914783b */ /* 0x000fe80008000200 */
[----:B0-----:R-:W-:Y:S01]  /*125f0*/  STL.64 [R1+0x40], R16 ;  /* 0x0000401001007387 */ /* 0x001fe20000100a00 */
[----:B------:R-:W-:-:S03]  /*12600*/  IMAD.MOV.U32 R4, RZ, RZ, R16 ;  /* 0x000000ffff047224 */ /* 0x000fc600078e0010 */
[----:B------:R-:W-:Y:S01]  /*12610*/  STL.64 [R1+0x48], R18 ;  /* 0x0000481201007387 */ /* 0x000fe20000100a00 */
[----:B------:R-:W-:-:S03]  /*12620*/  IMAD.MOV.U32 R3, RZ, RZ, R17 ;  /* 0x000000ffff037224 */ /* 0x000fc600078e0011 */
[----:B------:R-:W0:Y:S04]  /*12630*/  LDSM.16.M88.4 R16, [R9+UR4+0x4400] ;  /* 0x004400040910783b */ /* 0x000e280008000200 */
[----:B0-----:R-:W-:Y:S04]  /*12640*/  STL.64 [R1+0x30], R16 ;  /* 0x0000301001007387 */ /* 0x001fe80000100a00 */
[----:B------:R-:W-:Y:S04]  /*12650*/  STL.64 [R1+0x38], R18 ;  /* 0x0000381201007387 */ /* 0x000fe80000100a00 */
[----:B------:R-:W0:Y:S04]  /*12660*/  LDSM.16.M88.4 R16, [R9+UR4+0x5000] ;  /* 0x005000040910783b */ /* 0x000e280008000200 */
[----:B------:R-:W-:Y:S04]  /*12670*/  STL.64 [R1+0x20], R24 ;  /* 0x0000201801007387 */ /* 0x000fe80000100a00 */
[----:B------:R-:W-:Y:S04]  /*12680*/  STL.64 [R1+0x28], R26 ;  /* 0x0000281a01007387 */ /* 0x000fe80000100a00 */
[----:B------:R-:W-:Y:S04]  /*12690*/  STL.64 [R1+0x10], R20 ;  /* 0x0000101401007387 */ /* 0x000fe80000100a00 */
[----:B------:R-:W-:Y:S04]  /*126a0*/  STL.64 [R1+0x18], R22 ;  /* 0x0000181601007387 */ /* 0x000fe80000100a00 */
[----:B------:R-:W1:Y:S04]  /*126b0*/  LDSM.16.M88.4 R24, [R9+UR4+0x5400] ;  /* 0x005400040918783b */ /* 0x000e680008000200 */
[----:B------:R-:W-:Y:S04]  /*126c0*/  LDSM.16.M88.4 R20, [R9+UR4+0x5c00] ;  /* 0x005c00040914783b */ /* 0x000fe80008000200 */
[----:B0-----:R-:W-:Y:S01]  /*126d0*/  STL.64 [R1], R16 ;  /* 0x0000001001007387 */ /* 0x001fe20000100a00 */
[----:B------:R-:W-:-:S03]  /*126e0*/  IMAD.MOV.U32 R29, RZ, RZ, R16 ;  /* 0x000000ffff1d7224 */ /* 0x000fc600078e0010 */
[----:B------:R-:W-:Y:S01]  /*126f0*/  STL.64 [R1+0x8], R18 ;  /* 0x0000081201007387 */ /* 0x000fe20000100a00 */
[----:B------:R-:W-:-:S03]  /*12700*/  IMAD.MOV.U32 R28, RZ, RZ, R17 ;  /* 0x000000ffff1c7224 */ /* 0x000fc600078e0011 */
[----:B------:R-:W0:Y:S04]  /*12710*/  LDSM.16.M88.4 R16, [R9+UR4+0x5800] ;  /* 0x005800040910783b */ /* 0x000e280008000200 */
[----:B-1----:R-:W-:Y:S04]  /*12720*/  STL [R1+0x1204], R26 ;  /* 0x0012041a01007387 */ /* 0x002fe80000100800 */
[----:B------:R-:W-:Y:S04]  /*12730*/  STL [R1+0x1200], R27 ;  /* 0x0012001b01007387 */ /* 0x000fe80000100800 */
[----:B------:R-:W-:Y:S04]  /*12740*/  STL.64 [R1+0x13f0], R24 ;  /* 0x0013f01801007387 */ /* 0x000fe80000100a00 */
[----:B0-----:R-:W-:Y:S01]  /*12750*/  STL.64 [R1+0xe0], R16 ;  /* 0x0000e01001007387 */ /* 0x001fe20000100a00 */
[----:B------:R-:W-:-:S03]  /*12760*/  IMAD.MOV.U32 R6, RZ, RZ, R16 ;  /* 0x000000ffff067224 */ /* 0x000fc600078e0010 */
[----:B------:R-:W-:Y:S01]  /*12770*/  STL.64 [R1+0xe8], R18 ;  /* 0x0000e81201007387 */ /* 0x000fe20000100a00 */
[----:B------:R-:W-:-:S03]  /*12780*/  IMAD.MOV.U32 R5, RZ, RZ, R17 ;  /* 0x000000ffff057224 */ /* 0x000fc600078e0011 */
[----:B--2---:R-:W-:Y:S04]  /*12790*/  LDSM.16.MT88.4 R12, [R0+UR4] ;  /* 0x00000004000c783b */ /* 0x004fe80008004200 */
[----:B---3--:R-:W0:Y:S04]  /*127a0*/  LDSM.16.MT88.4 R16, [R2+UR4] ;  /* 0x000000040210783b */ /* 0x008e280008004200 */
[----:B------:R-:W-:Y:S04]  /*127b0*/  LDSM.16.MT88.4 R8, [R2+UR4+0x80] ;  /* 0x000080040208783b */ /* 0x000fe80008004200 */
[----:B0-----:R-:W-:Y:S04]  /*127c0*/  STL.64 [R1+0x13b0], R18 ;  /* 0x0013b01201007387 */ /* 0x001fe80000100a00 */
[----:B------:R0:W-:Y:S04]  /*127d0*/  STL.64 [R1+0x13a8], R16 ;  /* 0x0013a81001007387 */ /* 0x0001e80000100a00 */
[----:B------:R-:W2:Y:S01]  /*127e0*/  LDL.64 R24, [R1+0x10] ;  /* 0x0000100001187983 */ /* 0x000ea20000100a00 */
[----:B0-----:R-:W-:-:S02]  /*127f0*/  IMAD.MOV.U32 R16, RZ, RZ, R6 ;  /* 0x000000ffff107224 */ /* 0x001fc400078e0006 */
[----:B------:R-:W-:Y:S01]  /*12800*/  IMAD.MOV.U32 R17, RZ, RZ, R5 ;  /* 0x000000ffff117224 */ /* 0x000fe200078e0005 */
[----:B--2---:R-:W-:Y:S04]  /*12810*/  STL.64 [R1+0x13f8], R24 ;  /* 0x0013f81801007387 */ /* 0x004fe80000100a00 */
[----:B------:R0:W-:Y:S04]  /*12820*/  STL.64 [R1+0x13c0], R16 ;  /* 0x0013c01001007387 */ /* 0x0001e80000100a00 */
[----:B0-----:R-:W2:Y:S01]  /*12830*/  LDL.64 R16, [R1+0x30] ;  /* 0x0000300001107983 */ /* 0x001ea20000100a00 */
[----:B------:R-:W-:-:S03]  /*12840*/  IMAD.MOV.U32 R24, RZ, RZ, R4 ;  /* 0x000000ffff187224 */ /* 0x000fc600078e0004 */
[----:B------:R-:W0:Y:S01]  /*12850*/  LDSM.16.MT88.4 R4, [R0+UR4+0x80] ;  /* 0x000080040004783b */ /* 0x000e220008004200 */
[----:B------:R-:W-:-:S03]  /*12860*/  IMAD.MOV.U32 R25, RZ, RZ, R3 ;  /* 0x000000ffff197224 */ /* 0x000fc600078e0003 */
[----:B--2---:R1:W-:Y:S04]  /*12870*/  STL.64 [R1+0x1400], R16 ;  /* 0x0014001001007387 */ /* 0x0043e80000100a00 */
[----:B-1----:R-:W2:Y:S04]  /*12880*/  LDL.LU.64 R16, [R1+0x300] ;  /* 0x0003000001107983 */ /* 0x002ea80000300a00 */
[----:B------:R-:W2:Y:S04]  /*12890*/  LDL.LU.64 R18, [R1+0x308] ;  /* 0x0003080001127983 */ /* 0x000ea80000300a00 */
[----:B0-----:R-:W-:Y:S04]  /*128a0*/  STL.64 [R1+0x1320], R6 ;  /* 0x0013200601007387 */ /* 0x001fe80000100a00 */
[----:B------:R0:W-:Y:S04]  /*128b0*/  STL.64 [R1+0x1318], R4 ;  /* 0x0013180401007387 */ /* 0x0001e80000100a00 */
[----:B0-----:R-:W3:Y:S04]  /*128c0*/  LDL.LU.64 R4, [R1+0x2a0] ;  /* 0x0002a00001047983 */ /* 0x001ee80000300a00 */
[----:B------:R-:W3:Y:S04]  /*128d0*/  LDL.LU.64 R6, [R1+0x2a8] ;  /* 0x0002a80001067983 */ /* 0x000ee80000300a00 */
[----:B------:R-:W-:Y:S04]  /*128e0*/  STL.64 [R1+0xd0], R20 ;  /* 0x0000d01401007387 */ /* 0x000fe80000100a00 */
[----:B------:R-:W-:Y:S04]  /*128f0*/  STL.64 [R1+0xd8], R22 ;  /* 0x0000d81601007387 */ /* 0x000fe80000100a00 */
[----:B------:R0:W-:Y:S04]  /*12900*/  STL.64 [R1+0x13b8], R20 ;  /* 0x0013b81401007387 */ /* 0x0001e80000100a00 */
[----:B0-----:R-:W3:Y:S04]  /*12910*/  LDL.64 R20, [R1+0x20] ;  /* 0x0000200001147983 */ /* 0x001ee80000100a00 */
[----:B------:R-:W-:Y:S04]  /*12920*/  STL.64 [R1+0x12b0], R10 ;  /* 0x0012b00a01007387 */ /* 0x000fe80000100a00 */
[----:B------:R0:W-:Y:S04]  /*12930*/  STL.64 [R1+0x12a8], R8 ;  /* 0x0012a80801007387 */ /* 0x0001e80000100a00 */
[----:B0-----:R-:W4:Y:S04]  /*12940*/  LDL.LU.64 R8, [R1+0x2e0] ;  /* 0x0002e00001087983 */ /* 0x001f280000300a00 */
[----:B------:R-:W4:Y:S01]  /*12950*/  LDL.LU.64 R10, [R1+0x2e8] ;  /* 0x0002e800010a7983 */ /* 0x000f220000300a00 */
[----:B--2---:R-:W-:Y:S03]  /*12960*/  HMMA.16816.F32 R24, R12, R24, R16 ;  /* 0x000000180c18723c */ /* 0x004fe60000001810 */
[----:B------:R-:W4:-:S15]  /*12970*/  LDL.LU.64 R16, [R1+0x1400] ;  /* 0x0014000001107983 */ /* 0x000f1e0000300a00 */
[----:B------:R-:W-:-:S05]  /*12980*/  NOP ;  /* 0x0000000000007918 */ /* 0x000fca0000000000 */
[----:B------:R0:W-:Y:S04]  /*12990*/  STL.64 [R1+0x80], R24 ;  /* 0x0000801801007387 */ /* 0x0001e80000100a00 */
[----:B------:R-:W-:Y:S04]  /*129a0*/  STL.64 [R1+0x88], R26 ;  /* 0x0000881a01007387 */ /* 0x000fe80000100a00 */
[----:B0-----:R-:W2:Y:S01]  /*129b0*/  LDL.LU.64 R24, [R1+0x13f8] ;  /* 0x0013f80001187983 */ /* 0x001ea20000300a00 */
[----:B----4-:R-:W-:Y:S06]  /*129c0*/  HMMA.16816.F32 R8, R12, R16, R8 ;  /* 0x000000100c08723c */ /* 0x010fec0000001808 */
[----:B------:R-:W-:-:S02]  /*129d0*/  IMAD.MOV.U32 R3, RZ, RZ, R16 ;  /* 0x000000ffff037224 */ /* 0x000fc400078e0010 */
[----:B------:R-:W-:-:S15]  /*129e0*/  IMAD.MOV.U32 R2, RZ, RZ, R17 ;  /* 0x000000ffff027224 */ /* 0x000fde00078e0011 */
[----:B------:R-:W-:Y:S04]  /*129f0*/  STL.64 [R1+0x70], R8 ;  /* 0x0000700801007387 */ /* 0x000fe80000100a00 */
[----:B------:R3:W-:Y:S04]  /*12a00*/  STL.64 [R1+0x78], R10 ;  /* 0x0000780a01007387 */ /* 0x0007e80000100a00 */
[----:B------:R-:W4:Y:S04]  /*12a10*/  LDL.LU.64 R16, [R1+0x210] ;  /* 0x0002100001107983 */ /* 0x000f280000300a00 */
[----:B------:R-:W2:Y:S01]  /*12a20*/  LDL.LU.64 R18, [R1+0x218] ;  /* 0x0002180001127983 */ /* 0x000ea20000300a00 */
[----:B---3--:R-:W-:Y:S07]  /*12a30*/  HMMA.16816.F32 R8, R12, R20, R4 ;  /* 0x000000140c08723c */ /* 0x008fee0000001804 */
[----:B------:R-:W-:-:S02]  /*12a40*/  IMAD.MOV.U32 R5, RZ, RZ, R20 ;  /* 0x000000ffff057224 */ /* 0x000fc400078e0014 */
[----:B------:R-:W-:Y:S01]  /*12a50*/  IMAD.MOV.U32 R4, RZ, RZ, R21 ;  /* 0x000000ffff047224 */ /* 0x000fe200078e0015 */
[----:B--2---:R-:W-:Y:S04]  /*12a60*/  STL.64 [R1+0x13d0], R18 ;  /* 0x0013d01201007387 */ /* 0x004fe80000100a00 */
[----:B----4-:R0:W-:Y:S02]  /*12a70*/  STL.64 [R1+0x13c8], R16 ;  /* 0x0013c81001007387 */ /* 0x0101e40000100a00 */
[----:B0-----:R-:W-:Y:S02]  /*12a80*/  IMAD.MOV.U32 R16, RZ, RZ, R29 ;  /* 0x000000ffff107224 */ /* 0x001fe400078e001d */
[----:B------:R-:W-:-:S05]  /*12a90*/  IMAD.MOV.U32 R17, RZ, RZ, R28 ;  /* 0x000000ffff117224 */ /* 0x000fca00078e001c */
[----:B------:R0:W-:Y:S04]  /*12aa0*/  STL.64 [R1+0x13e8], R16 ;  /* 0x0013e81001007387 */ /* 0x0001e80000100a00 */
[----:B0-----:R-:W2:Y:S04]  /*12ab0*/  LDL.LU.64 R16, [R1+0x290] ;  /* 0x0002900001107983 */ /* 0x001ea80000300a00 */
[----:B------:R-:W2:Y:S04]  /*12ac0*/  LDL.LU.64 R18, [R1+0x298] ;  /* 0x0002980001127983 */ /* 0x000ea80000300a00 */
[----:B------:R-:W-:Y:S04]  /*12ad0*/  STL.64 [R1+0x60], R8 ;  /* 0x0000600801007387 */ /* 0x000fe80000100a00 */
[----:B------:R-:W-:Y:S04]  /*12ae0*/  STL.64 [R1+0x68], R10 ;  /* 0x0000680a01007387 */ /* 0x000fe80000100a00 */
[----:B------:R-:W3:Y:S04]  /*12af0*/  LDL.LU.64 R20, [R1+0x1f0] ;  /* 0x0001f00001147983 */ /* 0x000ee80000300a00 */
[----:B------:R-:W4:Y:S01]  /*12b00*/  LDL.LU.64 R22, [R1+0x1f8] ;  /* 0x0001f80001167983 */ /* 0x000f220000300a00 */
[----:B------:R-:W-:-:S02]  /*12b10*/  IMAD.MOV.U32 R7, RZ, RZ, R24 ;  /* 0x000000ffff077224 */ /* 0x000fc400078e0018 */
[----:B------:R-:W-:Y:S01]  /*12b20*/  IMAD.MOV.U32 R6, RZ, RZ, R25 ;  /* 0x000000ffff067224 */ /* 0x000fe200078e0019 */
[----:B--2---:R-:W-:Y:S01]  /*12b30*/  HMMA.16816.F32 R16, R12, R24, R16 ;  /* 0x000000180c10723c */ /* 0x004fe20000001810 */
[----:B----4-:R-:W-:Y:S04]  /*12b40*/  STL.64 [R1+0x13e0], R22 ;  /* 0x0013e01601007387 */ /* 0x010fe80000100a00 */
[----:B---3--:R0:W-:Y:S04]  /*12b50*/  STL.64 [R1+0x13d8], R20 ;  /* 0x0013d81401007387 */ /* 0x0081e80000100a00 */
[----:B0-----:R-:W2:Y:S04]  /*12b60*/  LDL.LU.64 R20, [R1+0x270] ;  /* 0x0002700001147983 */ /* 0x001ea80000300a00 */
[----:B------:R-:W2:Y:S04]  /*12b70*/  LDL.LU.64 R22, [R1+0x278] ;  /* 0x0002780001167983 */ /* 0x000ea80000300a00 */
[----:B------:R-:W3:Y:S04]  /*12b80*/  LDL.LU.64 R8, [R1+0x1e0] ;  /* 0x0001e00001087983 */ /* 0x000ee80000300a00 */
[----:B------:R-:W3:Y:S04]  /*12b90*/  LDL.LU.64 R10, [R1+0x1e8] ;  /* 0x0001e800010a7983 */ /* 0x000ee80000300a00 */
[----:B------:R-:W4:Y:S04]  /*12ba0*/  LDL.LU.64 R24, [R1+0x13f0] ;  /* 0x0013f00001187983 */ /* 0x000f280000300a00 */
[----:B------:R0:W-:Y:S04]  /*12bb0*/  STL.64 [R1+0xc0], R16 ;  /* 0x0000c01001007387 */ /* 0x0001e80000100a00 */
[----:B0-----:R-:W2:Y:S01]  /*12bc0*/  LDL.LU.64 R16, [R1+0x13e8] ;  /* 0x0013e80001107983 */ /* 0x001ea20000300a00 */
[----:B------:R-:W-:-:S02]  /*12bd0*/  IMAD.MOV.U32 R26, RZ, RZ, R18 ;  /* 0x000000ffff1a7224 */ /* 0x000fc400078e0012 */
[----:B------:R-:W-:-:S05]  /*12be0*/  IMAD.MOV.U32 R27, RZ, RZ, R19 ;  /* 0x000000ffff1b7224 */ /* 0x000fca00078e0013 */
[----:B------:R-:W-:Y:S04]  /*12bf0*/  STL [R1+0x120c], R27 ;  /* 0x00120c1b01007387 */ /* 0x000fe80000100800 */
[----:B------:R-:W-:Y:S01]  /*12c00*/  STL [R1+0x1208], R26 ;  /* 0x0012081a01007387 */ /* 0x000fe20000100800 */
[----:B--2---:R-:W-:Y:S03]  /*12c10*/  HMMA.16816.F32 R16, R12, R16, R20 ;  /* 0x000000100c10723c */ /* 0x004fe60000001814 */
[----:B------:R-:W2:Y:S04]  /*12c20*/  LDL.LU.64 R22, [R1+0x13e0] ;  /* 0x0013e00001167983 */ /* 0x000ea80000300a00 */
[----:B------:R-:W2:-:S15]  /*12c30*/  LDL.LU.64 R20, [R1+0x13d8] ;  /* 0x0013d80001147983 */ /* 0x000e9e0000300a00 */
[----:B------:R-:W-:-:S01]  /*12c40*/  NOP ;  /* 0x0000000000007918 */ /* 0x000fc20000000000 */
[----:B------:R-:W-:Y:S04]  /*12c50*/  STL.64 [R1+0xb0], R16 ;  /* 0x0000b01001007387 */ /* 0x000fe80000100a00 */
[----:B------:R0:W-:Y:S04]  /*12c60*/  STL.64 [R1+0xb8], R18 ;  /* 0x0000b81201007387 */ /* 0x0001e80000100a00 */
[----:B0-----:R-:W4:Y:S04]  /*12c70*/  LDL.LU.64 R18, [R1+0x13d0] ;  /* 0x0013d00001127983 */ /* 0x001f280000300a00 */
[----:B------:R-:W4:Y:S02]  /*12c80*/  LDL.LU.64 R16, [R1+0x13c8] ;  /* 0x0013c80001107983 */ /* 0x000f240000300a00 */
[----:B----4-:R-:W-:-:S15]  /*12c90*/  HMMA.16816.F32 R16, R12, R24, R16 ;  /* 0x000000180c10723c */ /* 0x010fde0000001810 */
[----:B------:R-:W-:-:S08]  /*12ca0*/  NOP ;  /* 0x0000000000007918 */ /* 0x000fd00000000000 */
[----:B------:R0:W-:Y:S04]  /*12cb0*/  STL.64 [R1+0xa0], R16 ;  /* 0x0000a01001007387 */ /* 0x0001e80000100a00 */
[----:B0-----:R-:W2:Y:S01]  /*12cc0*/  LDL.LU.64 R16, [R1+0x13c0] ;  /* 0x0013c00001107983 */ /* 0x001ea20000300a00 */
[----:B------:R-:W-:Y:S02]  /*12cd0*/  IMAD.MOV.U32 R26, RZ, RZ, R19 ;  /* 0x000000ffff1a7224 */ /* 0x000fe400078e0013 */
[----:B------:R-:W-:-:S03]  /*12ce0*/  IMAD.MOV.U32 R27, RZ, RZ, R18 ;  /* 0x000000ffff1b7224 */ /* 0x000fc600078e0012 */
[----:B------:R-:W-:Y:S04]  /*12cf0*/  STL [R1+0x1214], R26 ;  /* 0x0012141a01007387 */ /* 0x000fe80000100800 */
[----:B------:R-:W-:Y:S01]  /*12d00*/  STL [R1+0x1210], R27 ;  /* 0x0012101b01007387 */ /* 0x000fe20000100800 */
[----:B--2---:R-:W-:Y:S03]  /*12d10*/  HMMA.16816.F32 R16, R12, R16, R20 ;  /* 0x000000100c10723c */ /* 0x004fe60000001814 */
[----:B------:R-:W3:-:S15]  /*12d20*/  LDL.LU.64 R20, [R1+0x13b8] ;  /* 0x0013b80001147983 */ /* 0x000ede0000300a00 */
[----:B------:R-:W-:-:S05]  /*12d30*/  NOP ;  /* 0x0000000000007918 */ /* 0x000fca0000000000 */
[----:B------:R-:W-:Y:S04]  /*12d40*/  STL.64 [R1+0x90], R16 ;  /* 0x0000901001007387 */ /* 0x000fe80000100a00 */
[----:B------:R0:W-:Y:S04]  /*12d50*/  STL.64 [R1+0x98], R18 ;  /* 0x0000981201007387 */ /* 0x0001e80000100a00 */
[----:B0-----:R-:W2:Y:S04]  /*12d60*/  LDL.LU.64 R18, [R1+0x13b0] ;  /* 0x0013b00001127983 */ /* 0x001ea80000300a00 */
[----:B------:R-:W2:Y:S01]  /*12d70*/  LDL.LU.64 R16, [R1+0x13a8] ;  /* 0x0013a80001107983 */ /* 0x000ea20000300a00 */
[----:B---3--:R-:W-:Y:S03]  /*12d80*/  HMMA.16816.F32 R8, R12, R20, R8 ;  /* 0x000000140c08723c */ /* 0x008fe60000001808 */
[----:B------:R-:W0:-:S15]  /*12d90*/  LDSM.16.MT88.4 R12, [R0+UR4+0x1000] ;  /* 0x00100004000c783b */ /* 0x000e1e0008004200 */
[----:B------:R-:W-:-:S05]  /*12da0*/  NOP ;  /* 0x0000000000007918 */ /* 0x000fca0000000000 */
[----:B------:R1:W-:Y:S01]  /*12db0*/  STL.64 [R1+0x50], R8 ;  /* 0x0000500801007387 */ /* 0x0003e20000100a00 */
[----:B------:R-:W-:Y:S02]  /*12dc0*/  IMAD.MOV.U32 R26, RZ, RZ, R10 ;  /* 0x000000ffff1a7224 */ /* 0x000fe400078e000a */
[----:B------:R-:W-:Y:S01]  /*12dd0*/  IMAD.MOV.U32 R27, RZ, RZ, R11 ;  /* 0x000000ffff1b7224 */ /* 0x000fe200078e000b */
[----:B-1----:R-:W3:Y:S04]  /*12de0*/  LDL.LU.64 R8, [R1+0x120] ;  /* 0x0001200001087983 */ /* 0x002ee80000300a00 */
[----:B------:R-:W4:Y:S04]  /*12df0*/  LDL.LU.64 R10, [R1+0x128] ;  /* 0x00012800010a7983 */ /* 0x000f280000300a00 */
[----:B----4-:R-:W-:Y:S04]  /*12e00*/  STL.64 [R1+0x1360], R10 ;  /* 0x0013600a01007387 */ /* 0x010fe80000100a00 */
[----:B---3--:R1:W-:Y:S02]  /*12e10*/  STL.64 [R1+0x1358], R8 ;  /* 0x0013580801007387 */ /* 0x0083e40000100a00 */
[----:B-1----:R-:W-:-:S02]  /*12e20*/  IMAD.MOV.U32 R8, RZ, RZ, R7 ;  /* 0x000000ffff087224 */ /* 0x002fc400078e0007 */
[----:B------:R-:W-:-:S05]  /*12e30*/  IMAD.MOV.U32 R9, RZ, RZ, R6 ;  /* 0x000000ffff097224 */ /* 0x000fca00078e0006 */
[----:B------:R1:W-:Y:S02]  /*12e40*/  STL.64 [R1+0x1370], R8 ;  /* 0x0013700801007387 */ /* 0x0003e40000100a00 */
[----:B-1----:R-:W-:Y:S02]  /*12e50*/  IMAD.MOV.U32 R8, RZ, RZ, R5 ;  /* 0x000000ffff087224 */ /* 0x002fe400078e0005 */
[----:B------:R-:W-:-:S05]  /*12e60*/  IMAD.MOV.U32 R9, RZ, RZ, R4 ;  /* 0x000000ffff097224 */ /* 0x000fca00078e0004 */
[----:B------:R1:W-:Y:S02]  /*12e70*/  STL.64 [R1+0x1388], R8 ;  /* 0x0013880801007387 */ /* 0x0003e40000100a00 */
[----:B-1----:R-:W-:Y:S02]  /*12e80*/  IMAD.MOV.U32 R8, RZ, RZ, R3 ;  /* 0x000000ffff087224 */ /* 0x002fe400078e0003 */
[----:B------:R-:W-:-:S05]  /*12e90*/  IMAD.MOV.U32 R9, RZ, RZ, R2 ;  /* 0x000000ffff097224 */ /* 0x000fca00078e0002 */
[----:B------:R1:W-:Y:S04]  /*12ea0*/  STL.64 [R1+0x13a0], R8 ;  /* 0x0013a00801007387 */ /* 0x0003e80000100a00 */
[----:B-1----:R-:W2:Y:S04]  /*12eb0*/  LDL.LU.64 R8, [R1+0x1d0] ;  /* 0x0001d00001087983 */ /* 0x002ea80000300a00 */
[----:B------:R-:W2:Y:S04]  /*12ec0*/  LDL.LU.64 R10, [R1+0x1d8] ;  /* 0x0001d800010a7983 */ /* 0x000ea80000300a00 */
[----:B------:R-:W-:Y:S04]  /*12ed0*/  STL.64 [R1+0x1350], R26 ;  /* 0x0013501a01007387 */ /* 0x000fe80000100a00 */
[----:B------:R1:W-:Y:S04]  /*12ee0*/  STL.64 [R1+0x1348], R24 ;  /* 0x0013481801007387 */ /* 0x0003e80000100a00 */
[----:B-1----:R-:W3:Y:S04]  /*12ef0*/  LDL.LU.64 R24, [R1] ;  /* 0x0000000001187983 */ /* 0x002ee80000300a00 */
[----:B---3--:R1:W-:Y:S04]  /*12f00*/  STL.64 [R1+0x1368], R24 ;  /* 0x0013681801007387 */ /* 0x0083e80000100a00 */
[----:B-1----:R-:W3:Y:S04]  /*12f10*/  LDL.LU.64 R24, [R1+0x130] ;  /* 0x0001300001187983 */ /* 0x002ee80000300a00 */
[----:B------:R-:W4:Y:S04]  /*12f20*/  LDL.LU.64 R26, [R1+0x138] ;  /* 0x00013800011a7983 */ /* 0x000f280000300a00 */
[----:B----4-:R-:W-:Y:S04]  /*12f30*/  STL.64 [R1+0x1380], R26 ;  /* 0x0013801a01007387 */ /* 0x010fe80000100a00 */
[----:B---3--:R1:W-:Y:S04]  /*12f40*/  STL.64 [R1+0x1378], R24 ;  /* 0x0013781801007387 */ /* 0x0083e80000100a00 */
[----:B-1----:R-:W3:Y:S04]  /*12f50*/  LDL.LU.64 R24, [R1+0x140] ;  /* 0x0001400001187983 */ /* 0x002ee80000300a00 */
[----:B------:R-:W4:Y:S04]  /*12f60*/  LDL.LU.64 R26, [R1+0x148] ;  /* 0x00014800011a7983 */ /* 0x000f280000300a00 */
[----:B----4-:R-:W-:Y:S04]  /*12f70*/  STL.64 [R1+0x1398], R26 ;  /* 0x0013981a01007387 */ /* 0x010fe80000100a00 */
[----:B---3--:R1:W-:Y:S04]  /*12f80*/  STL.64 [R1+0x1390], R24 ;  /* 0x0013901801007387 */ /* 0x0083e80000100a00 */
[----:B-1----:R-:W3:Y:S04]  /*12f90*/  LDL.LU.64 R24, [R1+0x150] ;  /* 0x0001500001187983 */ /* 0x002ee80000300a00 */
[----:B------:R-:W3:Y:S04]  /*12fa0*/  LDL.LU.64 R26, [R1+0x158] ;  /* 0x00015800011a7983 */ /* 0x000ee80000300a00 */
[----:B------:R1:W-:Y:S04]  /*12fb0*/  STL.64 [R1+0x1328], R20 ;  /* 0x0013281401007387 */ /* 0x0003e80000100a00 */
[----:B-1----:R-:W4:Y:S04]  /*12fc0*/  LDL.LU.64 R20, [R1+0xe0] ;  /* 0x0000e00001147983 */ /* 0x002f280000300a00 */
[----:B----4-:R1:W-:Y:S04]  /*12fd0*/  STL.64 [R1+0x1340], R20 ;  /* 0x0013401401007387 */ /* 0x0103e80000100a00 */
[----:B-1----:R-:W4:Y:S04]  /*12fe0*/  LDL.LU.64 R20, [R1+0x110] ;  /* 0x0001100001147983 */ /* 0x002f280000300a00 */
[----:B------:R-:W4:Y:S04]  /*12ff0*/  LDL.LU.64 R22, [R1+0x118] ;  /* 0x0001180001167983 */ /* 0x000f280000300a00 */
[----:B------:R-:W2:Y:S04]  /*13000*/  LDL.LU.64 R4, [R1+0xf0] ;  /* 0x0000f00001047983 */ /* 0x000ea80000300a00 */
[----:B------:R-:W3:Y:S04]  /*13010*/  LDL.LU.64 R6, [R1+0xf8] ;  /* 0x0000f80001067983 */ /* 0x000ee80000300a00 */
[----:B---3--:R-:W-:Y:S04]  /*13020*/  STL.64 [R1+0x1338], R6 ;  /* 0x0013380601007387 */ /* 0x008fe80000100a00 */
[----:B--2---:R1:W-:Y:S04]  /*13030*/  STL.64 [R1+0x1330], R4 ;  /* 0x0013300401007387 */ /* 0x0043e80000100a00 */
[----:B-1----:R-:W2:Y:S04]  /*13040*/  LDL.LU.64 R4, [R1+0x100] ;  /* 0x0001000001047983 */ /* 0x002ea80000300a00 */
[----:B------:R-:W2:Y:S04]  /*13050*/  LDL.LU.64 R6, [R1+0x108] ;  /* 0x0001080001067983 */ /* 0x000ea80000300a00 */
[----:B0-----:R-:W-:Y:S04]  /*13060*/  STL.64 [R1+0x1220], R14 ;  /* 0x0012200e01007387 */ /* 0x001fe80000100a00 */
[----:B------:R0:W-:Y:S04]  /*13070*/  STL.64 [R1+0x1218], R12 ;  /* 0x0012180c01007387 */ /* 0x0001e80000100a00 */
[----:B0-----:R-:W3:Y:S02]  /*13080*/  LDL.LU.64 R12, [R1+0x40] ;  /* 0x00004000010c7983 */ /* 0x001ee40000300a00 */
[----:B---3--:R-:W-:-:S15]  /*13090*/  HMMA.16816.F32 R8, R16, R12, R8 ;  /* 0x0000000c1008723c */ /* 0x008fde0000001808 */
[----:B------:R-:W-:-:S08]  /*130a0*/  NOP ;  /* 0x0000000000007918 */ /* 0x000fd00000000000 */
[----:B------:R0:W-:Y:S04]  /*130b0*/  STL.64 [R1+0x160], R8 ;  /* 0x0001600801007387 */ /* 0x0001e80000100a00 */
[----:B------:R1:W-:Y:S04]  /*130c0*/  STL.64 [R1+0x168], R10 ;  /* 0x0001680a01007387 */ /* 0x0003e80000100a00 */
[----:B0-----:R-:W1:Y:S02]  /*130d0*/  LDL.LU.64 R8, [R1+0x13a0] ;  /* 0x0013a00001087983 */ /* 0x001e640000300a00 */
[----:B-1----:R-:W-:Y:S02]  /*130e0*/  HMMA.16816.F32 R8, R16, R8, R24 ;  /* 0x000000081008723c */ /* 0x002fe40000001818 */
[----:B------:R-:W3:Y:S04]  /*130f0*/  LDL.LU.64 R26, [R1+0x1398] ;  /* 0x00139800011a7983 */ /* 0x000ee80000300a00 */
[----:B------:R-:W3:-:S15]  /*13100*/  LDL.LU.64 R24, [R1+0x1390] ;  /* 0x0013900001187983 */ /* 0x000ede0000300a00 */
[----:B------:R-:W-:-:S02]  /*13110*/  NOP ;  /* 0x0000000000007918 */ /* 0x000fc40000000000 */
[----:B------:R0:W-:Y:S04]  /*13120*/  STL.64 [R1+0x170], R8 ;  /* 0x0001700801007387 */ /* 0x0001e80000100a00 */
[----:B------:R3:W-:Y:S04]  /*13130*/  STL.64 [R1+0x178], R10 ;  /* 0x0001780a01007387 */ /* 0x0007e80000100a00 */
[----:B0-----:R-:W3:Y:S02]  /*13140*/  LDL.LU.64 R8, [R1+0x1388] ;  /* 0x0013880001087983 */ /* 0x001ee40000300a00 */
[----:B---3--:R-:W-:Y:S02]  /*13150*/  HMMA.16816.F32 R8, R16, R8, R24 ;  /* 0x000000081008723c */ /* 0x008fe40000001818 */
[----:B------:R-:W3:Y:S04]  /*13160*/  LDL.LU.64 R26, [R1+0x1380] ;  /* 0x00138000011a7983 */ /* 0x000ee80000300a00 */
[----:B------:R-:W3:-:S15]  /*13170*/  LDL.LU.64 R24, [R1+0x1378] ;  /* 0x0013780001187983 */ /* 0x000ede0000300a00 */
[----:B------:R-:W-:-:S02]  /*13180*/  NOP ;  /* 0x0000000000007918 */ /* 0x000fc40000000000 */
[----:B------:R0:W-:Y:S04]  /*13190*/  STL.64 [R1+0x180], R8 ;  /* 0x0001800801007387 */ /* 0x0001e80000100a00 */
[----:B------:R3:W-:Y:S04]  /*131a0*/  STL.64 [R1+0x188], R10 ;  /* 0x0001880a01007387 */ /* 0x0007e80000100a00 */
[----:B0-----:R-:W3:Y:S02]  /*131b0*/  LDL.LU.64 R8, [R1+0x1370] ;  /* 0x0013700001087983 */ /* 0x001ee40000300a00 */
[----:B---3--:R-:W-:Y:S02]  /*131c0*/  HMMA.16816.F32 R8, R16, R8, R24 ;  /* 0x000000081008723c */ /* 0x008fe40000001818 */
[----:B------:R-:W3:-:S15]  /*131d0*/  LDL.LU.64 R24, [R1+0x1368] ;  /* 0x0013680001187983 */ /* 0x000ede0000300a00 */
[----:B------:R-:W-:-:S06]  /*131e0*/  NOP ;  /* 0x0000000000007918 */ /* 0x000fcc0000000000 */
[----:B------:R-:W-:Y:S04]  /*131f0*/  STL.64 [R1+0x190], R8 ;  /* 0x0001900801007387 */ /* 0x000fe80000100a00 */
[----:B------:R0:W-:Y:S04]  /*13200*/  STL.64 [R1+0x198], R10 ;  /* 0x0001980a01007387 */ /* 0x0001e80000100a00 */
[----:B0-----:R-:W4:Y:S04]  /*13210*/  LDL.LU.64 R10, [R1+0x1360] ;  /* 0x00136000010a7983 */ /* 0x001f280000300a00 */
[----:B------:R-:W4:Y:S01]  /*13220*/  LDL.LU.64 R8, [R1+0x1358] ;  /* 0x0013580001087983 */ /* 0x000f220000300a00 */
[----:B---3--:R-:W-:Y:S01]  /*13230*/  IMAD.MOV.U32 R3, RZ, RZ, R25 ;  /* 0x000000ffff037224 */ /* 0x008fe200078e0019 */
[----:B----4-:R-:W-:-:S15]  /*13240*/  HMMA.16816.F32 R8, R16, R24, R8 ;  /* 0x000000181008723c */ /* 0x010fde0000001808 */
[----:B------:R-:W-:-:S08]  /*13250*/  NOP ;  /* 0x0000000000007918 */ /* 0x000fd00000000000 */
[----:B------:R0:W-:Y:S04]  /*13260*/  STL.64 [R1+0x1a0], R8 ;  /* 0x0001a00801007387 */ /* 0x0001e80000100a00 */
[----:B------:R-:W-:Y:S04]  /*13270*/  STL.64 [R1+0x1a8], R10 ;  /* 0x0001a80a01007387 */ /* 0x000fe80000100a00 */
[----:B------:R-:W3:Y:S01]  /*13280*/  LDL.LU.64 R26, [R1+0x1350] ;  /* 0x00135000011a7983 */ /* 0x000ee20000300a00 */
[----:B0-----:R-:W-:-:S03]  /*13290*/  IMAD.MOV.U32 R8, RZ, RZ, R24 ;  /* 0x000000ffff087224 */ /* 0x001fc600078e0018 */
[----:B------:R-:W4:Y:S02]  /*132a0*/  LDL.LU.64 R24, [R1+0x1348] ;  /* 0x0013480001187983 */ /* 0x000f240000300a00 */
[----:B----4-:R-:W-:-:S15]  /*132b0*/  HMMA.16816.F32 R20, R16, R24, R20 ;  /* 0x000000181014723c */ /* 0x010fde0000001814 */
[----:B------:R-:W-:-:S08]  /*132c0*/  NOP ;  /* 0x0000000000007918 */ /* 0x000fd00000000000 */
[----:B------:R0:W-:Y:S04]  /*132d0*/  STL.64 [R1+0x1b0], R20 ;  /* 0x0001b01401007387 */ /* 0x0001e80000100a00 */
[----:B------:R-:W-:Y:S04]  /*132e0*/  STL.64 [R1+0x1b8], R22 ;  /* 0x0001b81601007387 */ /* 0x000fe80000100a00 */
[----:B0-----:R-:W2:Y:S04]  /*132f0*/  LDL.LU.64 R20, [R1+0x1340] ;  /* 0x0013400001147983 */ /* 0x001ea80000300a00 */
[----:B---3--:R-:W-:Y:S04]  /*13300*/  STL.64 [R1+0x12d0], R26 ;  /* 0x0012d01a01007387 */ /* 0x008fe80000100a00 */
[----:B------:R0:W-:Y:S04]  /*13310*/  STL.64 [R1+0x12c8], R24 ;  /* 0x0012c81801007387 */ /* 0x0001e80000100a00 */
[----:B0-----:R-:W3:Y:S04]  /*13320*/  LDL.LU.64 R24, [R1+0x350] ;  /* 0x0003500001187983 */ /* 0x001ee80000300a00 */
[----:B------:R-:W3:Y:S01]  /*13330*/  LDL.LU.64 R26, [R1+0x358] ;  /* 0x00035800011a7983 */ /* 0x000ee20000300a00 */
[----:B--2---:R-:W-:Y:S06]  /*13340*/  HMMA.16816.F32 R4, R16, R20, R4 ;  /* 0x000000141004723c */ /* 0x004fec0000001804 */
[----:B------:R-:W-:-:S02]  /*13350*/  IMAD.MOV.U32 R10, RZ, RZ, R20 ;  /* 0x000000ffff0a7224 */ /* 0x000fc400078e0014 */
[----:B------:R-:W-:-:S15]  /*13360*/  IMAD.MOV.U32 R9, RZ, RZ, R21 ;  /* 0x000000ffff097224 */ /* 0x000fde00078e0015 */
[----:B------:R-:W-:Y:S04]  /*13370*/  STL.64 [R1+0x210], R4 ;  /* 0x0002100401007387 */ /* 0x000fe80000100a00 */
[----:B------:R0:W-:Y:S04]  /*13380*/  STL.64 [R1+0x218], R6 ;  /* 0x0002180601007387 */ /* 0x0001e80000100a00 */
[----:B0-----:R-:W2:Y:S04]  /*13390*/  LDL.LU.64 R6, [R1+0x1338] ;  /* 0x0013380001067983 */ /* 0x001ea80000300a00 */
[----:B------:R-:W2:Y:S04]  /*133a0*/  LDL.LU.64 R4, [R1+0x1330] ;  /* 0x0013300001047983 */ /* 0x000ea80000300a00 */
[----:B------:R-:W2:Y:S02]  /*133b0*/  LDL.LU.64 R20, [R1+0x1328] ;  /* 0x0013280001147983 */ /* 0x000ea40000300a00 */
[----:B--2---:R-:W-:Y:S02]  /*133c0*/  HMMA.16816.F32 R16, R16, R20, R4 ;  /* 0x000000141010723c */ /* 0x004fe40000001804 */
[----:B------:R-:W0:Y:S04]  /*133d0*/  LDSM.16.MT88.4 R20, [R0+UR4+0x1080] ;  /* 0x001080040014783b */ /* 0x000e280008004200 */
[----:B------:R-:W3:Y:S04]  /*133e0*/  LDL.LU.64 R6, [R1+0x1320] ;  /* 0x0013200001067983 */ /* 0x000ee80000300a00 */
[----:B------:R-:W3:Y:S04]  /*133f0*/  LDL.LU.64 R4, [R1+0x1318] ;  /* 0x0013180001047983 */ /* 0x000ee80000300a00 */
[----:B0-----:R-:W-:Y:S09]  /*13400*/  STL.64 [R1+0x1168], R22 ;  /* 0x0011681601007387 */ /* 0x001ff20000100a00 */
[----:B------:R-:W-:Y:S04]  /*13410*/  STL.64 [R1+0x200], R16 ;  /* 0x0002001001007387 */ /* 0x000fe80000100a00 */
[----:B------:R-:W-:Y:S04]  /*13420*/  STL.64 [R1+0x208], R18 ;  /* 0x0002081201007387 */ /* 0x000fe80000100a00 */
[----:B------:R0:W-:Y:S04]  /*13430*/  STL.64 [R1+0x1160], R20 ;  /* 0x0011601401007387 */ /* 0x0001e80000100a00 */
[----:B0-----:R-:W2:Y:S04]  /*13440*/  LDL.LU.64 R20, [R1+0xd0] ;  /* 0x0000d00001147983 */ /* 0x001ea80000300a00 */
[----:B------:R-:W4:Y:S01]  /*13450*/  LDL.LU.64 R22, [R1+0xd8] ;  /* 0x0000d80001167983 */ /* 0x000f220000300a00 */
[----:B---3--:R-:W-:Y:S03]  /*13460*/  HMMA.16816.F32 R16, R4, R12, R24 ;  /* 0x0000000c0410723c */ /* 0x008fe60000001818 */
[----:B----4-:R-:W-:Y:S04]  /*13470*/  STL.64 [R1+0x12c0], R22 ;  /* 0x0012c01601007387 */ /* 0x010fe80000100a00 */
[----:B--2---:R-:W-:-:S15]  /*13480*/  STL.64 [R1+0x12b8], R20 ;  /* 0x0012b81401007387 */ /* 0x004fde0000100a00 */
[----:B------:R-:W-:-:S01]  /*13490*/  NOP ;  /* 0x0000000000007918 */ /* 0x000fc20000000000 */
[----:B------:R-:W-:Y:S04]  /*134a0*/  STL.64 [R1+0x1178], R18 ;  /* 0x0011781201007387 */ /* 0x000fe80000100a00 */
[----:B------:R0:W-:Y:S02]  /*134b0*/  STL.64 [R1+0x1170], R16 ;  /* 0x0011701001007387 */ /* 0x0001e40000100a00 */
[----:B0-----:R-:W-:Y:S02]  /*134c0*/  IMAD.MOV.U32 R16, RZ, RZ, R10 ;  /* 0x000000ffff107224 */ /* 0x001fe400078e000a */
[----:B------:R-:W-:-:S05]  /*134d0*/  IMAD.MOV.U32 R17, RZ, RZ, R9 ;  /* 0x000000ffff117224 */ /* 0x000fca00078e0009 */
[----:B------:R0:W-:Y:S04]  /*134e0*/  STL.64 [R1+0x12f8], R16 ;  /* 0x0012f81001007387 */ /* 0x0001e80000100a00 */
[----:B0-----:R-:W2:Y:S04]  /*134f0*/  LDL.LU.64 R16, [R1+0x330] ;  /* 0x0003300001107983 */ /* 0x001ea80000300a00 */
[----:B------:R-:W3:Y:S04]  /*13500*/  LDL.LU.64 R18, [R1+0x338] ;  /* 0x0003380001127983 */ /* 0x000ee80000300a00 */
[----:B---3--:R-:W-:Y:S04]  /*13510*/  STL.64 [R1+0x1308], R18 ;  /* 0x0013081201007387 */ /* 0x008fe80000100a00 */
[----:B--2---:R0:W-:Y:S04]  /*13520*/  STL.64 [R1+0x1300], R16 ;  /* 0x0013001001007387 */ /* 0x0041e80000100a00 */
[----:B0-----:R-:W2:Y:S04]  /*13530*/  LDL.LU.64 R16, [R1+0x30] ;  /* 0x0000300001107983 */ /* 0x001ea80000300a00 */
[----:B------:R-:W3:Y:S04]  /*13540*/  LDL.LU.64 R20, [R1+0x320] ;  /* 0x0003200001147983 */ /* 0x000ee80000300a00 */
[----:B------:R-:W4:Y:S04]  /*13550*/  LDL.LU.64 R22, [R1+0x328] ;  /* 0x0003280001167983 */ /* 0x000f280000300a00 */
[----:B----4-:R-:W-:Y:S04]  /*13560*/  STL.64 [R1+0x12f0], R22 ;  /* 0x0012f01601007387 */ /* 0x010fe80000100a00 */
[----:B---3--:R0:W-:Y:S04]  /*13570*/  STL.64 [R1+0x12e8], R20 ;  /* 0x0012e81401007387 */ /* 0x0081e80000100a00 */
[----:B0-----:R-:W3:Y:S04]  /*13580*/  LDL.LU.64 R20, [R1+0x20] ;  /* 0x0000200001147983 */ /* 0x001ee80000300a00 */
[----:B---3--:R0:W-:Y:S04]  /*13590*/  STL.64 [R1+0x1310], R20 ;  /* 0x0013101401007387 */ /* 0x0081e80000100a00 */
[----:B0-----:R-:W2:Y:S04]  /*135a0*/  LDL.LU.64 R20, [R1+0x340] ;  /* 0x0003400001147983 */ /* 0x001ea80000300a00 */
[----:B------:R-:W2:Y:S04]  /*135b0*/  LDL.LU.64 R22, [R1+0x348] ;  /* 0x0003480001167983 */ /* 0x000ea80000300a00 */
[----:B------:R-:W3:Y:S04]  /*135c0*/  LDL.LU.64 R24, [R1+0x310] ;  /* 0x0003100001187983 */ /* 0x000ee80000300a00 */
[----:B------:R-:W4:Y:S01]  /*135d0*/  LDL.LU.64 R26, [R1+0x318] ;  /* 0x00031800011a7983 */ /* 0x000f220000300a00 */
[----:B------:R-:W-:-:S02]  /*135e0*/  IMAD.MOV.U32 R2, RZ, RZ, R12 ;  /* 0x000000ffff027224 */ /* 0x000fc400078e000c */
[----:B------:R-:W-:Y:S01]  /*135f0*/  IMAD.MOV.U32 R0, RZ, RZ, R13 ;  /* 0x000000ffff007224 */ /* 0x000fe200078e000d */
[----:B----4-:R-:W-:Y:S04]  /*13600*/  STL.64 [R1+0x12e0], R26 ;  /* 0x0012e01a01007387 */ /* 0x010fe80000100a00 */
[----:B---3--:R0:W-:Y:S04]  /*13610*/  STL.64 [R1+0x12d8], R24 ;  /* 0x0012d81801007387 */ /* 0x0081e80000100a00 */
[----:B0-----:R-:W3:Y:S04]  /*13620*/  LDL.LU.64 R24, [R1+0x10] ;  /* 0x0000100001187983 */ /* 0x001ee80000300a00 */
[----:B------:R-:W4:Y:S04]  /*13630*/  LDL.LU.64 R12, [R1+0x240] ;  /* 0x00024000010c7983 */ /* 0x000f280000300a00 */
[----:B------:R-:W3:Y:S01]  /*13640*/  LDL.LU.64 R14, [R1+0x248] ;  /* 0x00024800010e7983 */ /* 0x000ee20000300a00 */
[----:B--2---:R-:W-:Y:S03]  /*13650*/  HMMA.16816.F32 R20, R4, R16, R20 ;  /* 0x000000100414723c */ /* 0x004fe60000001814 */
[----:B---3--:R-:W-:Y:S04]  /*13660*/  STL.64 [R1+0x1230], R14 ;  /* 0x0012300e01007387 */ /* 0x008fe80000100a00 */
[----:B----4-:R0:W-:Y:S02]  /*13670*/  STL.64 [R1+0x1228], R12 ;  /* 0x0012280c01007387 */ /* 0x0101e40000100a00 */
[----:B0-----:R-:W-:-:S02]  /*13680*/  IMAD.MOV.U32 R12, RZ, RZ, R8 ;  /* 0x000000ffff0c7224 */ /* 0x001fc400078e0008 */
[----:B------:R-:W2:Y:S04]  /*13690*/  LDL.LU.64 R8, [R1+0x2f0] ;  /* 0x0002f00001087983 */ /* 0x000ea80000300a00 */
[----:B------:R-:W2:Y:S08]  /*136a0*/  LDL.LU.64 R10, [R1+0x2f8] ;  /* 0x0002f800010a7983 */ /* 0x000eb00000300a00 */
[----:B------:R0:W-:Y:S04]  /*136b0*/  STL.64 [R1+0xf0], R20 ;  /* 0x0000f01401007387 */ /* 0x0001e80000100a00 */
[----:B------:R-:W-:Y:S01]  /*136c0*/  STL.64 [R1+0xf8], R22 ;  /* 0x0000f81601007387 */ /* 0x000fe20000100a00 */
[----:B------:R-:W-:-:S02]  /*136d0*/  IMAD.MOV.U32 R13, RZ, RZ, R3 ;  /* 0x000000ffff0d7224 */ /* 0x000fc400078e0003 */
[----:B------:R-:W-:Y:S02]  /*136e0*/  IMAD.MOV.U32 R14, RZ, RZ, R16 ;  /* 0x000000ffff0e7224 */ /* 0x000fe400078e0010 */
[----:B------:R-:W-:Y:S01]  /*136f0*/  IMAD.MOV.U32 R3, RZ, RZ, R17 ;  /* 0x000000ffff037224 */ /* 0x000fe200078e0011 */
[----:B0-----:R-:W3:Y:S04]  /*13700*/  LDL.LU.64 R20, [R1+0x1310] ;  /* 0x0013100001147983 */ /* 0x001ee80000300a00 */
[----:B------:R-:W3:Y:S04]  /*13710*/  LDL.LU.64 R18, [R1+0x1308] ;  /* 0x0013080001127983 */ /* 0x000ee80000300a00 */
[----:B------:R-:W3:Y:S02]  /*13720*/  LDL.LU.64 R16, [R1+0x1300] ;  /* 0x0013000001107983 */ /* 0x000ee40000300a00 */
[----:B---3--:R-:W-:Y:S06]  /*13730*/  HMMA.16816.F32 R16, R4, R20, R16 ;  /* 0x000000140410723c */ /* 0x008fec0000001810 */
[----:B------:R-:W-:-:S15]  /*13740*/  IMAD.MOV.U32 R15, RZ, RZ, R21 ;  /* 0x000000ffff0f7224 */ /* 0x000fde00078e0015 */
[----:B------:R-:W-:-:S02]  /*13750*/  NOP ;  /* 0x0000000000007918 */ /* 0x000fc40000000000 */
[----:B------:R0:W-:Y:S04]  /*13760*/  STL.64 [R1+0x110], R16 ;  /* 0x0001101001007387 */ /* 0x0001e80000100a00 */
[----:B------:R1:W-:Y:S04]  /*13770*/  STL.64 [R1+0x118], R18 ;  /* 0x0001181201007387 */ /* 0x0003e80000100a00 */
[----:B0-----:R-:W3:Y:S01]  /*13780*/  LDL.LU.64 R16, [R1+0x12f8] ;  /* 0x0012f80001107983 */ /* 0x001ee20000300a00 */
[----:B-1----:R-:W-:-:S03]  /*13790*/  IMAD.MOV.U32 R18, RZ, RZ, R20 ;  /* 0x000000ffff127224 */ /* 0x002fc600078e0014 */
[----:B------:R-:W4:Y:S04]  /*137a0*/  LDL.LU.64 R22, [R1+0x12f0] ;  /* 0x0012f00001167983 */ /* 0x000f280000300a00 */
[----:B------:R-:W4:Y:S01]  /*137b0*/  LDL.LU.64 R20, [R1+0x12e8] ;  /* 0x0012e80001147983 */ /* 0x000f220000300a00 */
[----:B------:R-:W-:Y:S01]  /*137c0*/  IMAD.MOV.U32 R19, RZ, RZ, R25 ;  /* 0x000000ffff137224 */ /* 0x000fe200078e0019 */
[----:B----4-:R-:W-:-:S15]  /*137d0*/  HMMA.16816.F32 R20, R4, R24, R20 ;  /* 0x000000180414723c */ /* 0x010fde0000001814 */
[----:B------:R-:W-:-:S08]  /*137e0*/  NOP ;  /* 0x0000000000007918 */ /* 0x000fd00000000000 */
[----:B------:R0:W-:Y:S04]  /*137f0*/  STL.64 [R1+0x150], R20 ;  /* 0x0001501401007387 */ /* 0x0001e80000100a00 */
[----:B------:R-:W-:Y:S04]  /*13800*/  STL.64 [R1+0x158], R22 ;  /* 0x0001581601007387 */ /* 0x000fe80000100a00 */
[----:B------:R-:W4:Y:S01]  /*13810*/  LDL.LU.64 R26, [R1+0x12e0] ;  /* 0x0012e000011a7983 */ /* 0x000f220000300a00 */
[----:B0-----:R-:W-:-:S03]  /*13820*/  IMAD.MOV.U32 R20, RZ, RZ, R24 ;  /* 0x000000ffff147224 */ /* 0x001fc600078e0018 */
[----:B------:R-:W4:Y:S02]  /*13830*/  LDL.LU.64 R24, [R1+0x12d8] ;  /* 0x0012d80001187983 */ /* 0x000f240000300a00 */
[----:B----4-:R-:W-:-:S15]  /*13840*/  HMMA.16816.F32 R24, R4, R12, R24 ;  /* 0x0000000c0418723c */ /* 0x010fde0000001818 */
[----:B------:R-:W-:-:S08]  /*13850*/  NOP ;  /* 0x0000000000007918 */ /* 0x000fd00000000000 */
[----:B------:R-:W-:Y:S04]  /*13860*/  STL.64 [R1+0x140], R24 ;  /* 0x0001401801007387 */ /* 0x000fe80000100a00 */
[----:B------:R0:W-:Y:S04]  /*13870*/  STL.64 [R1+0x148], R26 ;  /* 0x0001481a01007387 */ /* 0x0001e80000100a00 */
[----:B0-----:R-:W4:Y:S04]  /*13880*/  LDL.LU.64 R26, [R1+0x12d0] ;  /* 0x0012d000011a7983 */ /* 0x001f280000300a00 */
[----:B------:R-:W2:Y:S04]  /*13890*/  LDL.LU.64 R24, [R1+0x12c8] ;  /* 0x0012c80001187983 */ /* 0x000ea80000300a00 */
[----:B------:R0:W-:Y:S02]  /*138a0*/  STL.64 [R1+0x1248], R12 ;  /* 0x0012480c01007387 */ /* 0x0001e40000100a00 */
[----:B0-----:R-:W-:-:S02]  /*138b0*/  IMAD.MOV.U32 R12, RZ, RZ, R20 ;  /* 0x000000ffff0c7224 */ /* 0x001fc400078e0014 */
[----:B------:R-:W-:-:S05]  /*138c0*/  IMAD.MOV.U32 R13, RZ, RZ, R19 ;  /* 0x000000ffff0d7224 */ /* 0x000fca00078e0013 */
[----:B------:R0:W-:Y:S02]  /*138d0*/  STL.64 [R1+0x1260], R12 ;  /* 0x0012600c01007387 */ /* 0x0001e40000100a00 */
[----:B0-----:R-:W-:Y:S02]  /*138e0*/  IMAD.MOV.U32 R12, RZ, RZ, R18 ;  /* 0x000000ffff0c7224 */ /* 0x001fe400078e0012 */
[----:B------:R-:W-:-:S05]  /*138f0*/  IMAD.MOV.U32 R13, RZ, RZ, R15 ;  /* 0x000000ffff0d7224 */ /* 0x000fca00078e000f */
[----:B------:R0:W-:Y:S02]  /*13900*/  STL.64 [R1+0x1278], R12 ;  /* 0x0012780c01007387 */ /* 0x0001e40000100a00 */
[----:B0-----:R-:W-:Y:S02]  /*13910*/  IMAD.MOV.U32 R12, RZ, RZ, R14 ;  /* 0x000000ffff0c7224 */ /* 0x001fe400078e000e */
[----:B------:R-:W-:-:S05]  /*13920*/  IMAD.MOV.U32 R13, RZ, RZ, R3 ;  /* 0x000000ffff0d7224 */ /* 0x000fca00078e0003 */
[----:B------:R-:W-:Y:S04]  /*13930*/  STL.64 [R1+0x1290], R12 ;  /* 0x0012900c01007387 */ /* 0x000fe80000100a00 */
[----:B------:R-:W3:Y:S04]  /*13940*/  LDL.LU.64 R20, [R1+0x2d0] ;  /* 0x0002d00001147983 */ /* 0x000ee80000300a00 */
[----:B------:R-:W3:Y:S01]  /*13950*/  LDL.LU.64 R22, [R1+0x2d8] ;  /* 0x0002d80001167983 */ /* 0x000ee20000300a00 */
[----:B--2---:R-:W-:-:S15]  /*13960*/  HMMA.16816.F32 R8, R4, R24, R8 ;  /* 0x000000180408723c */ /* 0x004fde0000001808 */
[----:B------:R-:W-:-:S08]  /*13970*/  NOP ;  /* 0x0000000000007918 */ /* 0x000fd00000000000 */
[----:B------:R0:W-:Y:S04]  /*13980*/  STL.64 [R1+0x130], R8 ;  /* 0x0001300801007387 */ /* 0x0001e80000100a00 */
[----:B------:R1:W-:Y:S04]  /*13990*/  STL.64 [R1+0x138], R10 ;  /* 0x0001380a01007387 */ /* 0x0003e80000100a00 */
[----:B0-----:R-:W2:Y:S04]  /*139a0*/  LDL.LU.64 R8, [R1+0x2c0] ;  /* 0x0002c00001087983 */ /* 0x001ea80000300a00 */
[----:B-1----:R-:W2:Y:S04]  /*139b0*/  LDL.LU.64 R10, [R1+0x2c8] ;  /* 0x0002c800010a7983 */ /* 0x002ea80000300a00 */
[----:B----4-:R-:W-:Y:S04]  /*139c0*/  STL.64 [R1+0x1240], R26 ;  /* 0x0012401a01007387 */ /* 0x010fe80000100a00 */
[----:B------:R0:W-:Y:S04]  /*139d0*/  STL.64 [R1+0x1238], R24 ;  /* 0x0012381801007387 */ /* 0x0001e80000100a00 */
[----:B0-----:R-:W4:Y:S04]  /*139e0*/  LDL.LU.64 R24, [R1+0x230] ;  /* 0x0002300001187983 */ /* 0x001f280000300a00 */
[----:B------:R-:W3:Y:S04]  /*139f0*/  LDL.LU.64 R26, [R1+0x238] ;  /* 0x00023800011a7983 */ /* 0x000ee80000300a00 */
[----:B---3--:R-:W-:Y:S04]  /*13a00*/  STL.64 [R1+0x1258], R26 ;  /* 0x0012581a01007387 */ /* 0x008fe80000100a00 */
[----:B----4-:R0:W-:Y:S04]  /*13a10*/  STL.64 [R1+0x1250], R24 ;  /* 0x0012501801007387 */ /* 0x0101e80000100a00 */
[----:B0-----:R-:W3:Y:S04]  /*13a20*/  LDL.LU.64 R24, [R1+0x1c0] ;  /* 0x0001c00001187983 */ /* 0x001ee80000300a00 */
[----:B------:R-:W4:Y:S04]  /*13a30*/  LDL.LU.64 R26, [R1+0x1c8] ;  /* 0x0001c800011a7983 */ /* 0x000f280000300a00 */
[----:B----4-:R-:W-:Y:S04]  /*13a40*/  STL.64 [R1+0x1270], R26 ;  /* 0x0012701a01007387 */ /* 0x010fe80000100a00 */
[----:B---3--:R0:W-:Y:S04]  /*13a50*/  STL.64 [R1+0x1268], R24 ;  /* 0x0012681801007387 */ /* 0x0081e80000100a00 */
[----:B0-----:R-:W3:Y:S04]  /*13a60*/  LDL.LU.64 R24, [R1+0x260] ;  /* 0x0002600001187983 */ /* 0x001ee80000300a00 */
[----:B------:R-:W4:Y:S01]  /*13a70*/  LDL.LU.64 R26, [R1+0x268] ;  /* 0x00026800011a7983 */ /* 0x000f220000300a00 */
[----:B------:R-:W-:Y:S03]  /*13a80*/  HMMA.16816.F32 R20, R4, R16, R20 ;  /* 0x000000100414723c */ /* 0x000fe60000001814 */
[----:B----4-:R-:W-:Y:S04]  /*13a90*/  STL.64 [R1+0x1288], R26 ;  /* 0x0012881a01007387 */ /* 0x010fe80000100a00 */
[----:B---3--:R0:W-:Y:S04]  /*13aa0*/  STL.64 [R1+0x1280], R24 ;  /* 0x0012801801007387 */ /* 0x0081e80000100a00 */
[----:B0-----:R-:W3:Y:S04]  /*13ab0*/  LDL.LU.64 R24, [R1+0x280] ;  /* 0x0002800001187983 */ /* 0x001ee80000300a00 */
[----:B------:R-:W4:Y:S09]  /*13ac0*/  LDL.LU.64 R26, [R1+0x288] ;  /* 0x00028800011a7983 */ /* 0x000f320000300a00 */
[----:B------:R-:W-:Y:S01]  /*13ad0*/  IMAD.MOV.U32 R29, RZ, RZ, R23 ;  /* 0x000000ffff1d7224 */ /* 0x000fe200078e0017 */
[----:B----4-:R-:W-:Y:S04]  /*13ae0*/  STL.64 [R1+0x12a0], R26 ;  /* 0x0012a01a01007387 */ /* 0x010fe80000100a00 */
[----:B---3--:R0:W-:Y:S04]  /*13af0*/  STL.64 [R1+0x1298], R24 ;  /* 0x0012981801007387 */ /* 0x0081e80000100a00 */
[----:B0-----:R-:W3:Y:S04]  /*13b00*/  LDL.LU.64 R24, [R1+0x2b0] ;  /* 0x0002b00001187983 */ /* 0x001ee80000300a00 */
[----:B------:R-:W3:Y:S04]  /*13b10*/  LDL.LU.64 R26, [R1+0x2b8] ;  /* 0x0002b800011a7983 */ /* 0x000ee80000300a00 */
[----:B------:R-:W-:Y:S04]  /*13b20*/  STL.64 [R1+0x120], R20 ;  /* 0x0001201401007387 */ /* 0x000fe80000100a00 */
[----:B------:R0:W-:Y:S04]  /*13b30*/  STL [R1+0x128], R22 ;  /* 0x0001281601007387 */ /* 0x0001e80000100800 */
[----:B0-----:R-:W4:Y:S04]  /*13b40*/  LDL.LU.64 R22, [R1+0x12c0] ;  /* 0x0012c00001167983 */ /* 0x001f280000300a00 */
[----:B------:R-:W2:Y:S04]  /*13b50*/  LDL.LU.64 R20, [R1+0x12b8] ;  /* 0x0012b80001147983 */ /* 0x000ea80000300a00 */
[----:B------:R-:W-:Y:S01]  /*13b60*/  STL [R1+0x1158], R29 ;  /* 0x0011581d01007387 */ /* 0x000fe20000100800 */
[----:B------:R-:W-:-:S02]  /*13b70*/  IMAD.MOV.U32 R12, RZ, RZ, R2 ;  /* 0x000000ffff0c7224 */ /* 0x000fc400078e0002 */
[----:B------:R-:W-:Y:S01]  /*13b80*/  IMAD.MOV.U32 R13, RZ, RZ, R0 ;  /* 0x000000ffff0d7224 */ /* 0x000fe200078e0000 */
[----:B--2---:R-:W-:Y:S01]  /*13b90*/  HMMA.16816.F32 R4, R4, R20, R8 ;  /* 0x000000140404723c */ /* 0x004fe20000001808 */
[----:B------:R-:W3:Y:S04]  /*13ba0*/  LDL.LU.64 R10, [R1+0x12b0] ;  /* 0x0012b000010a7983 */ /* 0x000ee80000300a00 */
[----:B------:R-:W3:-:S15]  /*13bb0*/  LDL.LU.64 R8, [R1+0x12a8] ;  /* 0x0012a80001087983 */ /* 0x000ede0000300a00 */
[----:B------:R-:W-:-:S03]  /*13bc0*/  NOP ;  /* 0x0000000000007918 */ /* 0x000fc60000000000 */
[----:B------:R0:W-:Y:S04]  /*13bd0*/  STL.64 [R1+0x100], R4 ;  /* 0x0001000401007387 */ /* 0x0001e80000100a00 */
[----:B------:R1:W-:Y:S04]  /*13be0*/  STL.64 [R1+0x108], R6 ;  /* 0x0001080601007387 */ /* 0x0003e80000100a00 */
[----:B0-----:R-:W2:Y:S04]  /*13bf0*/  LDL.LU.64 R4, [R1+0x250] ;  /* 0x0002500001047983 */ /* 0x001ea80000300a00 */
[----:B-1----:R-:W2:Y:S01]  /*13c00*/  LDL.LU.64 R6, [R1+0x258] ;  /* 0x0002580001067983 */ /* 0x002ea20000300a00 */
[----:B---3--:R-:W-:Y:S03]  /*13c10*/  HMMA.16816.F32 R12, R8, R12, R24 ;  /* 0x0000000c080c723c */ /* 0x008fe60000001818 */
[----:B------:R-:W3:Y:S04]  /*13c20*/  LDL.LU.64 R26, [R1+0x12a0] ;  /* 0x0012a000011a7983 */ /* 0x000ee80000300a00 */
[----:B------:R-:W3:-:S15]  /*13c30*/  LDL.LU.64 R24, [R1+0x1298] ;  /* 0x0012980001187983 */ /* 0x000ede0000300a00 */
[----:B------:R-:W-:-:S01]  /*13c40*/  NOP ;  /* 0x0000000000007918 */ /* 0x000fc20000000000 */
        /* <DEDUP_REMOVED lines=26> */
[----:B------:R-:W4:-:S15]  /*13df0*/  LDL.LU.64 R24, [R1+0x1238] ;  /* 0x0012380001187983 */ /* 0x000f1e0000300a00 */
[----:B------:R-:W-:-:S02]  /*13e00*/  NOP ;  /* 0x0000000000007918 */ /* 0x000fc40000000000 */
[----:B------:R-:W-:Y:S04]  /*13e10*/  STL.64 [R1+0x230], R12 ;  /* 0x0002300c01007387 */ /* 0x000fe80000100a00 */
[----:B------:R0:W-:Y:S04]  /*13e20*/  STL.64 [R1+0x238], R14 ;  /* 0x0002380e01007387 */ /* 0x0001e80000100a00 */
[----:B0-----:R-:W4:Y:S04]  /*13e30*/  LDL.LU.64 R14, [R1+0x1230] ;  /* 0x00123000010e7983 */ /* 0x001f280000300a00 */
[----:B------:R-:W4:Y:S01]  /*13e40*/  LDL.LU.64 R12, [R1+0x1228] ;  /* 0x00122800010c7983 */ /* 0x000f220000300a00 */
[C---:B--2---:R-:W-:Y:S06]  /*13e50*/  HMMA.16816.F32 R4, R8.reuse, R16, R4 ;  /* 0x000000100804723c */ /* 0x044fec0000001804 */
[----:B----4-:R-:W-:-:S15]  /*13e60*/  HMMA.16816.F32 R12, R8, R24, R12 ;  /* 0x00000018080c723c */ /* 0x010fde000000180c */
[----:B------:R-:W-:-:S08]  /*13e70*/  NOP ;  /* 0x0000000000007918 */ /* 0x000fd00000000000 */
[----:B------:R-:W-:Y:S04]  /*13e80*/  STL.64 [R1+0x240], R12 ;  /* 0x0002400c01007387 */ /* 0x000fe80000100a00 */
[----:B------:R0:W-:Y:S04]  /*13e90*/  STL.64 [R1+0x248], R14 ;  /* 0x0002480e01007387 */ /* 0x0001e80000100a00 */
[----:B0-----:R-:W2:Y:S04]  /*13ea0*/  LDL.LU.64 R14, [R1+0x1220] ;  /* 0x00122000010e7983 */ /* 0x001ea80000300a00 */
[----:B------:R-:W2:Y:S04]  /*13eb0*/  LDL.LU.64 R12, [R1+0x1218] ;  /* 0x00121800010c7983 */ /* 0x000ea80000300a00 */
[----:B------:R-:W4:Y:S04]  /*13ec0*/  LDL R25, [R1+0xa54] ;  /* 0x000a540001197983 */ /* 0x000f280000100800 */
[----:B------:R-:W2:Y:S04]  /*13ed0*/  LDL.LU R16, [R1+0x50] ;  /* 0x0000500001107983 */ /* 0x000ea80000300800 */
[----:B------:R-:W2:Y:S01]  /*13ee0*/  LDL.LU R17, [R1+0x54] ;  /* 0x0000540001117983 */ /* 0x000ea20000300800 */
[----:B---3--:R-:W-:-:S02]  /*13ef0*/  IMAD.MOV.U32 R18, RZ, RZ, R26 ;  /* 0x000000ffff127224 */ /* 0x008fc400078e001a */
[----:B------:R-:W-:Y:S01]  /*13f00*/  IMAD.MOV.U32 R19, RZ, RZ, R27 ;  /* 0x000000ffff137224 */ /* 0x000fe200078e001b */
[----:B------:R-:W3:Y:S04]  /*13f10*/  LDL.LU R26, [R1+0x1214] ;  /* 0x00121400011a7983 */ /* 0x000ee80000300800 */
[----:B------:R-:W4:Y:S04]  /*13f20*/  LDL.LU R27, [R1+0x1210] ;  /* 0x00121000011b7983 */ /* 0x000f280000300800 */
[----:B------:R-:W-:Y:S04]  /*13f30*/  STL.64 [R1+0x1188], R18 ;  /* 0x0011881201007387 */ /* 0x000fe80000100a00 */
[----:B--2---:R0:W-:Y:S04]  /*13f40*/  STL.64 [R1+0x1180], R16 ;  /* 0x0011801001007387 */ /* 0x0041e80000100a00 */
[----:B0-----:R-:W2:Y:S04]  /*13f50*/  LDL.LU R16, [R1+0x90] ;  /* 0x0000900001107983 */ /* 0x001ea80000300800 */
[----:B------:R-:W2:Y:S04]  /*13f60*/  LDL.LU R17, [R1+0x94] ;  /* 0x0000940001117983 */ /* 0x000ea80000300800 */
[----:B------:R-:W3:Y:S04]  /*13f70*/  LDL.LU R18, [R1+0x98] ;  /* 0x0000980001127983 */ /* 0x000ee80000300800 */
[----:B------:R-:W3:Y:S01]  /*13f80*/  LDL.LU R19, [R1+0x9c] ;  /* 0x00009c0001137983 */ /* 0x000ee20000300800 */
[----:B------:R-:W-:-:S02]  /*13f90*/  IMAD.MOV.U32 R28, RZ, RZ, R4 ;  /* 0x000000ffff1c7224 */ /* 0x000fc400078e0004 */
[----:B------:R-:W-:Y:S02]  /*13fa0*/  IMAD.MOV.U32 R3, RZ, RZ, R5 ;  /* 0x000000ffff037224 */ /* 0x000fe400078e0005 */
[----:B------:R-:W-:Y:S02]  /*13fb0*/  IMAD.MOV.U32 R2, RZ, RZ, R6 ;  /* 0x000000ffff027224 */ /* 0x000fe400078e0006 */
[----:B------:R-:W-:Y:S01]  /*13fc0*/  IMAD.MOV.U32 R0, RZ, RZ, R7 ;  /* 0x000000ffff007224 */ /* 0x000fe200078e0007 */
[----:B------:R-:W4:Y:S04]  /*13fd0*/  LDL.LU.64 R4, [R1+0x220] ;  /* 0x0002200001047983 */ /* 0x000f280000300a00 */
[----:B------:R-:W4:Y:S04]  /*13fe0*/  LDL.LU.64 R6, [R1+0x228] ;  /* 0x0002280001067983 */ /* 0x000f280000300a00 */
[----:B---3--:R-:W-:Y:S04]  /*13ff0*/  STL.64 [R1+0x1198], R18 ;  /* 0x0011981201007387 */ /* 0x008fe80000100a00 */
[----:B--2---:R0:W-:Y:S04]  /*14000*/  STL.64 [R1+0x1190], R16 ;  /* 0x0011901001007387 */ /* 0x0041e80000100a00 */
[----:B0-----:R-:W2:Y:S04]  /*14010*/  LDL.LU R16, [R1+0xa0] ;  /* 0x0000a00001107983 */ /* 0x001ea80000300800 */
[----:B------:R-:W2:Y:S01]  /*14020*/  LDL.LU R17, [R1+0xa4] ;  /* 0x0000a40001117983 */ /* 0x000ea20000300800 */
[----:B----4-:R-:W-:-:S02]  /*14030*/  IMAD.MOV.U32 R18, RZ, RZ, R27 ;  /* 0x000000ffff127224 */ /* 0x010fc400078e001b */
        /* <DEDUP_REMOVED lines=8> */
[----:B------:R-:W3:Y:S04]  /*140c0*/  LDL.LU R19, [R1+0xbc] ;  /* 0x0000bc0001137983 */ /* 0x000ee80000300800 */
[----:B---3--:R0:W-:Y:S04]  /*140d0*/  STL.64 [R1+0x11b8], R18 ;  /* 0x0011b81201007387 */ /* 0x0081e80000100a00 */
[----:B--2---:R1:W-:Y:S04]  /*140e0*/  STL.64 [R1+0x11b0], R16 ;  /* 0x0011b01001007387 */ /* 0x0043e80000100a00 */
[----:B0-----:R-:W2:Y:S04]  /*140f0*/  LDL.64 R18, [R1+0x18] ;  /* 0x0000180001127983 */ /* 0x001ea80000100a00 */
[----:B--2---:R0:W-:Y:S04]  /*14100*/  STL.64 [R1+0x11c8], R18 ;  /* 0x0011c81201007387 */ /* 0x0041e80000100a00 */
[----:B-1----:R-:W2:Y:S04]  /*14110*/  LDL.LU R16, [R1+0x60] ;  /* 0x0000600001107983 */ /* 0x002ea80000300800 */
[----:B------:R-:W2:Y:S04]  /*14120*/  LDL.LU R17, [R1+0x64] ;  /* 0x0000640001117983 */ /* 0x000ea80000300800 */
[----:B0-----:R-:W3:Y:S04]  /*14130*/  LDL.LU R18, [R1+0x68] ;  /* 0x0000680001127983 */ /* 0x001ee80000300800 */
[----:B------:R-:W3:Y:S04]  /*14140*/  LDL.LU R19, [R1+0x6c] ;  /* 0x00006c0001137983 */ /* 0x000ee80000300800 */
[----:B---3--:R0:W-:Y:S04]  /*14150*/  STL.64 [R1+0x11d8], R18 ;  /* 0x0011d81201007387 */ /* 0x0081e80000100a00 */
[----:B--2---:R-:W-:Y:S04]  /*14160*/  STL.64 [R1+0x11d0], R16 ;  /* 0x0011d01001007387 */ /* 0x004fe80000100a00 */
[----:B0-----:R-:W2:Y:S04]  /*14170*/  LDL R18, [R1+0x38] ;  /* 0x0000380001127983 */ /* 0x001ea80000100800 */
[----:B------:R-:W2:Y:S01]  /*14180*/  LDL R19, [R1+0x3c] ;  /* 0x00003c0001137983 */ /* 0x000ea20000100800 */
[----:B------:R-:W-:Y:S03]  /*14190*/  HMMA.16816.F32 R4, R8, R20, R4 ;  /* 0x000000140804723c */ /* 0x000fe60000001804 */
[----:B--2---:R0:W-:Y:S04]  /*141a0*/  STL.64 [R1+0x11e8], R18 ;  /* 0x0011e81201007387 */ /* 0x0041e80000100a00 */
[----:B0-----:R-:W2:Y:S04]  /*141b0*/  LDL R18, [R1+0x48] ;  /* 0x0000480001127983 */ /* 0x001ea80000100800 */
[----:B------:R-:W2:Y:S04]  /*141c0*/  LDL R19, [R1+0x4c] ;  /* 0x00004c0001137983 */ /* 0x000ea80000100800 */
[----:B------:R-:W-:Y:S04]  /*141d0*/  STL [R1+0xfd4], R0 ;  /* 0x000fd40001007387 */ /* 0x000fe80000100800 */
[----:B------:R-:W-:Y:S04]  /*141e0*/  STL [R1+0xfd0], R2 ;  /* 0x000fd00201007387 */ /* 0x000fe80000100800 */
[----:B------:R-:W-:Y:S04]  /*141f0*/  STL [R1+0xfcc], R28 ;  /* 0x000fcc1c01007387 */ /* 0x000fe80000100800 */
[----:B------:R-:W-:Y:S04]  /*14200*/  STL [R1+0xfc8], R3 ;  /* 0x000fc80301007387 */ /* 0x000fe80000100800 */
[----:B------:R-:W3:Y:S04]  /*14210*/  LDL.64 R10, [R1+0x28] ;  /* 0x00002800010a7983 */ /* 0x000ee80000100a00 */
[----:B---3--:R0:W-:Y:S04]  /*14220*/  STL.64 [R1+0x11e0], R10 ;  /* 0x0011e00a01007387 */ /* 0x0081e80000100a00 */
[----:B------:R-:W-:Y:S04]  /*14230*/  STL.64 [R1+0x2d0], R4 ;  /* 0x0002d00401007387 */ /* 0x000fe80000100a00 */
[----:B------:R-:W-:Y:S04]  /*14240*/  STL.64 [R1+0x2d8], R6 ;  /* 0x0002d80601007387 */ /* 0x000fe80000100a00 */
[----:B------:R-:W3:Y:S04]  /*14250*/  LDL.LU R8, [R1+0x70] ;  /* 0x0000700001087983 */ /* 0x000ee80000300800 */
[----:B------:R-:W3:Y:S04]  /*14260*/  LDL.LU R9, [R1+0x74] ;  /* 0x0000740001097983 */ /* 0x000ee80000300800 */
[----:B------:R-:W1:Y:S04]  /*14270*/  LDSM.16.MT88.4 R4, [R25+UR4+0x1000] ;  /* 0x001000041904783b */ /* 0x000e680008004200 */
[----:B0-----:R-:W4:Y:S04]  /*14280*/  LDL.LU R10, [R1+0x78] ;  /* 0x00007800010a7983 */ /* 0x001f280000300800 */
[----:B------:R-:W4:Y:S04]  /*14290*/  LDL.LU R11, [R1+0x7c] ;  /* 0x00007c00010b7983 */ /* 0x000f280000300800 */
[----:B----4-:R-:W-:Y:S04]  /*142a0*/  STL.64 [R1+0x11f8], R10 ;  /* 0x0011f80a01007387 */ /* 0x010fe80000100a00 */
[----:B---3--:R0:W-:Y:S04]  /*142b0*/  STL.64 [R1+0x11f0], R8 ;  /* 0x0011f00801007387 */ /* 0x0081e80000100a00 */
[----:B0-----:R-:W2:Y:S04]  /*142c0*/  LDL.LU R8, [R1+0x80] ;  /* 0x0000800001087983 */ /* 0x001ea80000300800 */
[----:B------:R-:W2:Y:S04]  /*142d0*/  LDL.LU R9, [R1+0x84] ;  /* 0x0000840001097983 */ /* 0x000ea80000300800 */
[----:B------:R-:W2:Y:S04]  /*142e0*/  LDL.LU R10, [R1+0x88] ;  /* 0x00008800010a7983 */ /* 0x000ea80000300800 */
[----:B------:R-:W2:Y:S04]  /*142f0*/  LDL.LU R11, [R1+0x8c] ;  /* 0x00008c00010b7983 */ /* 0x000ea80000300800 */
[----:B------:R0:W-:Y:S04]  /*14300*/  STL.64 [R1+0x11c0], R22 ;  /* 0x0011c01601007387 */ /* 0x0001e80000100a00 */
[----:B------:R-:W3:Y:S04]  /*14310*/  LDL.LU R20, [R1+0xc0] ;  /* 0x0000c00001147983 */ /* 0x000ee80000300800 */
[----:B------:R-:W3:Y:S01]  /*14320*/  LDL.LU R21, [R1+0xc4] ;  /* 0x0000c40001157983 */ /* 0x000ee20000300800 */
[----:B0-----:R-:W-:-:S02]  /*14330*/  IMAD.MOV.U32 R22, RZ, RZ, R26 ;  /* 0x000000ffff167224 */ /* 0x001fc400078e001a */
[----:B------:R-:W-:Y:S01]  /*14340*/  IMAD.MOV.U32 R23, RZ, RZ, R27 ;  /* 0x000000ffff177224 */ /* 0x000fe200078e001b */
[----:B------:R-:W4:Y:S04]  /*14350*/  LDL.LU R26, [R1+0x1204] ;  /* 0x00120400011a7983 */ /* 0x000f280000300800 */
[----:B------:R-:W4:Y:S04]  /*14360*/  LDL.LU R27, [R1+0x1200] ;  /* 0x00120000011b7983 */ /* 0x000f280000300800 */
[----:B-1----:R0:W-:Y:S04]  /*14370*/  STL.64 [R1+0x10e8], R6 ;  /* 0x0010e80601007387 */ /* 0x0021e80000100a00 */
[----:B------:R-:W-:Y:S04]  /*14380*/  STL.64 [R1+0x10e0], R4 ;  /* 0x0010e00401007387 */ /* 0x000fe80000100a00 */
[----:B0-----:R-:W4:Y:S01]  /*14390*/  LDL.LU.64 R6, [R1+0xe8] ;  /* 0x0000e80001067983 */ /* 0x001f220000300a00 */
[----:B--2---:R-:W-:Y:S03]  /*143a0*/  HMMA.16816.F32 R16, R12, R18, R8 ;  /* 0x000000120c10723c */ /* 0x004fe60000001808 */
[----:B------:R-:W2:Y:S04]  /*143b0*/  LDL.LU.64 R10, [R1+0x11f8] ;  /* 0x0011f800010a7983 */ /* 0x000ea80000300a00 */
[----:B------:R-:W2:-:S15]  /*143c0*/  LDL.LU.64 R8, [R1+0x11f0] ;  /* 0x0011f00001087983 */ /* 0x000e9e0000300a00 */
[----:B------:R-:W-:-:S01]  /*143d0*/  NOP ;  /* 0x0000000000007918 */ /* 0x000fc20000000000 */
[----:B------:R-:W-:Y:S04]  /*143e0*/  STL.64 [R1+0x260], R16 ;  /* 0x0002601001007387 */ /* 0x000fe80000100a00 */
[----:B------:R0:W-:Y:S04]  /*143f0*/  STL.64 [R1+0x268], R18 ;  /* 0x0002681201007387 */ /* 0x0001e80000100a00 */
[----:B0-----:R-:W2:Y:S02]  /*14400*/  LDL.LU.64 R18, [R1+0x11e8] ;  /* 0x0011e80001127983 */ /* 0x001ea40000300a00 */
[----:B--2---:R-:W-:Y:S02]  /*14410*/  HMMA.16816.F32 R16, R12, R18, R8 ;  /* 0x000000120c10723c */ /* 0x004fe40000001808 */
[----:B------:R-:W2:-:S15]  /*14420*/  LDL.LU.64 R10, [R1+0x11e0] ;  /* 0x0011e000010a7983 */ /* 0x000e9e0000300a00 */
[----:B------:R-:W-:-:S06]  /*14430*/  NOP ;  /* 0x0000000000007918 */ /* 0x000fcc0000000000 */
[----:B------:R-:W-:Y:S04]  /*14440*/  STL.64 [R1+0x250], R16 ;  /* 0x0002501001007387 */ /* 0x000fe80000100a00 */
[----:B------:R0:W-:Y:S04]  /*14450*/  STL.64 [R1+0x258], R18 ;  /* 0x0002581201007387 */ /* 0x0001e80000100a00 */
[----:B0-----:R-:W2:Y:S04]  /*14460*/  LDL.LU.64 R18, [R1+0x11d8] ;  /* 0x0011d80001127983 */ /* 0x001ea80000300a00 */
[----:B------:R-:W2:Y:S02]  /*14470*/  LDL.LU.64 R16, [R1+0x11d0] ;  /* 0x0011d00001107983 */ /* 0x000ea40000300a00 */
[----:B--2---:R-:W-:-:S15]  /*14480*/  HMMA.16816.F32 R16, R12, R10, R16 ;  /* 0x0000000a0c10723c */ /* 0x004fde0000001810 */
[----:B------:R-:W-:-:S08]  /*14490*/  NOP ;  /* 0x0000000000007918 */ /* 0x000fd00000000000 */
[----:B------:R-:W-:Y:S04]  /*144a0*/  STL.64 [R1+0x2c0], R16 ;  /* 0x0002c01001007387 */ /* 0x000fe80000100a00 */
[----:B------:R0:W-:Y:S04]  /*144b0*/  STL.64 [R1+0x2c8], R18 ;  /* 0x0002c81201007387 */ /* 0x0001e80000100a00 */
[----:B0-----:R-:W3:Y:S01]  /*144c0*/  LDL.LU.64 R18, [R1+0x11c8] ;  /* 0x0011c80001127983 */ /* 0x001ee20000300a00 */
[----:B------:R-:W-:Y:S02]  /*144d0*/  IMAD.MOV.U32 R29, RZ, RZ, R10 ;  /* 0x000000ffff1d7224 */ /* 0x000fe400078e000a */
[----:B------:R-:W-:-:S02]  /*144e0*/  IMAD.MOV.U32 R24, RZ, RZ, R11 ;  /* 0x000000ffff187224 */ /* 0x000fc400078e000b */
[----:B------:R-:W0:Y:S04]  /*144f0*/  LDSM.16.MT88.4 R8, [R25+UR4+0x1080] ;  /* 0x001080041908783b */ /* 0x000e280008004200 */
[----:B0-----:R0:W-:Y:S04]  /*14500*/  STL.64 [R1+0x1050], R10 ;  /* 0x0010500a01007387 */ /* 0x0011e80000100a00 */
[----:B------:R1:W-:Y:S04]  /*14510*/  STL.64 [R1+0x1048], R8 ;  /* 0x0010480801007387 */ /* 0x0003e80000100a00 */
[----:B0-----:R-:W2:Y:S04]  /*14520*/  LDL R10, [R1+0x8] ;  /* 0x00000800010a7983 */ /* 0x001ea80000100800 */
[----:B-1----:R-:W4:Y:S04]  /*14530*/  LDL R9, [R1+0x384] ;  /* 0x0003840001097983 */ /* 0x002f280000100800 */
[----:B------:R-:W2:Y:S01]  /*14540*/  LDL R11, [R1+0xc] ;  /* 0x00000c00010b7983 */ /* 0x000ea20000100800 */
[----:B---3--:R-:W-:Y:S06]  /*14550*/  HMMA.16816.F32 R20, R12, R18, R20 ;  /* 0x000000120c14723c */ /* 0x008fec0000001814 */
[----:B------:R-:W-:-:S02]  /*14560*/  IMAD.MOV.U32 R5, RZ, RZ, R18 ;  /* 0x000000ffff057224 */ /* 0x000fc400078e0012 */
[----:B------:R-:W-:-:S15]  /*14570*/  IMAD.MOV.U32 R4, RZ, RZ, R19 ;  /* 0x000000ffff047224 */ /* 0x000fde00078e0013 */
[----:B------:R-:W-:Y:S04]  /*14580*/  STL.64 [R1+0x2b0], R20 ;  /* 0x0002b01401007387 */ /* 0x000fe80000100a00 */
[----:B------:R0:W-:Y:S04]  /*14590*/  STL.64 [R1+0x2b8], R22 ;  /* 0x0002b81601007387 */ /* 0x0001e80000100a00 */
[----:B0-----:R-:W3:Y:S04]  /*145a0*/  LDL.LU.64 R22, [R1+0x11c0] ;  /* 0x0011c00001167983 */ /* 0x001ee80000300a00 */
[----:B------:R-:W2:Y:S04]  /*145b0*/  LDL.LU.64 R18, [R1+0x11b8] ;  /* 0x0011b80001127983 */ /* 0x000ea80000300a00 */
[----:B------:R-:W2:Y:S02]  /*145c0*/  LDL.LU.64 R16, [R1+0x11b0] ;  /* 0x0011b00001107983 */ /* 0x000ea40000300a00 */
[----:B--2---:R-:W-:-:S15]  /*145d0*/  HMMA.16816.F32 R16, R12, R10, R16 ;  /* 0x0000000a0c10723c */ /* 0x004fde0000001810 */
[----:B------:R-:W-:-:S08]  /*145e0*/  NOP ;  /* 0x0000000000007918 */ /* 0x000fd00000000000 */
[----:B------:R-:W-:Y:S04]  /*145f0*/  STL.64 [R1+0x220], R16 ;  /* 0x0002201001007387 */ /* 0x000fe80000100a00 */
[----:B------:R0:W-:Y:S04]  /*14600*/  STL.64 [R1+0x228], R18 ;  /* 0x0002281201007387 */ /* 0x0001e80000100a00 */
[----:B0-----:R-:W4:Y:S04]  /*14610*/  LDL.LU.64 R18, [R1+0x11a8] ;  /* 0x0011a80001127983 */ /* 0x001f280000300a00 */
[----:B------:R-:W4:Y:S04]  /*14620*/  LDL.LU.64 R16, [R1+0x11a0] ;  /* 0x0011a00001107983 */ /* 0x000f280000300a00 */
[----:B------:R-:W-:Y:S01]  /*14630*/  STL.64 [R1+0x1110], R10 ;  /* 0x0011100a01007387 */ /* 0x000fe20000100a00 */
[----:B----4-:R-:W-:-:S15]  /*14640*/  HMMA.16816.F32 R16, R12, R26, R16 ;  /* 0x0000001a0c10723c */ /* 0x010fde0000001810 */
[----:B------:R-:W-:-:S08]  /*14650*/  NOP ;  /* 0x0000000000007918 */ /* 0x000fd00000000000 */
[----:B------:R-:W-:Y:S04]  /*14660*/  STL.64 [R1+0x2a0], R16 ;  /* 0x0002a01001007387 */ /* 0x000fe80000100a00 */
[----:B------:R0:W-:Y:S04]  /*14670*/  STL.64 [R1+0x2a8], R18 ;  /* 0x0002a81201007387 */ /* 0x0001e80000100a00 */
[----:B0-----:R-:W2:Y:S04]  /*14680*/  LDL.LU.64 R18, [R1+0x1198] ;  /* 0x0011980001127983 */ /* 0x001ea80000300a00 */
[----:B------:R-:W2:Y:S04]  /*14690*/  LDL.LU.64 R16, [R1+0x1190] ;  /* 0x0011900001107983 */ /* 0x000ea80000300a00 */
[----:B------:R-:W-:Y:S04]  /*146a0*/  STL.64 [R1+0x1130], R26 ;  /* 0x0011301a01007387 */ /* 0x000fe80000100a00 */
[----:B------:R-:W-:Y:S01]  /*146b0*/  STL [R1+0x1128], R25 ;  /* 0x0011281901007387 */ /* 0x000fe20000100800 */
[----:B--2---:R-:W-:-:S15]  /*146c0*/  HMMA.16816.F32 R16, R12, R6, R16 ;  /* 0x000000060c10723c */ /* 0x004fde0000001810 */
[----:B------:R-:W-:-:S08]  /*146d0*/  NOP ;  /* 0x0000000000007918 */ /* 0x000fd00000000000 */
[----:B------:R-:W-:Y:S04]  /*146e0*/  STL.64 [R1+0x290], R16 ;  /* 0x0002901001007387 */ /* 0x000fe80000100a00 */
[----:B------:R0:W-:Y:S04]  /*146f0*/  STL.64 [R1+0x298], R18 ;  /* 0x0002981201007387 */ /* 0x0001e80000100a00 */
[----:B0-----:R-:W2:Y:S04]  /*14700*/  LDL.LU.64 R18, [R1+0x1188] ;  /* 0x0011880001127983 */ /* 0x001ea80000300a00 */
[----:B------:R-:W2:Y:S04]  /*14710*/  LDL.LU.64 R16, [R1+0x1180] ;  /* 0x0011800001107983 */ /* 0x000ea80000300a00 */
[----:B------:R3:W-:Y:S02]  /*14720*/  STL.64 [R1+0x10f8], R6 ;  /* 0x0010f80601007387 */ /* 0x0007e40000100a00 */
[----:B---3--:R-:W-:-:S02]  /*14730*/  IMAD.MOV.U32 R7, RZ, RZ, R22 ;  /* 0x000000ffff077224 */ /* 0x008fc400078e0016 */
[----:B------:R-:W-:Y:S01]  /*14740*/  IMAD.MOV.U32 R6, RZ, RZ, R23 ;  /* 0x000000ffff067224 */ /* 0x000fe200078e0017 */
[----:B--2---:R-:W-:Y:S01]  /*14750*/  HMMA.16816.F32 R12, R12, R22, R16 ;  /* 0x000000160c0c723c */ /* 0x004fe20000001810 */
[----:B------:R-:W2:Y:S04]  /*14760*/  LDL.LU.64 R18, [R1+0x1178] ;  /* 0x0011780001127983 */ /* 0x000ea80000300a00 */
[----:B------:R-:W2:Y:S04]  /*14770*/  LDL.LU.64 R16, [R1+0x1170] ;  /* 0x0011700001107983 */ /* 0x000ea80000300a00 */
[----:B------:R-:W3:Y:S04]  /*14780*/  LDL.LU.64 R22, [R1+0x1168] ;  /* 0x0011680001167983 */ /* 0x000ee80000300a00 */
[----:B------:R-:W4:Y:S11]  /*14790*/  LDL.LU.64 R20, [R1+0x1160] ;  /* 0x0011600001147983 */ /* 0x000f360000300a00 */
[----:B------:R-:W-:-:S02]  /*147a0*/  IMAD.MOV.U32 R28, RZ, RZ, R14 ;  /* 0x000000ffff1c7224 */ /* 0x000fc400078e000e */
[----:B------:R-:W-:Y:S01]  /*147b0*/  IMAD.MOV.U32 R3, RZ, RZ, R15 ;  /* 0x000000ffff037224 */ /* 0x000fe200078e000f */
[----:B------:R-:W2:Y:S04]  /*147c0*/  LDL R14, [R1+0x48] ;  /* 0x00004800010e7983 */ /* 0x000ea80000100800 */
[----:B------:R-:W2:Y:S01]  /*147d0*/  LDL R15, [R1+0x4c] ;  /* 0x00004c00010f7983 */ /* 0x000ea20000100800 */
[----:B------:R-:W-:Y:S02]  /*147e0*/  IMAD.MOV.U32 R0, RZ, RZ, R12 ;  /* 0x000000ffff007224 */ /* 0x000fe400078e000c */
[----:B------:R-:W-:Y:S01]  /*147f0*/  IMAD.MOV.U32 R2, RZ, RZ, R13 ;  /* 0x000000ffff027224 */ /* 0x000fe200078e000d */
[----:B------:R-:W-:Y:S04]  /*14800*/  STL [R1+0x1094], R3 ;  /* 0x0010940301007387 */ /* 0x000fe80000100800 */
[----:B------:R-:W-:Y:S04]  /*14810*/  STL [R1+0x1090], R28 ;  /* 0x0010901c01007387 */ /* 0x000fe80000100800 */
[----:B------:R-:W-:Y:S04]  /*14820*/  STL [R1+0x108c], R2 ;  /* 0x00108c0201007387 */ /* 0x000fe80000100800 */
[----:B------:R-:W-:Y:S01]  /*14830*/  STL [R1+0x1088], R0 ;  /* 0x0010880001007387 */ /* 0x000fe20000100800 */
[----:B------:R-:W-:-:S02]  /*14840*/  IMAD.MOV.U32 R10, RZ, RZ, R5 ;  /* 0x000000ffff0a7224 */ /* 0x000fc400078e0005 */
[----:B------:R-:W-:Y:S01]  /*14850*/  IMAD.MOV.U32 R11, RZ, RZ, R4 ;  /* 0x000000ffff0b7224 */ /* 0x000fe200078e0004 */
[----:B---3--:R-:W-:Y:S04]  /*14860*/  STL.64 [R1+0x1150], R22 ;  /* 0x0011501601007387 */ /* 0x008fe80000100a00 */
[----:B----4-:R-:W-:Y:S01]  /*14870*/  STL.64 [R1+0x1148], R20 ;  /* 0x0011481401007387 */ /* 0x010fe20000100a00 */
[----:B--2---:R-:W-:-:S15]  /*14880*/  HMMA.16816.F32 R12, R20, R14, R16 ;  /* 0x0000000e140c723c */ /* 0x004fde0000001810 */
[----:B------:R-:W-:-:S08]  /*14890*/  NOP ;  /* 0x0000000000007918 */ /* 0x000fd00000000000 */
[----:B------:R-:W-:Y:S04]  /*148a0*/  STL.64 [R1+0x300], R12 ;  /* 0x0003000c01007387 */ /* 0x000fe80000100a00 */
[----:B------:R-:W-:Y:S04]  /*148b0*/  STL.64 [R1+0x308], R14 ;  /* 0x0003080e01007387 */ /* 0x000fe80000100a00 */
[----:B------:R-:W0:Y:S04]  /*148c0*/  LDSM.16.MT88.4 R12, [R9+UR4+0x2000] ;  /* 0x00200004090c783b */ /* 0x000e280008004200 */
[----:B0-----:R0:W-:Y:S04]  /*148d0*/  STL.64 [R1+0xfb0], R14 ;  /* 0x000fb00e01007387 */ /* 0x0011e80000100a00 */
[----:B------:R-:W-:Y:S04]  /*148e0*/  STL.64 [R1+0xfa8], R12 ;  /* 0x000fa80c01007387 */ /* 0x000fe80000100a00 */
[----:B------:R-:W-:Y:S04]  /*148f0*/  STL.64 [R1+0x1138], R10 ;  /* 0x0011380a01007387 */ /* 0x000fe80000100a00 */
[----:B------:R-:W2:Y:S04]  /*14900*/  LDL.LU R4, [R1+0x130] ;  /* 0x0001300001047983 */ /* 0x000ea80000300800 */
[----:B------:R-:W2:Y:S01]  /*14910*/  LDL.LU R5, [R1+0x134] ;  /* 0x0001340001057983 */ /* 0x000ea20000300800 */
[----:B0-----:R-:W-:-:S02]  /*14920*/  IMAD.MOV.U32 R15, RZ, RZ, R6 ;  /* 0x000000ffff0f7224 */ /* 0x001fc400078e0006 */
[----:B------:R-:W-:Y:S01]  /*14930*/  IMAD.MOV.U32 R14, RZ, RZ, R7 ;  /* 0x000000ffff0e7224 */ /* 0x000fe200078e0007 */
[----:B------:R-:W3:Y:S04]  /*14940*/  LDL.LU R6, [R1+0x138] ;  /* 0x0001380001067983 */ /* 0x000ee80000300800 */
[----:B------:R-:W3:Y:S01]  /*14950*/  LDL.LU R7, [R1+0x13c] ;  /* 0x00013c0001077983 */ /* 0x000ee20000300800 */
[----:B------:R-:W-:Y:S02]  /*14960*/  IMAD.MOV.U32 R18, RZ, RZ, R29 ;  /* 0x000000ffff127224 */ /* 0x000fe400078e001d */
[----:B------:R-:W-:Y:S01]  /*14970*/  IMAD.MOV.U32 R19, RZ, RZ, R24 ;  /* 0x000000ffff137224 */ /* 0x000fe200078e0018 */
[----:B------:R-:W4:Y:S04]  /*14980*/  LDL.LU R29, [R1+0x1158] ;  /* 0x00115800011d7983 */ /* 0x000f280000300800 */
[----:B------:R0:W-:Y:S04]  /*14990*/  STL.64 [R1+0x1140], R18 ;  /* 0x0011401201007387 */ /* 0x0001e80000100a00 */
[----:B------:R-:W4:Y:S04]  /*149a0*/  LDL.LU R16, [R1+0xf0] ;  /* 0x0000f00001107983 */ /* 0x000f280000300800 */
[----:B------:R-:W4:Y:S04]  /*149b0*/  LDL.LU R17, [R1+0xf4] ;  /* 0x0000f40001117983 */ /* 0x000f280000300800 */
[----:B0-----:R-:W4:Y:S04]  /*149c0*/  LDL.LU R18, [R1+0xf8] ;  /* 0x0000f80001127983 */ /* 0x001f280000300800 */
[----:B------:R-:W4:Y:S04]  /*149d0*/  LDL.LU R19, [R1+0xfc] ;  /* 0x0000fc0001137983 */ /* 0x000f280000300800 */
[----:B------:R-:W4:Y:S04]  /*149e0*/  LDL.LU R24, [R1+0x110] ;  /* 0x0001100001187983 */ /* 0x000f280000300800 */
[----:B------:R-:W4:Y:S04]  /*149f0*/  LDL.LU R25, [R1+0x114] ;  /* 0x0001140001197983 */ /* 0x000f280000300800 */
[----:B------:R-:W4:Y:S04]  /*14a00*/  LDL.LU R26, [R1+0x118] ;  /* 0x00011800011a7983 */ /* 0x000f280000300800 */
[----:B------:R-:W4:Y:S01]  /*14a10*/  LDL.LU R27, [R1+0x11c] ;  /* 0x00011c00011b7983 */ /* 0x000f220000300800 */
[----:B------:R-:W0:Y:S03]  /*14a20*/  S2R R9, SR_TID.X ;  /* 0x0000000000097919 */ /* 0x000e260000002100 */
[----:B---3--:R-:W-:Y:S04]  /*14a30*/  STL.64 [R1+0x1108], R6 ;  /* 0x0011080601007387 */ /* 0x008fe80000100a00 */
[----:B--2---:R1:W-:Y:S04]  /*14a40*/  STL.64 [R1+0x1100], R4 ;  /* 0x0011000401007387 */ /* 0x0043e80000100a00 */
[----:B-1----:R-:W2:Y:S04]  /*14a50*/  LDL.LU R4, [R1+0x140] ;  /* 0x0001400001047983 */ /* 0x002ea80000300800 */
[----:B------:R-:W2:Y:S04]  /*14a60*/  LDL.LU R5, [R1+0x144] ;  /* 0x0001440001057983 */ /* 0x000ea80000300800 */
[----:B------:R-:W3:Y:S04]  /*14a70*/  LDL.LU R6, [R1+0x148] ;  /* 0x0001480001067983 */ /* 0x000ee80000300800 */
[----:B------:R-:W3:Y:S01]  /*14a80*/  LDL.LU R7, [R1+0x14c] ;  /* 0x00014c0001077983 */ /* 0x000ee20000300800 */
[C---:B0-----:R-:W-:Y:S01]  /*14a90*/  LOP3.LUT R3, R9.reuse, 0x7, RZ, 0xc0, !PT ;  /* 0x0000000709037812 */ /* 0x041fe200078ec0ff */
[----:B------:R-:W-:-:S04]  /*14aa0*/  IMAD.SHL.U32 R8, R9, 0x2, RZ ;  /* 0x0000000209087824 */ /* 0x000fc800078e00ff */
[----:B------:R-:W-:-:S05]  /*14ab0*/  IMAD R3, R3, 0x90, RZ ;  /* 0x0000009003037824 */ /* 0x000fca00078e02ff */
[----:B------:R-:W-:-:S04]  /*14ac0*/  LOP3.LUT R3, R3, 0x30, R8, 0x78, !PT ;  /* 0x0000003003037812 */ /* 0x000fc800078e7808 */
[----:B------:R-:W-:-:S05]  /*14ad0*/  LOP3.LUT R3, R3, 0x40, RZ, 0x3c, !PT ;  /* 0x0000004003037812 */ /* 0x000fca00078e3cff */
[----:B------:R-:W0:Y:S02]  /*14ae0*/  LDSM.16.M88.4 R20, [R3+UR4+0x4000] ;  /* 0x004000040314783b */ /* 0x000e240008000200 */
[----:B0-----:R-:W-:Y:S02]  /*14af0*/  IMAD.MOV.U32 R2, RZ, RZ, R20 ;  /* 0x000000ffff027224 */ /* 0x001fe400078e0014 */
[----:B------:R-:W-:Y:S01]  /*14b00*/  IMAD.MOV.U32 R0, RZ, RZ, R21 ;  /* 0x000000ffff007224 */ /* 0x000fe200078e0015 */
[----:B---3--:R-:W-:Y:S04]  /*14b10*/  STL.64 [R1+0x1120], R6 ;  /* 0x0011200601007387 */ /* 0x008fe80000100a00 */
[----:B--2---:R0:W-:Y:S04]  /*14b20*/  STL.64 [R1+0x1118], R4 ;  /* 0x0011180401007387 */ /* 0x0041e80000100a00 */
[----:B0-----:R-:W2:Y:S04]  /*14b30*/  LDL.LU R4, [R1+0x150] ;  /* 0x0001500001047983 */ /* 0x001ea80000300800 */
[----:B------:R-:W2:Y:S04]  /*14b40*/  LDL.LU R5, [R1+0x154] ;  /* 0x0001540001057983 */ /* 0x000ea80000300800 */
[----:B------:R-:W2:Y:S04]  /*14b50*/  LDL.LU R6, [R1+0x158] ;  /* 0x0001580001067983 */ /* 0x000ea80000300800 */
[----:B------:R-:W2:Y:S04]  /*14b60*/  LDL.LU R7, [R1+0x15c] ;  /* 0x00015c0001077983 */ /* 0x000ea80000300800 */
[----:B------:R0:W-:Y:S04]  /*14b70*/  STL.64 [R1+0x10f0], R14 ;  /* 0x0010f00e01007387 */ /* 0x0001e80000100a00 */
[----:B------:R-:W3:Y:S04]  /*14b80*/  LDL.LU R12, [R1+0x120] ;  /* 0x00012000010c7983 */ /* 0x000ee80000300800 */
[----:B------:R-:W2:Y:S04]  /*14b90*/  LDL R10, [R1+0x38] ;  /* 0x00003800010a7983 */ /* 0x000ea80000100800 */
[----:B------:R-:W2:Y:S04]  /*14ba0*/  LDL R11, [R1+0x3c] ;  /* 0x00003c00010b7983 */ /* 0x000ea80000100800 */
[----:B------:R-:W3:Y:S04]  /*14bb0*/  LDL.LU R13, [R1+0x124] ;  /* 0x00012400010d7983 */ /* 0x000ee80000300800 */
[----:B0-----:R-:W3:Y:S04]  /*14bc0*/  LDL.LU R14, [R1+0x128] ;  /* 0x00012800010e7983 */ /* 0x001ee80000300800 */
[----:B------:R-:W-:Y:S04]  /*14bd0*/  STL.64 [R1+0xc0], R20 ;  /* 0x0000c01401007387 */ /* 0x000fe80000100a00 */
[----:B------:R-:W-:Y:S04]  /*14be0*/  STL.64 [R1+0xc8], R22 ;  /* 0x0000c81601007387 */ /* 0x000fe80000100a00 */
[----:B------:R-:W0:Y:S04]  /*14bf0*/  LDSM.16.M88.4 R20, [R3+UR4+0x4400] ;  /* 0x004400040314783b */ /* 0x000e280008000200 */
[----:B0-----:R-:W-:Y:S04]  /*14c00*/  STL.64 [R1+0xb0], R20 ;  /* 0x0000b01401007387 */ /* 0x001fe80000100a00 */
[----:B------:R-:W-:Y:S04]  /*14c10*/  STL.64 [R1+0xb8], R22 ;  /* 0x0000b81601007387 */ /* 0x000fe80000100a00 */
[----:B------:R-:W0:Y:S04]  /*14c20*/  LDSM.16.M88.4 R20, [R3+UR4+0x4800] ;  /* 0x004800040314783b */ /* 0x000e280008000200 */
[----:B0-----:R-:W-:Y:S04]  /*14c30*/  STL.64 [R1+0xa0], R20 ;  /* 0x0000a01401007387 */ /* 0x001fe80000100a00 */
[----:B------:R0:W-:Y:S04]  /*14c40*/  STL.64 [R1+0xa8], R22 ;  /* 0x0000a81601007387 */ /* 0x0001e80000100a00 */
[----:B0-----:R-:W2:Y:S04]  /*14c50*/  LDL.LU.64 R22, [R1+0x1150] ;  /* 0x0011500001167983 */ /* 0x001ea80000300a00 */
[----:B------:R-:W2:Y:S01]  /*14c60*/  LDL.LU.64 R20, [R1+0x1148] ;  /* 0x0011480001147983 */ /* 0x000ea20000300a00 */
[----:B----4-:R-:W-:Y:S01]  /*14c70*/  IMAD.MOV.U32 R15, RZ, RZ, R29 ;  /* 0x000000ffff0f7224 */ /* 0x010fe200078e001d */
[----:B--2---:R-:W-:Y:S02]  /*14c80*/  HMMA.16816.F32 R8, R20, R10, R16 ;  /* 0x0000000a1408723c */ /* 0x004fe40000001810 */
[----:B------:R-:W2:-:S15]  /*14c90*/  LDL.LU.64 R18, [R1+0x1140] ;  /* 0x0011400001127983 */ /* 0x000e9e0000300a00 */
[----:B------:R-:W-:-:S06]  /*14ca0*/  NOP ;  /* 0x0000000000007918 */ /* 0x000fcc0000000000 */
[----:B------:R-:W-:Y:S04]  /*14cb0*/  STL.64 [R1+0x2f0], R8 ;  /* 0x0002f00801007387 */ /* 0x000fe80000100a00 */
[----:B------:R-:W-:Y:S04]  /*14cc0*/  STL.64 [R1+0x2f8], R10 ;  /* 0x0002f80a01007387 */ /* 0x000fe80000100a00 */
[----:B------:R-:W0:Y:S04]  /*14cd0*/  LDSM.16.M88.4 R8, [R3+UR4+0x4c00] ;  /* 0x004c00040308783b */ /* 0x000e280008000200 */
[----:B0-----:R-:W-:Y:S04]  /*14ce0*/  STL.64 [R1+0x90], R8 ;  /* 0x0000900801007387 */ /* 0x001fe80000100a00 */
        /* <DEDUP_REMOVED lines=9> */
[----:B------:R-:W-:Y:S01]  /*14d80*/  STL [R1+0x68], R10 ;  /* 0x0000680a01007387 */ /* 0x000fe20000100800 */
[----:B------:R-:W-:-:S03]  /*14d90*/  IMAD.MOV.U32 R29, RZ, RZ, R11 ;  /* 0x000000ffff1d7224 */ /* 0x000fc600078e000b */
[----:B------:R-:W0:Y:S04]  /*14da0*/  LDSM.16.M88.4 R8, [R3+UR4+0x5c00] ;  /* 0x005c00040308783b */ /* 0x000e280008000200 */
[----:B------:R-:W-:Y:S04]  /*14db0*/  STL [R1+0xd50], R29 ;  /* 0x000d501d01007387 */ /* 0x000fe80000100800 */
[----:B0-----:R-:W-:Y:S04]  /*14dc0*/  STL.64 [R1+0x50], R8 ;  /* 0x0000500801007387 */ /* 0x001fe80000100a00 */
[----:B------:R0:W-:Y:S04]  /*14dd0*/  STL.64 [R1+0x58], R10 ;  /* 0x0000580a01007387 */ /* 0x0001e80000100a00 */
[----:B0-----:R-:W4:Y:S01]  /*14de0*/  LDL.LU.64 R10, [R1+0x1138] ;  /* 0x00113800010a7983 */ /* 0x001f220000300a00 */
[----:B--2---:R-:W-:Y:S03]  /*14df0*/  HMMA.16816.F32 R16, R20, R18, R24 ;  /* 0x000000121410723c */ /* 0x004fe60000001818 */
[----:B------:R-:W2:Y:S04]  /*14e00*/  LDL.LU.64 R26, [R1+0x1130] ;  /* 0x00113000011a7983 */ /* 0x000ea80000300a00 */
[----:B------:R-:W3:-:S15]  /*14e10*/  LDL.LU R25, [R1+0x1128] ;  /* 0x0011280001197983 */ /* 0x000ede0000300800 */
[----:B------:R-:W-:-:S01]  /*14e20*/  NOP ;  /* 0x0000000000007918 */ /* 0x000fc20000000000 */
[----:B------:R-:W-:Y:S04]  /*14e30*/  STL.64 [R1+0x340], R16 ;  /* 0x0003401001007387 */ /* 0x000fe80000100a00 */
[----:B------:R-:W-:Y:S01]  /*14e40*/  STL.64 [R1+0x348], R18 ;  /* 0x0003481201007387 */ /* 0x000fe20000100a00 */
[C---:B----4-:R-:W-:Y:S03]  /*14e50*/  HMMA.16816.F32 R8, R20.reuse, R10, R4 ;  /* 0x0000000a1408723c */ /* 0x050fe60000001804 */
[----:B---3--:R-:W0:Y:S04]  /*14e60*/  LDSM.16.MT88.4 R16, [R25+UR4+0x2000] ;  /* 0x002000041910783b */ /* 0x008e280008004200 */
[----:B0-----:R-:W-:Y:S04]  /*14e70*/  STL [R1+0x1098], R18 ;  /* 0x0010981201007387 */ /* 0x001fe80000100800 */
[----:B------:R-:W-:Y:S04]  /*14e80*/  STL [R1+0xf00], R19 ;  /* 0x000f001301007387 */ /* 0x000fe80000100800 */
[----:B------:R-:W-:Y:S04]  /*14e90*/  STL [R1+0xed8], R25 ;  /* 0x000ed81901007387 */ /* 0x000fe80000100800 */
[----:B------:R-:W3:Y:S04]  /*14ea0*/  LDL.LU.64 R6, [R1+0x1120] ;  /* 0x0011200001067983 */ /* 0x000ee80000300a00 */
[----:B------:R-:W3:Y:S04]  /*14eb0*/  LDL.LU.64 R4, [R1+0x1118] ;  /* 0x0011180001047983 */ /* 0x000ee80000300a00 */
[----:B------:R-:W-:Y:S04]  /*14ec0*/  STL.64 [R1+0x330], R8 ;  /* 0x0003300801007387 */ /* 0x000fe80000100a00 */
[----:B------:R0:W-:Y:S04]  /*14ed0*/  STL.64 [R1+0x338], R10 ;  /* 0x0003380a01007387 */ /* 0x0001e80000100a00 */
[----:B0-----:R-:W3:Y:S02]  /*14ee0*/  LDL.LU.64 R10, [R1+0x1110] ;  /* 0x00111000010a7983 */ /* 0x001ee40000300a00 */
[----:B---3--:R-:W-:Y:S02]  /*14ef0*/  HMMA.16816.F32 R8, R20, R10, R4 ;  /* 0x0000000a1408723c */ /* 0x008fe40000001804 */
[----:B------:R-:W2:Y:S04]  /*14f00*/  LDL.LU.64 R6, [R1+0x1108] ;  /* 0x0011080001067983 */ /* 0x000ea80000300a00 */
[----:B------:R-:W2:-:S15]  /*14f10*/  LDL.LU.64 R4, [R1+0x1100] ;  /* 0x0011000001047983 */ /* 0x000e9e0000300a00 */
[----:B------:R-:W-:-:S02]  /*14f20*/  NOP ;  /* 0x0000000000007918 */ /* 0x000fc40000000000 */
[----:B------:R0:W-:Y:S04]  /*14f30*/  STL [R1+0x324], R9 ;  /* 0x0003240901007387 */ /* 0x0001e80000100800 */
[----:B------:R1:W-:Y:S01]  /*14f40*/  STL.64 [R1+0x328], R10 ;  /* 0x0003280a01007387 */ /* 0x0003e20000100a00 */
[----:B------:R-:W-:-:S03]  /*14f50*/  IMAD.MOV.U32 R24, RZ, RZ, R8 ;  /* 0x000000ffff187224 */ /* 0x000fc600078e0008 */
[----:B------:R-:W3:Y:S04]  /*14f60*/  LDL.LU R8, [R1+0x160] ;  /* 0x0001600001087983 */ /* 0x000ee80000300800 */
[----:B0-----:R-:W3:Y:S04]  /*14f70*/  LDL.LU R9, [R1+0x164] ;  /* 0x0001640001097983 */ /* 0x001ee80000300800 */
[----:B-1----:R-:W3:Y:S04]  /*14f80*/  LDL.LU R10, [R1+0x168] ;  /* 0x00016800010a7983 */ /* 0x002ee80000300800 */
[----:B------:R-:W3:Y:S04]  /*14f90*/  LDL.LU R11, [R1+0x16c] ;  /* 0x00016c00010b7983 */ /* 0x000ee80000300800 */
[----:B------:R-:W-:Y:S01]  /*14fa0*/  STL [R1+0xedc], R24 ;  /* 0x000edc1801007387 */ /* 0x000fe20000100800 */
[----:B--2---:R-:W-:-:S15]  /*14fb0*/  HMMA.16816.F32 R4, R20, R26, R4 ;  /* 0x0000001a1404723c */ /* 0x004fde0000001804 */
[----:B------:R-:W-:-:S08]  /*14fc0*/  NOP ;  /* 0x0000000000007918 */ /* 0x000fd00000000000 */
[----:B------:R-:W-:Y:S04]  /*14fd0*/  STL.64 [R1+0x360], R4 ;  /* 0x0003600401007387 */ /* 0x000fe80000100a00 */
[----:B------:R0:W-:Y:S01]  /*14fe0*/  STL [R1+0x368], R6 ;  /* 0x0003680601007387 */ /* 0x0001e20000100800 */
[----:B------:R-:W-:-:S03]  /*14ff0*/  IMAD.MOV.U32 R29, RZ, RZ, R7 ;  /* 0x000000ffff1d7224 */ /* 0x000fc600078e0007 */
[----:B0-----:R-:W2:Y:S04]  /*15000*/  LDL.LU.64 R6, [R1+0x10f8] ;  /* 0x0010f80001067983 */ /* 0x001ea80000300a00 */
[----:B------:R0:W-:Y:S04]  /*15010*/  STL [R1+0xe78], R29 ;  /* 0x000e781d01007387 */ /* 0x0001e80000100800 */
[----:B0-----:R-:W4:Y:S01]  /*15020*/  LDL R29, [R1+0x384] ;  /* 0x00038400011d7983 */ /* 0x001f220000100800 */
[----:B--2---:R-:W-:Y:S06]  /*15030*/  HMMA.16816.F32 R12, R20, R6, R12 ;  /* 0x00000006140c723c */ /* 0x004fec000000180c */
[----:B------:R-:W-:-:S02]  /*15040*/  IMAD.MOV.U32 R25, RZ, RZ, R7 ;  /* 0x000000ffff197224 */ /* 0x000fc400078e0007 */
[----:B------:R-:W-:-:S15]  /*15050*/  IMAD.MOV.U32 R18, RZ, RZ, R6 ;  /* 0x000000ffff127224 */ /* 0x000fde00078e0006 */
[----:B------:R-:W-:Y:S04]  /*15060*/  STL.64 [R1+0x350], R12 ;  /* 0x0003500c01007387 */ /* 0x000fe80000100a00 */
[----:B------:R0:W-:Y:S04]  /*15070*/  STL.64 [R1+0x358], R14 ;  /* 0x0003580e01007387 */ /* 0x0001e80000100a00 */
[----:B0-----:R-:W2:Y:S04]  /*15080*/  LDL.LU.64 R14, [R1+0x10f0] ;  /* 0x0010f000010e7983 */ /* 0x001ea80000300a00 */
[----:B------:R-:W3:Y:S04]  /*15090*/  LDL.LU.64 R6, [R1+0x10e8] ;  /* 0x0010e80001067983 */ /* 0x000ee80000300a00 */
[----:B------:R-:W3:Y:S04]  /*150a0*/  LDL.LU.64 R4, [R1+0x10e0] ;  /* 0x0010e00001047983 */ /* 0x000ee80000300a00 */
[----:B------:R-:W-:Y:S04]  /*150b0*/  STL.64 [R1+0x10b0], R26 ;  /* 0x0010b01a01007387 */ /* 0x000fe80000100a00 */
[----:B------:R0:W-:Y:S04]  /*150c0*/  STL [R1+0x10ac], R25 ;  /* 0x0010ac1901007387 */ /* 0x0001e80000100800 */
[----:B------:R-:W4:Y:S04]  /*150d0*/  LDL.LU R24, [R1+0x180] ;  /* 0x0001800001187983 */ /* 0x000f280000300800 */
[----:B0-----:R-:W4:Y:S04]  /*150e0*/  LDL.LU R25, [R1+0x184] ;  /* 0x0001840001197983 */ /* 0x001f280000300800 */
[----:B------:R-:W2:Y:S04]  /*150f0*/  LDL.LU R26, [R1+0x188] ;  /* 0x00018800011a7983 */ /* 0x000ea80000300800 */
[----:B------:R-:W2:Y:S04]  /*15100*/  LDL.LU R27, [R1+0x18c] ;  /* 0x00018c00011b7983 */ /* 0x000ea80000300800 */
[----:B--2---:R0:W-:Y:S04]  /*15110*/  STL.64 [R1+0x10c8], R26 ;  /* 0x0010c81a01007387 */ /* 0x0041e80000100a00 */
[----:B----4-:R1:W-:Y:S04]  /*15120*/  STL.64 [R1+0x10c0], R24 ;  /* 0x0010c01801007387 */ /* 0x0103e80000100a00 */
[----:B0-----:R-:W2:Y:S04]  /*15130*/  LDL.LU.64 R26, [R1+0x38] ;  /* 0x00003800011a7983 */ /* 0x001ea80000300a00 */
[----:B--2---:R0:W-:Y:S04]  /*15140*/  STL.64 [R1+0x10d0], R26 ;  /* 0x0010d01a01007387 */ /* 0x0041e80000100a00 */
[----:B-1----:R-:W2:Y:S04]  /*15150*/  LDL.LU R24, [R1+0x100] ;  /* 0x0001000001187983 */ /* 0x002ea80000300800 */
[----:B------:R-:W2:Y:S04]  /*15160*/  LDL.LU R25, [R1+0x104] ;  /* 0x0001040001197983 */ /* 0x000ea80000300800 */
[----:B0-----:R-:W2:Y:S04]  /*15170*/  LDL.LU R26, [R1+0x108] ;  /* 0x00010800011a7983 */ /* 0x001ea80000300800 */
[----:B------:R-:W2:Y:S04]  /*15180*/  LDL.LU R27, [R1+0x10c] ;  /* 0x00010c00011b7983 */ /* 0x000ea80000300800 */
[----:B------:R0:W-:Y:S04]  /*15190*/  STL [R1+0x10a8], R18 ;  /* 0x0010a81201007387 */ /* 0x0001e80000100800 */
[----:B------:R-:W-:Y:S04]  /*151a0*/  STL.64 [R1+0x10a0], R16 ;  /* 0x0010a01001007387 */ /* 0x000fe80000100a00 */
[----:B0-----:R-:W4:Y:S04]  /*151b0*/  LDL.LU.64 R18, [R1+0x18] ;  /* 0x0000180001127983 */ /* 0x001f280000300a00 */
[----:B----4-:R0:W-:Y:S04]  /*151c0*/  STL.64 [R1+0x10b8], R18 ;  /* 0x0010b81201007387 */ /* 0x0101e80000100a00 */
[----:B0-----:R-:W4:Y:S01]  /*151d0*/  LDL.LU.64 R18, [R1+0x28] ;  /* 0x0000280001127983 */ /* 0x001f220000300a00 */
[----:B--2---:R-:W-:Y:S03]  /*151e0*/  HMMA.16816.F32 R24, R20, R14, R24 ;  /* 0x0000000e1418723c */ /* 0x004fe60000001818 */
[----:B----4-:R0:W-:Y:S04]  /*151f0*/  STL.64 [R1+0x10d8], R18 ;  /* 0x0010d81201007387 */ /* 0x0101e80000100a00 */
[----:B0-----:R-:W3:Y:S04]  /*15200*/  LDL.LU.64 R18, [R1+0x48] ;  /* 0x0000480001127983 */ /* 0x001ee80000300a00 */
[----:B------:R-:W2:-:S12]  /*15210*/  LDL.LU R20, [R1+0x170] ;  /* 0x0001700001147983 */ /* 0x000e980000300800 */
[----:B------:R-:W-:Y:S04]  /*15220*/  STL.64 [R1+0x310], R24 ;  /* 0x0003101801007387 */ /* 0x000fe80000100a00 */
[----:B------:R3:W-:Y:S04]  /*15230*/  STL.64 [R1+0x318], R26 ;  /* 0x0003181a01007387 */ /* 0x0007e80000100a00 */
[----:B------:R-:W2:Y:S04]  /*15240*/  LDL.LU R21, [R1+0x174] ;  /* 0x0001740001157983 */ /* 0x000ea80000300800 */
[----:B------:R-:W2:Y:S04]  /*15250*/  LDL.LU R22, [R1+0x178] ;  /* 0x0001780001167983 */ /* 0x000ea80000300800 */
[----:B------:R-:W2:Y:S01]  /*15260*/  LDL.LU R23, [R1+0x17c] ;  /* 0x00017c0001177983 */ /* 0x000ea20000300800 */
[----:B---3--:R-:W-:Y:S07]  /*15270*/  HMMA.16816.F32 R24, R4, R18, R8 ;  /* 0x000000120418723c */ /* 0x008fee0000001808 */
[----:B------:R-:W-:-:S02]  /*15280*/  IMAD.MOV.U32 R9, RZ, RZ, R18 ;  /* 0x000000ffff097224 */ /* 0x000fc400078e0012 */
[----:B------:R-:W-:Y:S02]  /*15290*/  IMAD.MOV.U32 R8, RZ, RZ, R19 ;  /* 0x000000ffff087224 */ /* 0x000fe400078e0013 */
[----:B------:R-:W3:-:S12]  /*152a0*/  LDL.LU.64 R18, [R1+0x10d8] ;  /* 0x0010d80001127983 */ /* 0x000ed80000300a00 */
[----:B------:R-:W-:Y:S01]  /*152b0*/  STL.64 [R1+0xf0], R24 ;  /* 0x0000f01801007387 */ /* 0x000fe20000100a00 */
[----:B------:R-:W-:Y:S02]  /*152c0*/  IMAD.MOV.U32 R13, RZ, RZ, R26 ;  /* 0x000000ffff0d7224 */ /* 0x000fe400078e001a */
[----:B------:R-:W-:Y:S02]  /*152d0*/  IMAD.MOV.U32 R12, RZ, RZ, R27 ;  /* 0x000000ffff0c7224 */ /* 0x000fe400078e001b */
[----:B------:R-:W2:Y:S04]  /*152e0*/  LDL.LU.64 R26, [R1+0x10d0] ;  /* 0x0010d000011a7983 */ /* 0x000ea80000300a00 */
[----:B------:R-:W-:Y:S04]  /*152f0*/  STL.64 [R1+0x1060], R14 ;  /* 0x0010600e01007387 */ /* 0x000fe80000100a00 */
[----:B------:R0:W-:Y:S04]  /*15300*/  STL.64 [R1+0x1058], R12 ;  /* 0x0010580c01007387 */ /* 0x0001e80000100a00 */
[----:B0-----:R-:W4:Y:S04]  /*15310*/  LDL.LU R12, [R1+0x190] ;  /* 0x00019000010c7983 */ /* 0x001f280000300800 */
[----:B------:R-:W4:Y:S04]  /*15320*/  LDL.LU R13, [R1+0x194] ;  /* 0x00019400010d7983 */ /* 0x000f280000300800 */
[----:B------:R-:W4:Y:S04]  /*15330*/  LDL.LU R14, [R1+0x198] ;  /* 0x00019800010e7983 */ /* 0x000f280000300800 */
[----:B------:R-:W4:Y:S01]  /*15340*/  LDL.LU R15, [R1+0x19c] ;  /* 0x00019c00010f7983 */ /* 0x000f220000300800 */
[----:B--2---:R-:W-:Y:S06]  /*15350*/  HMMA.16816.F32 R20, R4, R26, R20 ;  /* 0x0000001a0414723c */ /* 0x004fec0000001814 */
[----:B------:R-:W-:-:S02]  /*15360*/  IMAD.MOV.U32 R11, RZ, RZ, R26 ;  /* 0x000000ffff0b7224 */ /* 0x000fc400078e001a */
[----:B------:R-:W-:Y:S02]  /*15370*/  IMAD.MOV.U32 R10, RZ, RZ, R27 ;  /* 0x000000ffff0a7224 */ /* 0x000fe400078e001b */
[----:B------:R-:W2:Y:S04]  /*15380*/  LDL.LU.64 R26, [R1+0x10c8] ;  /* 0x0010c800011a7983 */ /* 0x000ea80000300a00 */
[----:B------:R-:W2:Y:S01]  /*15390*/  LDL.LU.64 R24, [R1+0x10c0] ;  /* 0x0010c00001187983 */ /* 0x000ea20000300a00 */
[----:B---3--:R-:W-:Y:S02]  /*153a0*/  IMAD.MOV.U32 R3, RZ, RZ, R18 ;  /* 0x000000ffff037224 */ /* 0x008fe400078e0012 */
[----:B------:R-:W-:-:S06]  /*153b0*/  IMAD.MOV.U32 R28, RZ, RZ, R19 ;  /* 0x000000ffff1c7224 */ /* 0x000fcc00078e0013 */
[----:B------:R-:W-:Y:S04]  /*153c0*/  STL.64 [R1+0xef0], R22 ;  /* 0x000ef01601007387 */ /* 0x000fe80000100a00 */
[----:B------:R-:W-:Y:S01]  /*153d0*/  STL.64 [R1+0xee8], R20 ;  /* 0x000ee81401007387 */ /* 0x000fe20000100a00 */
[----:B--2---:R-:W-:Y:S03]  /*153e0*/  HMMA.16816.F32 R24, R4, R18, R24 ;  /* 0x000000120418723c */ /* 0x004fe60000001818 */
[----:B------:R-:W4:-:S15]  /*153f0*/  LDL.LU.64 R18, [R1+0x10b8] ;  /* 0x0010b80001127983 */ /* 0x000f1e0000300a00 */
[----:B------:R-:W-:-:S05]  /*15400*/  NOP ;  /* 0x0000000000007918 */ /* 0x000fca0000000000 */
[----:B------:R0:W-:Y:S04]  /*15410*/  STL.64 [R1+0x130], R24 ;  /* 0x0001301801007387 */ /* 0x0001e80000100a00 */
[----:B------:R1:W-:Y:S01]  /*15420*/  STL [R1+0x138], R26 ;  /* 0x0001381a01007387 */ /* 0x0003e20000100800 */
[----:B0-----:R-:W-:-:S03]  /*15430*/  IMAD.MOV.U32 R24, RZ, RZ, R27 ;  /* 0x000000ffff187224 */ /* 0x001fc600078e001b */
[----:B-1----:R-:W2:Y:S04]  /*15440*/  LDL.LU.64 R26, [R1+0x10b0] ;  /* 0x0010b000011a7983 */ /* 0x002ea80000300a00 */
[----:B------:R-:W3:Y:S01]  /*15450*/  LDL.LU R25, [R1+0x10ac] ;  /* 0x0010ac0001197983 */ /* 0x000ee20000300800 */
[----:B------:R-:W-:-:S03]  /*15460*/  IMAD.MOV.U32 R20, RZ, RZ, R2 ;  /* 0x000000ffff147224 */ /* 0x000fc600078e0002 */
[----:B------:R-:W-:Y:S01]  /*15470*/  STL [R1+0xee0], R24 ;  /* 0x000ee01801007387 */ /* 0x000fe20000100800 */
[----:B----4-:R-:W-:Y:S06]  /*15480*/  HMMA.16816.F32 R12, R4, R18, R12 ;  /* 0x00000012040c723c */ /* 0x010fec000000180c */
[----:B------:R-:W-:Y:S01]  /*15490*/  IMAD.MOV.U32 R2, RZ, RZ, R18 ;  /* 0x000000ffff027224 */ /* 0x000fe200078e0012 */
[----:B--2---:R-:W-:Y:S04]  /*154a0*/  STL.64 [R1+0x1070], R26 ;  /* 0x0010701a01007387 */ /* 0x004fe80000100a00 */
[----:B------:R-:W2:-:S13]  /*154b0*/  LDL.LU R18, [R1+0x10a8] ;  /* 0x0010a80001127983 */ /* 0x000e9a0000300800 */
[----:B------:R-:W-:Y:S02]  /*154c0*/  IMAD.MOV.U32 R23, RZ, RZ, R14 ;  /* 0x000000ffff177224 */ /* 0x000fe400078e000e */
[----:B------:R-:W-:Y:S01]  /*154d0*/  IMAD.MOV.U32 R22, RZ, RZ, R15 ;  /* 0x000000ffff167224 */ /* 0x000fe200078e000f */
[----:B------:R-:W4:Y:S01]  /*154e0*/  LDL.LU.64 R16, [R1+0x10a0] ;  /* 0x0010a00001107983 */ /* 0x000f220000300a00 */
[----:B------:R-:W-:-:S03]  /*154f0*/  IMAD.MOV.U32 R21, RZ, RZ, R0 ;  /* 0x000000ffff157224 */ /* 0x000fc600078e0000 */
[----:B------:R-:W-:Y:S04]  /*15500*/  STL [R1+0x124], R13 ;  /* 0x0001240d01007387 */ /* 0x000fe80000100800 */
[----:B------:R3:W-:Y:S04]  /*15510*/  STL.64 [R1+0xfc0], R22 ;  /* 0x000fc01601007387 */ /* 0x0007e80000100a00 */
[----:B------:R-:W-:Y:S01]  /*15520*/  STL.64 [R1+0xfb8], R20 ;  /* 0x000fb81401007387 */ /* 0x000fe20000100a00 */
[----:B------:R-:W-:Y:S02]  /*15530*/  IMAD.MOV.U32 R0, RZ, RZ, R19 ;  /* 0x000000ffff007224 */ /* 0x000fe400078e0013 */
[----:B------:R-:W-:-:S02]  /*15540*/  IMAD.MOV.U32 R19, RZ, RZ, R12 ;  /* 0x000000ffff137224 */ /* 0x000fc400078e000c */
[----:B---3--:R-:W-:Y:S02]  /*15550*/  IMAD.MOV.U32 R23, RZ, RZ, R25 ;  /* 0x000000ffff177224 */ /* 0x008fe400078e0019 */
[----:B--2---:R-:W-:Y:S02]  /*15560*/  IMAD.MOV.U32 R22, RZ, RZ, R18 ;  /* 0x000000ffff167224 */ /* 0x004fe400078e0012 */
[----:B------:R-:W2:Y:S04]  /*15570*/  LDL.LU R18, [R1+0x1098] ;  /* 0x0010980001127983 */ /* 0x000ea80000300800 */
[----:B------:R-:W-:Y:S04]  /*15580*/  STL.64 [R1+0x1068], R22 ;  /* 0x0010681601007387 */ /* 0x000fe80000100a00 */
[----:B------:R-:W3:Y:S04]  /*15590*/  LDL.LU R12, [R1+0x210] ;  /* 0x00021000010c7983 */ /* 0x000ee80000300800 */
[----:B------:R-:W3:Y:S04]  /*155a0*/  LDL.LU R13, [R1+0x214] ;  /* 0x00021400010d7983 */ /* 0x000ee80000300800 */
[----:B------:R-:W4:Y:S04]  /*155b0*/  LDL.LU R14, [R1+0x218] ;  /* 0x00021800010e7983 */ /* 0x000f280000300800 */
[----:B------:R-:W4:Y:S04]  /*155c0*/  LDL.LU R15, [R1+0x21c] ;  /* 0x00021c00010f7983 */ /* 0x000f280000300800 */
[----:B------:R-:W2:Y:S04]  /*155d0*/  LDL.LU R24, [R1+0x1a0] ;  /* 0x0001a00001187983 */ /* 0x000ea80000300800 */
[----:B------:R-:W2:Y:S04]  /*155e0*/  LDL.LU R25, [R1+0x1a4] ;  /* 0x0001a40001197983 */ /* 0x000ea80000300800 */
[----:B------:R-:W2:Y:S04]  /*155f0*/  LDL.LU R26, [R1+0x1a8] ;  /* 0x0001a800011a7983 */ /* 0x000ea80000300800 */
[----:B------:R-:W2:Y:S04]  /*15600*/  LDL.LU R27, [R1+0x1ac] ;  /* 0x0001ac00011b7983 */ /* 0x000ea80000300800 */
[----:B----4-:R-:W-:Y:S04]  /*15610*/  STL.64 [R1+0x1080], R14 ;  /* 0x0010800e01007387 */ /* 0x010fe80000100a00 */
[----:B---3--:R0:W-:Y:S02]  /*15620*/  STL.64 [R1+0x1078], R12 ;  /* 0x0010780c01007387 */ /* 0x0081e40000100a00 */
[----:B0-----:R-:W-:-:S02]  /*15630*/  IMAD.MOV.U32 R12, RZ, RZ, R3 ;  /* 0x000000ffff0c7224 */ /* 0x001fc400078e0003 */
[----:B------:R-:W-:Y:S01]  /*15640*/  IMAD.MOV.U32 R13, RZ, RZ, R28 ;  /* 0x000000ffff0d7224 */ /* 0x000fe200078e001c */
[----:B------:R-:W3:Y:S04]  /*15650*/  LDL.LU R3, [R1+0x1094] ;  /* 0x0010940001037983 */ /* 0x000ee80000300800 */
[----:B------:R-:W4:Y:S04]  /*15660*/  LDL.LU R28, [R1+0x1090] ;  /* 0x00109000011c7983 */ /* 0x000f280000300800 */
[----:B------:R-:W3:Y:S04]  /*15670*/  LDL.LU.64 R14, [R1+0x8] ;  /* 0x00000800010e7983 */ /* 0x000ee80000300a00 */
[----:B------:R-:W4:Y:S04]  /*15680*/  LDL.LU R20, [R1+0x1b0] ;  /* 0x0001b00001147983 */ /* 0x000f280000300800 */
[----:B------:R-:W4:Y:S04]  /*15690*/  LDL.LU R21, [R1+0x1b4] ;  /* 0x0001b40001157983 */ /* 0x000f280000300800 */
[----:B------:R-:W4:Y:S04]  /*156a0*/  LDL.LU R22, [R1+0x1b8] ;  /* 0x0001b80001167983 */ /* 0x000f280000300800 */
[----:B------:R-:W4:Y:S04]  /*156b0*/  LDL.LU R23, [R1+0x1bc] ;  /* 0x0001bc0001177983 */ /* 0x000f280000300800 */
[----:B--2---:R-:W-:Y:S04]  /*156c0*/  STL.64 [R1+0xf10], R18 ;  /* 0x000f101201007387 */ /* 0x004fe80000100a00 */
[----:B------:R0:W-:Y:S04]  /*156d0*/  STL.64 [R1+0xf08], R16 ;  /* 0x000f081001007387 */ /* 0x0001e80000100a00 */
[----:B0-----:R-:W2:Y:S04]  /*156e0*/  LDL.LU R16, [R1+0x240] ;  /* 0x0002400001107983 */ /* 0x001ea80000300800 */
[----:B------:R-:W2:Y:S04]  /*156f0*/  LDL.LU R17, [R1+0x244] ;  /* 0x0002440001117983 */ /* 0x000ea80000300800 */
[----:B------:R-:W3:Y:S04]  /*15700*/  LDL.LU R18, [R1+0x248] ;  /* 0x0002480001127983 */ /* 0x000ee80000300800 */
[----:B------:R-:W3:Y:S04]  /*15710*/  LDL.LU R19, [R1+0x24c] ;  /* 0x00024c0001137983 */ /* 0x000ee80000300800 */
[----:B---3--:R-:W-:Y:S04]  /*15720*/  STL.64 [R1+0xfe0], R18 ;  /* 0x000fe01201007387 */ /* 0x008fe80000100a00 */
[----:B--2---:R0:W-:Y:S04]  /*15730*/  STL.64 [R1+0xfd8], R16 ;  /* 0x000fd81001007387 */ /* 0x0041e80000100a00 */
[----:B0-----:R-:W2:Y:S04]  /*15740*/  LDL.LU R16, [R1+0x230] ;  /* 0x0002300001107983 */ /* 0x001ea80000300800 */
[----:B------:R-:W2:Y:S04]  /*15750*/  LDL.LU R17, [R1+0x234] ;  /* 0x0002340001117983 */ /* 0x000ea80000300800 */
[----:B------:R-:W3:Y:S04]  /*15760*/  LDL.LU R18, [R1+0x238] ;  /* 0x0002380001127983 */ /* 0x000ee80000300800 */
[----:B------:R-:W3:Y:S01]  /*15770*/  LDL.LU R19, [R1+0x23c] ;  /* 0x00023c0001137983 */ /* 0x000ee20000300800 */
[----:B------:R-:W-:Y:S03]  /*15780*/  HMMA.16816.F32 R24, R4, R14, R24 ;  /* 0x0000000e0418723c */ /* 0x000fe60000001818 */
[----:B---3--:R0:W-:Y:S04]  /*15790*/  STL.64 [R1+0xff0], R18 ;  /* 0x000ff01201007387 */ /* 0x0081e80000100a00 */
[----:B--2---:R-:W-:Y:S01]  /*157a0*/  STL.64 [R1+0xfe8], R16 ;  /* 0x000fe81001007387 */ /* 0x004fe20000100a00 */
[----:B0-----:R-:W-:-:S02]  /*157b0*/  IMAD.MOV.U32 R18, RZ, RZ, R2 ;  /* 0x000000ffff127224 */ /* 0x001fc400078e0002 */
[----:B------:R-:W-:Y:S01]  /*157c0*/  IMAD.MOV.U32 R19, RZ, RZ, R0 ;  /* 0x000000ffff137224 */ /* 0x000fe200078e0000 */
[----:B------:R-:W2:Y:S04]  /*157d0*/  LDL.LU R2, [R1+0x108c] ;  /* 0x00108c0001027983 */ /* 0x000ea80000300800 */
[----:B------:R-:W3:Y:S04]  /*157e0*/  LDL.LU R0, [R1+0x1088] ;  /* 0x0010880001007983 */ /* 0x000ee80000300800 */
[----:B------:R0:W-:Y:S02]  /*157f0*/  STL.64 [R1+0x1000], R18 ;  /* 0x0010001201007387 */ /* 0x0001e40000100a00 */
[----:B0-----:R-:W-:-:S02]  /*15800*/  IMAD.MOV.U32 R18, RZ, RZ, R12 ;  /* 0x000000ffff127224 */ /* 0x001fc400078e000c */
[----:B------:R-:W-:-:S05]  /*15810*/  IMAD.MOV.U32 R19, RZ, RZ, R13 ;  /* 0x000000ffff137224 */ /* 0x000fca00078e000d */
[----:B------:R0:W-:Y:S01]  /*15820*/  STL.64 [R1+0x1018], R18 ;  /* 0x0010181201007387 */ /* 0x0001e20000100a00 */
[----:B------:R-:W-:Y:S02]  /*15830*/  IMAD.MOV.U32 R17, RZ, RZ, R14 ;  /* 0x000000ffff117224 */ /* 0x000fe400078e000e */
[----:B------:R-:W-:Y:S02]  /*15840*/  IMAD.MOV.U32 R16, RZ, RZ, R15 ;  /* 0x000000ffff107224 */ /* 0x000fe400078e000f */
[----:B0-----:R-:W-:Y:S02]  /*15850*/  IMAD.MOV.U32 R18, RZ, RZ, R11 ;  /* 0x000000ffff127224 */ /* 0x001fe400078e000b */
[----:B------:R-:W-:-:S05]  /*15860*/  IMAD.MOV.U32 R19, RZ, RZ, R10 ;  /* 0x000000ffff137224 */ /* 0x000fca00078e000a */
[----:B------:R0:W-:Y:S02]  /*15870*/  STL.64 [R1+0x1030], R18 ;  /* 0x0010301201007387 */ /* 0x0001e40000100a00 */
[----:B0-----:R-:W-:Y:S02]  /*15880*/  IMAD.MOV.U32 R19, RZ, RZ, R8 ;  /* 0x000000ffff137224 */ /* 0x001fe400078e0008 */
[----:B------:R-:W-:Y:S01]  /*15890*/  IMAD.MOV.U32 R18, RZ, RZ, R9 ;  /* 0x000000ffff127224 */ /* 0x000fe200078e0009 */
[----:B------:R-:W2:Y:S04]  /*158a0*/  LDL.LU R8, [R1+0x200] ;  /* 0x0002000001087983 */ /* 0x000ea80000300800 */
[----:B------:R-:W2:Y:S04]  /*158b0*/  LDL.LU R9, [R1+0x204] ;  /* 0x0002040001097983 */ /* 0x000ea80000300800 */
[----:B------:R-:W2:Y:S04]  /*158c0*/  LDL.LU R10, [R1+0x208] ;  /* 0x00020800010a7983 */ /* 0x000ea80000300800 */
[----:B------:R-:W2:Y:S04]  /*158d0*/  LDL.LU R11, [R1+0x20c] ;  /* 0x00020c00010b7983 */ /* 0x000ea80000300800 */
[----:B------:R-:W3:Y:S04]  /*158e0*/  LDL.LU.64 R14, [R1+0x1080] ;  /* 0x00108000010e7983 */ /* 0x000ee80000300a00 */
[----:B------:R-:W3:Y:S04]  /*158f0*/  LDL.LU.64 R12, [R1+0x1078] ;  /* 0x00107800010c7983 */ /* 0x000ee80000300a00 */
[----:B------:R0:W-:Y:S04]  /*15900*/  STL.64 [R1+0x110], R24 ;  /* 0x0001101801007387 */ /* 0x0001e80000100a00 */
[----:B------:R1:W-:Y:S01]  /*15910*/  STL [R1+0x11c], R27 ;  /* 0x00011c1b01007387 */ /* 0x0003e20000100800 */
[----:B0-----:R-:W-:-:S03]  /*15920*/  IMAD.MOV.U32 R24, RZ, RZ, R26 ;  /* 0x000000ffff187224 */ /* 0x001fc600078e001a */
[----:B-1----:R-:W4:Y:S02]  /*15930*/  LDL.LU.64 R26, [R1+0x1070] ;  /* 0x00107000011a7983 */ /* 0x002f240000300a00 */
[----:B----4-:R-:W-:-:S15]  /*15940*/  HMMA.16816.F32 R20, R4, R26, R20 ;  /* 0x0000001a0414723c */ /* 0x010fde0000001814 */
[----:B------:R-:W-:-:S08]  /*15950*/  NOP ;  /* 0x0000000000007918 */ /* 0x000fd00000000000 */
[----:B------:R-:W-:Y:S04]  /*15960*/  STL.64 [R1+0x150], R20 ;  /* 0x0001501401007387 */ /* 0x000fe80000100a00 */
[----:B------:R0:W-:Y:S04]  /*15970*/  STL.64 [R1+0x158], R22 ;  /* 0x0001581601007387 */ /* 0x0001e80000100a00 */
[----:B0-----:R-:W3:Y:S02]  /*15980*/  LDL.LU.64 R22, [R1+0x1068] ;  /* 0x0010680001167983 */ /* 0x001ee40000300a00 */
[----:B---3--:R-:W-:-:S15]  /*15990*/  HMMA.16816.F32 R12, R4, R22, R12 ;  /* 0x00000016040c723c */ /* 0x008fde000000180c */
[----:B------:R-:W-:-:S08]  /*159a0*/  NOP ;  /* 0x0000000000007918 */ /* 0x000fd00000000000 */
[----:B------:R-:W-:Y:S01]  /*159b0*/  STL [R1+0x144], R13 ;  /* 0x0001440d01007387 */ /* 0x000fe20000100800 */
[----:B------:R-:W-:-:S03]  /*159c0*/  IMAD.MOV.U32 R25, RZ, RZ, R12 ;  /* 0x000000ffff197224 */ /* 0x000fc600078e000c */
[----:B------:R0:W-:Y:S04]  /*159d0*/  STL.64 [R1+0x148], R14 ;  /* 0x0001480e01007387 */ /* 0x0001e80000100a00 */
[----:B0-----:R-:W2:Y:S04]  /*159e0*/  LDL.LU.64 R14, [R1+0x1060] ;  /* 0x00106000010e7983 */ /* 0x001ea80000300a00 */
[----:B------:R-:W3:Y:S04]  /*159f0*/  LDL.LU.64 R12, [R1+0x1058] ;  /* 0x00105800010c7983 */ /* 0x000ee80000300a00 */
[----:B------:R-:W-:Y:S04]  /*15a00*/  STL.64 [R1+0x1010], R26 ;  /* 0x0010101a01007387 */ /* 0x000fe80000100a00 */
[----:B------:R0:W-:Y:S04]  /*15a10*/  STL.64 [R1+0x1008], R24 ;  /* 0x0010081801007387 */ /* 0x0001e80000100a00 */
[----:B0-----:R-:W4:Y:S04]  /*15a20*/  LDL.LU R24, [R1+0x1d0] ;  /* 0x0001d00001187983 */ /* 0x001f280000300800 */
[----:B------:R-:W4:Y:S04]  /*15a30*/  LDL.LU R25, [R1+0x1d4] ;  /* 0x0001d40001197983 */ /* 0x000f280000300800 */
[----:B------:R-:W2:Y:S04]  /*15a40*/  LDL.LU R26, [R1+0x1d8] ;  /* 0x0001d800011a7983 */ /* 0x000ea80000300800 */
[----:B------:R-:W2:Y:S04]  /*15a50*/  LDL.LU R27, [R1+0x1dc] ;  /* 0x0001dc00011b7983 */ /* 0x000ea80000300800 */
[----:B--2---:R-:W-:Y:S04]  /*15a60*/  STL.64 [R1+0x1028], R26 ;  /* 0x0010281a01007387 */ /* 0x004fe80000100a00 */
[----:B----4-:R0:W-:Y:S04]  /*15a70*/  STL.64 [R1+0x1020], R24 ;  /* 0x0010201801007387 */ /* 0x0101e80000100a00 */
[----:B0-----:R-:W2:Y:S04]  /*15a80*/  LDL.LU R24, [R1+0x1e0] ;  /* 0x0001e00001187983 */ /* 0x001ea80000300800 */
[----:B------:R-:W2:Y:S04]  /*15a90*/  LDL.LU R25, [R1+0x1e4] ;  /* 0x0001e40001197983 */ /* 0x000ea80000300800 */
[----:B------:R-:W4:Y:S04]  /*15aa0*/  LDL.LU R26, [R1+0x1e8] ;  /* 0x0001e800011a7983 */ /* 0x000f280000300800 */
[----:B------:R-:W4:Y:S01]  /*15ab0*/  LDL.LU R27, [R1+0x1ec] ;  /* 0x0001ec00011b7983 */ /* 0x000f220000300800 */
[----:B------:R-:W-:Y:S03]  /*15ac0*/  HMMA.16816.F32 R4, R4, R14, R8 ;  /* 0x0000000e0404723c */ /* 0x000fe60000001808 */
[----:B----4-:R-:W-:Y:S04]  /*15ad0*/  STL.64 [R1+0x1040], R26 ;  /* 0x0010401a01007387 */ /* 0x010fe80000100a00 */
[----:B--2---:R0:W-:Y:S04]  /*15ae0*/  STL.64 [R1+0x1038], R24 ;  /* 0x0010381801007387 */ /* 0x0041e80000100a00 */
[----:B0-----:R-:W2:Y:S04]  /*15af0*/  LDL.LU R24, [R1+0x1f0] ;  /* 0x0001f00001187983 */ /* 0x001ea80000300800 */
[----:B------:R-:W2:Y:S04]  /*15b00*/  LDL.LU R25, [R1+0x1f4] ;  /* 0x0001f40001197983 */ /* 0x000ea80000300800 */
[----:B------:R-:W2:Y:S04]  /*15b10*/  LDL.LU R26, [R1+0x1f8] ;  /* 0x0001f800011a7983 */ /* 0x000ea80000300800 */
[----:B------:R-:W2:Y:S04]  /*15b20*/  LDL.LU R27, [R1+0x1fc] ;  /* 0x0001fc00011b7983 */ /* 0x000ea80000300800 */
[----:B------:R0:W-:Y:S04]  /*15b30*/  STL.64 [R1+0xff8], R22 ;  /* 0x000ff81601007387 */ /* 0x0001e80000100a00 */
[----:B------:R-:W4:Y:S04]  /*15b40*/  LDL.LU R20, [R1+0x1c0] ;  /* 0x0001c00001147983 */ /* 0x000f280000300800 */
[----:B------:R-:W4:Y:S04]  /*15b50*/  LDL.LU R21, [R1+0x1c4] ;  /* 0x0001c40001157983 */ /* 0x000f280000300800 */
[----:B0-----:R-:W4:Y:S04]  /*15b60*/  LDL.LU R22, [R1+0x1c8] ;  /* 0x0001c80001167983 */ /* 0x001f280000300800 */
[----:B------:R-:W4:Y:S04]  /*15b70*/  LDL.LU R23, [R1+0x1cc] ;  /* 0x0001cc0001177983 */ /* 0x000f280000300800 */
[----:B------:R-:W2:Y:S04]  /*15b80*/  LDL.LU.64 R10, [R1+0x1050] ;  /* 0x00105000010a7983 */ /* 0x000ea80000300a00 */
[----:B------:R-:W2:Y:S04]  /*15b90*/  LDL.LU.64 R8, [R1+0x1048] ;  /* 0x0010480001087983 */ /* 0x000ea80000300a00 */
[----:B------:R-:W-:Y:S04]  /*15ba0*/  STL.64 [R1+0x100], R4 ;  /* 0x0001000401007387 */ /* 0x000fe80000100a00 */
[----:B------:R0:W-:Y:S02]  /*15bb0*/  STL.64 [R1+0x108], R6 ;  /* 0x0001080601007387 */ /* 0x0001e40000100a00 */
[----:B0-----:R-:W-:-:S02]  /*15bc0*/  IMAD.MOV.U32 R6, RZ, RZ, R17 ;  /* 0x000000ffff067224 */ /* 0x001fc400078e0011 */
[----:B------:R-:W-:Y:S02]  /*15bd0*/  IMAD.MOV.U32 R7, RZ, RZ, R16 ;  /* 0x000000ffff077224 */ /* 0x000fe400078e0010 */
[----:B--2---:R-:W-:Y:S01]  /*15be0*/  HMMA.16816.F32 R16, R8, R18, R24 ;  /* 0x000000120810723c */ /* 0x004fe20000001818 */
[----:B------:R-:W2:Y:S04]  /*15bf0*/  LDL.LU.64 R26, [R1+0x1040] ;  /* 0x00104000011a7983 */ /* 0x000ea80000300a00 */
[----:B------:R-:W2:-:S15]  /*15c00*/  LDL.LU.64 R24, [R1+0x1038] ;  /* 0x0010380001187983 */ /* 0x000e9e0000300a00 */
[----:B------:R-:W-:-:S03]  /*15c10*/  NOP ;  /* 0x0000000000007918 */ /* 0x000fc60000000000 */
[----:B------:R-:W-:Y:S04]  /*15c20*/  STL.64 [R1+0x2e0], R16 ;  /* 0x0002e01001007387 */ /* 0x000fe80000100a00 */
[----:B------:R0:W-:Y:S04]  /*15c30*/  STL.64 [R1+0x2e8], R18 ;  /* 0x0002e81201007387 */ /* 0x0001e80000100a00 */
[----:B0-----:R-:W2:Y:S02]  /*15c40*/  LDL.LU.64 R18, [R1+0x1030] ;  /* 0x0010300001127983 */ /* 0x001ea40000300a00 */
[----:B--2---:R-:W-:Y:S02]  /*15c50*/  HMMA.16816.F32 R16, R8, R18, R24 ;  /* 0x000000120810723c */ /* 0x004fe40000001818 */
[----:B------:R-:W2:Y:S04]  /*15c60*/  LDL.LU.64 R26, [R1+0x1028] ;  /* 0x00102800011a7983 */ /* 0x000ea80000300a00 */
[----:B------:R-:W2:-:S15]  /*15c70*/  LDL.LU.64 R24, [R1+0x1020] ;  /* 0x0010200001187983 */ /* 0x000e9e0000300a00 */
[----:B------:R-:W-:-:S02]  /*15c80*/  NOP ;  /* 0x0000000000007918 */ /* 0x000fc40000000000 */
[----:B------:R-:W-:Y:S04]  /*15c90*/  STL.64 [R1+0x40], R16 ;  /* 0x0000401001007387 */ /* 0x000fe80000100a00 */
[----:B------:R0:W-:Y:S04]  /*15ca0*/  STL.64 [R1+0x48], R18 ;  /* 0x0000481201007387 */ /* 0x0001e80000100a00 */
[----:B0-----:R-:W2:Y:S02]  /*15cb0*/  LDL.LU.64 R18, [R1+0x1018] ;  /* 0x0010180001127983 */ /* 0x001ea40000300a00 */
[----:B--2---:R-:W-:Y:S02]  /*15cc0*/  HMMA.16816.F32 R16, R8, R18, R24 ;  /* 0x000000120810723c */ /* 0x004fe40000001818 */
[----:B------:R-:W2:Y:S04]  /*15cd0*/  LDL.LU.64 R26, [R1+0x1010] ;  /* 0x00101000011a7983 */ /* 0x000ea80000300a00 */
[----:B------:R-:W3:-:S15]  /*15ce0*/  LDL.LU.64 R24, [R1+0x1008] ;  /* 0x0010080001187983 */ /* 0x000ede0000300a00 */
[----:B------:R-:W-:-:S02]  /*15cf0*/  NOP ;  /* 0x0000000000007918 */ /* 0x000fc40000000000 */
[----:B------:R-:W-:Y:S04]  /*15d00*/  STL.64 [R1+0x30], R16 ;  /* 0x0000301001007387 */ /* 0x000fe80000100a00 */
[----:B------:R0:W-:Y:S04]  /*15d10*/  STL.64 [R1+0x38], R18 ;  /* 0x0000381201007387 */ /* 0x0001e80000100a00 */
[----:B0-----:R-:W4:Y:S02]  /*15d20*/  LDL.LU.64 R18, [R1+0x1000] ;  /* 0x0010000001127983 */ /* 0x001f240000300a00 */
[----:B----4-:R-:W-:Y:S02]  /*15d30*/  HMMA.16816.F32 R16, R8, R18, R20 ;  /* 0x000000120810723c */ /* 0x010fe40000001814 */
[----:B------:R-:W4:-:S15]  /*15d40*/  LDL.LU.64 R22, [R1+0xff8] ;  /* 0x000ff80001167983 */ /* 0x000f1e0000300a00 */
[----:B------:R-:W-:-:S06]  /*15d50*/  NOP ;  /* 0x0000000000007918 */ /* 0x000fcc0000000000 */
[----:B------:R-:W-:Y:S04]  /*15d60*/  STL.64 [R1+0x20], R16 ;  /* 0x0000201001007387 */ /* 0x000fe80000100a00 */
[----:B------:R0:W-:Y:S04]  /*15d70*/  STL.64 [R1+0x28], R18 ;  /* 0x0000281201007387 */ /* 0x0001e80000100a00 */
[----:B0-----:R-:W2:Y:S04]  /*15d80*/  LDL.LU.64 R18, [R1+0xff0] ;  /* 0x000ff00001127983 */ /* 0x001ea80000300a00 */
[----:B------:R-:W2:Y:S02]  /*15d90*/  LDL.LU.64 R16, [R1+0xfe8] ;  /* 0x000fe80001107983 */ /* 0x000ea40000300a00 */
[----:B--2---:R-:W-:Y:S02]  /*15da0*/  HMMA.16816.F32 R4, R8, R6, R16 ;  /* 0x000000060804723c */ /* 0x004fe40000001810 */
[----:B------:R-:W2:Y:S04]  /*15db0*/  LDL.LU.64 R18, [R1+0xfe0] ;  /* 0x000fe00001127983 */ /* 0x000ea80000300a00 */
[----:B------:R-:W2:-:S15]  /*15dc0*/  LDL.LU.64 R16, [R1+0xfd8] ;  /* 0x000fd80001107983 */ /* 0x000e9e0000300a00 */
[----:B------:R-:W-:-:S02]  /*15dd0*/  NOP ;  /* 0x0000000000007918 */ /* 0x000fc40000000000 */
[----:B------:R-:W-:Y:S04]  /*15de0*/  STL.64 [R1+0x10], R4 ;  /* 0x0000100401007387 */ /* 0x000fe80000100a00 */
[----:B------:R2:W-:Y:S02]  /*15df0*/  STL.64 [R1+0x18], R6 ;  /* 0x0000180601007387 */ /* 0x0005e40000100a00 */
[----:B--2---:R-:W-:Y:S07]  /*15e00*/  HMMA.16816.F32 R4, R8, R26, R16 ;  /* 0x0000001a0804723c */ /* 0x004fee0000001810 */
[----:B------:R-:W-:-:S02]  /*15e10*/  IMAD.MOV.U32 R16, RZ, RZ, R0 ;  /* 0x000000ffff107224 */ /* 0x000fc400078e0000 */
[----:B------:R-:W-:Y:S01]  /*15e20*/  IMAD.MOV.U32 R18, RZ, RZ, R28 ;  /* 0x000000ffff127224 */ /* 0x000fe200078e001c */
[----:B------:R-:W2:Y:S01]  /*15e30*/  LDL.LU R0, [R1+0xfd4] ;  /* 0x000fd40001007983 */ /* 0x000ea20000300800 */
[----:B------:R-:W-:Y:S02]  /*15e40*/  IMAD.MOV.U32 R19, RZ, RZ, R3 ;  /* 0x000000ffff137224 */ /* 0x000fe400078e0003 */
[----:B------:R-:W-:-:S10]  /*15e50*/  IMAD.MOV.U32 R17, RZ, RZ, R2 ;  /* 0x000000ffff117224 */ /* 0x000fd400078e0002 */
[----:B------:R-:W-:Y:S04]  /*15e60*/  STL.64 [R1], R4 ;  /* 0x0000000401007387 */ /* 0x000fe80000100a00 */
[----:B------:R-:W-:Y:S04]  /*15e70*/  STL.64 [R1+0x8], R6 ;  /* 0x0000080601007387 */ /* 0x000fe80000100a00 */
[----:B------:R-:W3:Y:S04]  /*15e80*/  LDL.LU R2, [R1+0xfd0] ;  /* 0x000fd00001027983 */ /* 0x000ee80000300800 */
[----:B------:R-:W4:Y:S04]  /*15e90*/  LDL.LU R28, [R1+0xfcc] ;  /* 0x000fcc00011c7983 */ /* 0x000f280000300800 */
[----:B------:R-:W4:Y:S04]  /*15ea0*/  LDL.LU R3, [R1+0xfc8] ;  /* 0x000fc80001037983 */ /* 0x000f280000300800 */
[----:B------:R-:W-:Y:S04]  /*15eb0*/  STL.64 [R1+0xf20], R18 ;  /* 0x000f201201007387 */ /* 0x000fe80000100a00 */
[----:B------:R0:W-:Y:S04]  /*15ec0*/  STL.64 [R1+0xf18], R16 ;  /* 0x000f181001007387 */ /* 0x0001e80000100a00 */
[----:B------:R-:W1:Y:S04]  /*15ed0*/  LDSM.16.MT88.4 R4, [R29+UR4+0x2080] ;  /* 0x002080041d04783b */ /* 0x000e680008004200 */
[----:B0-----:R-:W2:Y:S04]  /*15ee0*/  LDL R16, [R1+0x60] ;  /* 0x0000600001107983 */ /* 0x001ea80000100800 */
[----:B------:R-:W2:Y:S04]  /*15ef0*/  LDL R17, [R1+0x64] ;  /* 0x0000640001117983 */ /* 0x000ea80000100800 */
[----:B--2---:R0:W-:Y:S04]  /*15f00*/  STL.64 [R1+0xf38], R16 ;  /* 0x000f381001007387 */ /* 0x0041e80000100a00 */
[----:B0-----:R-:W2:Y:S01]  /*15f10*/  LDL.64 R16, [R1+0x70] ;  /* 0x0000700001107983 */ /* 0x001ea20000100a00 */
[----:B---3--:R-:W-:-:S02]  /*15f20*/  IMAD.MOV.U32 R18, RZ, RZ, R2 ;  /* 0x000000ffff127224 */ /* 0x008fc400078e0002 */
[----:B------:R-:W-:Y:S01]  /*15f30*/  IMAD.MOV.U32 R19, RZ, RZ, R0 ;  /* 0x000000ffff137224 */ /* 0x000fe200078e0000 */
[----:B--2---:R-:W-:Y:S04]  /*15f40*/  STL.64 [R1+0xf50], R16 ;  /* 0x000f501001007387 */ /* 0x004fe80000100a00 */
[----:B------:R-:W-:Y:S04]  /*15f50*/  STL.64 [R1+0xef8], R24 ;  /* 0x000ef81801007387 */ /* 0x000fe80000100a00 */
[----:B-1----:R-:W-:Y:S04]  /*15f60*/  STL.64 [R1+0xe88], R6 ;  /* 0x000e880601007387 */ /* 0x002fe80000100a00 */
[----:B------:R0:W-:Y:S04]  /*15f70*/  STL.64 [R1+0xe80], R4 ;  /* 0x000e800401007387 */ /* 0x0001e80000100a00 */
[----:B0-----:R-:W2:Y:S01]  /*15f80*/  LDL.64 R4, [R1+0x50] ;  /* 0x0000500001047983 */ /* 0x001ea20000100a00 */
[----:B----4-:R-:W-:-:S02]  /*15f90*/  IMAD.MOV.U32 R16, RZ, RZ, R28 ;  /* 0x000000ffff107224 */ /* 0x010fc400078e001c */
[----:B------:R-:W-:-:S07]  /*15fa0*/  IMAD.MOV.U32 R17, RZ, RZ, R3 ;  /* 0x000000ffff117224 */ /* 0x000fce00078e0003 */
[----:B------:R-:W-:Y:S01]  /*15fb0*/  HMMA.16816.F32 R20, R8, R22, R16 ;  /* 0x000000160814723c */ /* 0x000fe20000001810 */
[----:B--2---:R0:W-:Y:S04]  /*15fc0*/  STL.64 [R1+0xf90], R4 ;  /* 0x000f900401007387 */ /* 0x0041e80000100a00 */
[----:B------:R-:W2:Y:S04]  /*15fd0*/  LDL.64 R16, [R1+0x80] ;  /* 0x0000800001107983 */ /* 0x000ea80000100a00 */
[----:B--2---:R-:W-:Y:S04]  /*15fe0*/  STL.64 [R1+0xf68], R16 ;  /* 0x000f681001007387 */ /* 0x004fe80000100a00 */
[----:B------:R-:W2:Y:S04]  /*15ff0*/  LDL.LU R24, [R1+0xf0] ;  /* 0x0000f00001187983 */ /* 0x000ea80000300800 */
[----:B------:R-:W2:Y:S04]  /*16000*/  LDL.LU R25, [R1+0xf4] ;  /* 0x0000f40001197983 */ /* 0x000ea80000300800 */
[----:B0-----:R-:W3:Y:S04]  /*16010*/  LDL.LU R4, [R1+0x250] ;  /* 0x0002500001047983 */ /* 0x001ee80000300800 */
[----:B------:R-:W3:Y:S04]  /*16020*/  LDL.LU R5, [R1+0x254] ;  /* 0x0002540001057983 */ /* 0x000ee80000300800 */
[----:B------:R-:W4:Y:S04]  /*16030*/  LDL.LU R6, [R1+0x258] ;  /* 0x0002580001067983 */ /* 0x000f280000300800 */
[----:B------:R-:W4:Y:S01]  /*16040*/  LDL.LU R7, [R1+0x25c] ;  /* 0x00025c0001077983 */ /* 0x000f220000300800 */
[----:B------:R-:W-:-:S02]  /*16050*/  IMAD.MOV.U32 R28, RZ, RZ, R20 ;  /* 0x000000ffff1c7224 */ /* 0x000fc400078e0014 */
[----:B------:R-:W-:Y:S02]  /*16060*/  IMAD.MOV.U32 R3, RZ, RZ, R21 ;  /* 0x000000ffff037224 */ /* 0x000fe400078e0015 */
[----:B------:R-:W-:Y:S02]  /*16070*/  IMAD.MOV.U32 R2, RZ, RZ, R22 ;  /* 0x000000ffff027224 */ /* 0x000fe400078e0016 */
[----:B------:R-:W-:Y:S01]  /*16080*/  IMAD.MOV.U32 R0, RZ, RZ, R23 ;  /* 0x000000ffff007224 */ /* 0x000fe200078e0017 */
[----:B----4-:R-:W-:Y:S04]  /*16090*/  STL.64 [R1+0xfa0], R6 ;  /* 0x000fa00601007387 */ /* 0x010fe80000100a00 */
[----:B---3--:R0:W-:Y:S04]  /*160a0*/  STL.64 [R1+0xf98], R4 ;  /* 0x000f980401007387 */ /* 0x0081e80000100a00 */
[----:B0-----:R-:W3:Y:S04]  /*160b0*/  LDL.LU R4, [R1+0x260] ;  /* 0x0002600001047983 */ /* 0x001ee80000300800 */
[----:B------:R-:W3:Y:S04]  /*160c0*/  LDL.LU R5, [R1+0x264] ;  /* 0x0002640001057983 */ /* 0x000ee80000300800 */
[----:B------:R-:W3:Y:S04]  /*160d0*/  LDL.LU R6, [R1+0x268] ;  /* 0x0002680001067983 */ /* 0x000ee80000300800 */
[----:B------:R-:W3:Y:S04]  /*160e0*/  LDL.LU R7, [R1+0x26c] ;  /* 0x00026c0001077983 */ /* 0x000ee80000300800 */
[----:B------:R-:W4:Y:S04]  /*160f0*/  LDL.LU R20, [R1+0x2d0] ;  /* 0x0002d00001147983 */ /* 0x000f280000300800 */
[----:B------:R-:W4:Y:S04]  /*16100*/  LDL.LU R21, [R1+0x2d4] ;  /* 0x0002d40001157983 */ /* 0x000f280000300800 */
[----:B------:R-:W4:Y:S04]  /*16110*/  LDL.LU R22, [R1+0x2d8] ;  /* 0x0002d80001167983 */ /* 0x000f280000300800 */
[----:B------:R-:W4:Y:S04]  /*16120*/  LDL.LU R23, [R1+0x2dc] ;  /* 0x0002dc0001177983 */ /* 0x000f280000300800 */
[----:B------:R-:W2:Y:S01]  /*16130*/  LDL.64 R16, [R1+0x90] ;  /* 0x0000900001107983 */ /* 0x000ea20000100a00 */
[----:B------:R-:W-:-:S02]  /*16140*/  IMAD.MOV.U32 R26, RZ, RZ, R13 ;  /* 0x000000ffff1a7224 */ /* 0x000fc400078e000d */
[----:B------:R-:W-:Y:S01]  /*16150*/  IMAD.MOV.U32 R27, RZ, RZ, R12 ;  /* 0x000000ffff1b7224 */ /* 0x000fe200078e000c */
[----:B--2---:R0:W-:Y:S04]  /*16160*/  STL.64 [R1+0xf80], R16 ;  /* 0x000f801001007387 */ /* 0x0041e80000100a00 */
[----:B0-----:R-:W2:Y:S04]  /*16170*/  LDL.64 R16, [R1+0xa0] ;  /* 0x0000a00001107983 */ /* 0x001ea80000100a00 */
[----:B--2---:R0:W-:Y:S04]  /*16180*/  STL.64 [R1+0xf88], R16 ;  /* 0x000f881001007387 */ /* 0x0041e80000100a00 */
[----:B0-----:R-:W2:Y:S04]  /*16190*/  LDL.64 R16, [R1+0xb0] ;  /* 0x0000b00001107983 */ /* 0x001ea80000100a00 */
[----:B------:R-:W-:Y:S04]  /*161a0*/  STL.64 [R1+0xf30], R26 ;  /* 0x000f301a01007387 */ /* 0x000fe80000100a00 */
[----:B------:R0:W-:Y:S04]  /*161b0*/  STL.64 [R1+0xf28], R24 ;  /* 0x000f281801007387 */ /* 0x0001e80000100a00 */
[----:B0-----:R-:W3:Y:S04]  /*161c0*/  LDL.LU R24, [R1+0x290] ;  /* 0x0002900001187983 */ /* 0x001ee80000300800 */
[----:B------:R-:W3:Y:S04]  /*161d0*/  LDL.LU R25, [R1+0x294] ;  /* 0x0002940001197983 */ /* 0x000ee80000300800 */
[----:B------:R-:W4:Y:S04]  /*161e0*/  LDL.LU R26, [R1+0x298] ;  /* 0x00029800011a7983 */ /* 0x000f280000300800 */
[----:B------:R-:W4:Y:S04]  /*161f0*/  LDL.LU R27, [R1+0x29c] ;  /* 0x00029c00011b7983 */ /* 0x000f280000300800 */
[----:B----4-:R-:W-:Y:S04]  /*16200*/  STL.64 [R1+0xf48], R26 ;  /* 0x000f481a01007387 */ /* 0x010fe80000100a00 */
[----:B---3--:R0:W-:Y:S04]  /*16210*/  STL.64 [R1+0xf40], R24 ;  /* 0x000f401801007387 */ /* 0x0081e80000100a00 */
        /* <DEDUP_REMOVED lines=9> */
[----:B------:R-:W4:Y:S01]  /*162b0*/  LDL.LU R27, [R1+0x22c] ;  /* 0x00022c00011b7983 */ /* 0x000f220000300800 */
[----:B------:R-:W-:Y:S03]  /*162c0*/  HMMA.16816.F32 R8, R8, R14, R20 ;  /* 0x0000000e0808723c */ /* 0x000fe60000001814 */
[----:B----4-:R-:W-:Y:S04]  /*162d0*/  STL.64 [R1+0xf78], R26 ;  /* 0x000f781a01007387 */ /* 0x010fe80000100a00 */
[----:B---3--:R0:W-:Y:S04]  /*162e0*/  STL.64 [R1+0xf70], R24 ;  /* 0x000f701801007387 */ /* 0x0081e80000100a00 */
[----:B0-----:R-:W3:Y:S04]  /*162f0*/  LDL.LU R24, [R1+0x2b0] ;  /* 0x0002b00001187983 */ /* 0x001ee80000300800 */
[----:B------:R-:W3:Y:S04]  /*16300*/  LDL.LU R25, [R1+0x2b4] ;  /* 0x0002b40001197983 */ /* 0x000ee80000300800 */
[----:B------:R-:W3:Y:S04]  /*16310*/  LDL.LU R26, [R1+0x2b8] ;  /* 0x0002b800011a7983 */ /* 0x000ee80000300800 */
[----:B------:R-:W3:Y:S04]  /*16320*/  LDL.LU R27, [R1+0x2bc] ;  /* 0x0002bc00011b7983 */ /* 0x000ee80000300800 */
[----:B------:R-:W-:Y:S04]  /*16330*/  STL [R1+0xe04], R0 ;  /* 0x000e040001007387 */ /* 0x000fe80000100800 */
[----:B------:R-:W-:Y:S04]  /*16340*/  STL [R1+0xe00], R2 ;  /* 0x000e000201007387 */ /* 0x000fe80000100800 */
[----:B------:R-:W-:Y:S04]  /*16350*/  STL [R1+0xdfc], R3 ;  /* 0x000dfc0301007387 */ /* 0x000fe80000100800 */
[----:B------:R-:W-:Y:S04]  /*16360*/  STL [R1+0xdf8], R28 ;  /* 0x000df81c01007387 */ /* 0x000fe80000100800 */
[----:B------:R-:W4:Y:S04]  /*16370*/  LDL.LU.64 R22, [R1+0xfc0] ;  /* 0x000fc00001167983 */ /* 0x000f280000300a00 */
[----:B------:R-:W2:Y:S04]  /*16380*/  LDL.LU.64 R20, [R1+0xfb8] ;  /* 0x000fb80001147983 */ /* 0x000ea80000300a00 */
[----:B------:R-:W2:Y:S04]  /*16390*/  LDL.LU.64 R14, [R1+0xfb0] ;  /* 0x000fb000010e7983 */ /* 0x000ea80000300a00 */
[----:B------:R-:W2:Y:S04]  /*163a0*/  LDL.LU.64 R12, [R1+0xfa8] ;  /* 0x000fa800010c7983 */ /* 0x000ea80000300a00 */
[----:B------:R0:W-:Y:S04]  /*163b0*/  STL.64 [R1+0x1f0], R8 ;  /* 0x0001f00801007387 */ /* 0x0001e80000100a00 */
[----:B------:R1:W-:Y:S04]  /*163c0*/  STL.64 [R1+0x1f8], R10 ;  /* 0x0001f80a01007387 */ /* 0x0003e80000100a00 */
[----:B0-----:R-:W3:Y:S04]  /*163d0*/  LDL.LU R8, [R1+0x2c0] ;  /* 0x0002c00001087983 */ /* 0x001ee80000300800 */
[----:B------:R-:W3:Y:S04]  /*163e0*/  LDL.LU R9, [R1+0x2c4] ;  /* 0x0002c40001097983 */ /* 0x000ee80000300800 */
[----:B-1----:R-:W3:Y:S04]  /*163f0*/  LDL.LU R10, [R1+0x2c8] ;  /* 0x0002c800010a7983 */ /* 0x002ee80000300800 */
[----:B------:R-:W3:Y:S01]  /*16400*/  LDL.LU R11, [R1+0x2cc] ;  /* 0x0002cc00010b7983 */ /* 0x000ee20000300800 */
[----:B--2---:R-:W-:-:S15]  /*16410*/  HMMA.16816.F32 R4, R12, R20, R4 ;  /* 0x000000140c04723c */ /* 0x004fde0000001804 */
[----:B------:R-:W-:-:S08]  /*16420*/  NOP ;  /* 0x0000000000007918 */ /* 0x000fd00000000000 */
[----:B------:R-:W-:Y:S04]  /*16430*/  STL.64 [R1+0x260], R4 ;  /* 0x0002600401007387 */ /* 0x000fe80000100a00 */
[----:B------:R0:W-:Y:S04]  /*16440*/  STL.64 [R1+0x268], R6 ;  /* 0x0002680601007387 */ /* 0x0001e80000100a00 */
[----:B0-----:R-:W2:Y:S04]  /*16450*/  LDL.LU.64 R6, [R1+0xfa0] ;  /* 0x000fa00001067983 */ /* 0x001ea80000300a00 */
[----:B------:R-:W2:Y:S02]  /*16460*/  LDL.LU.64 R4, [R1+0xf98] ;  /* 0x000f980001047983 */ /* 0x000ea40000300a00 */
[----:B--2---:R-:W-:-:S15]  /*16470*/  HMMA.16816.F32 R4, R12, R16, R4 ;  /* 0x000000100c04723c */ /* 0x004fde0000001804 */
[----:B------:R-:W-:-:S08]  /*16480*/  NOP ;  /* 0x0000000000007918 */ /* 0x000fd00000000000 */
[----:B------:R0:W-:Y:S04]  /*16490*/  STL.64 [R1+0x250], R4 ;  /* 0x0002500401007387 */ /* 0x0001e80000100a00 */
[----:B------:R1:W-:Y:S04]  /*164a0*/  STL.64 [R1+0x258], R6 ;  /* 0x0002580601007387 */ /* 0x0003e80000100a00 */
[----:B0-----:R-:W2:Y:S01]  /*164b0*/  LDL.LU.64 R4, [R1+0xf90] ;  /* 0x000f900001047983 */ /* 0x001ea20000300a00 */
[----:B-1----:R-:W-:Y:S02]  /*164c0*/  IMAD.MOV.U32 R7, RZ, RZ, R16 ;  /* 0x000000ffff077224 */ /* 0x002fe400078e0010 */
[----:B------:R-:W-:-:S02]  /*164d0*/  IMAD.MOV.U32 R6, RZ, RZ, R17 ;  /* 0x000000ffff067224 */ /* 0x000fc400078e0011 */
[----:B------:R-:W3:Y:S02]  /*164e0*/  LDL.LU.64 R16, [R1+0xf88] ;  /* 0x000f880001107983 */ /* 0x000ee40000300a00 */
[----:B---3--:R-:W-:-:S15]  /*164f0*/  HMMA.16816.F32 R8, R12, R16, R8 ;  /* 0x000000100c08723c */ /* 0x008fde0000001808 */
[----:B------:R-:W-:-:S08]  /*16500*/  NOP ;  /* 0x0000000000007918 */ /* 0x000fd00000000000 */
[----:B------:R0:W-:Y:S04]  /*16510*/  STL.64 [R1+0x240], R8 ;  /* 0x0002400801007387 */ /* 0x0001e80000100a00 */
[----:B------:R1:W-:Y:S01]  /*16520*/  STL.64 [R1+0x248], R10 ;  /* 0x0002480a01007387 */ /* 0x0003e20000100a00 */
[----:B0-----:R-:W-:Y:S02]  /*16530*/  IMAD.MOV.U32 R9, RZ, RZ, R17 ;  /* 0x000000ffff097224 */ /* 0x001fe400078e0011 */
[----:B-1----:R-:W-:Y:S02]  /*16540*/  IMAD.MOV.U32 R10, RZ, RZ, R16 ;  /* 0x000000ffff0a7224 */ /* 0x002fe400078e0010 */
[----:B------:R-:W3:Y:S02]  /*16550*/  LDL.LU.64 R16, [R1+0xf80] ;  /* 0x000f800001107983 */ /* 0x000ee40000300a00 */
[----:B---3--:R-:W-:Y:S06]  /*16560*/  HMMA.16816.F32 R24, R12, R16, R24 ;  /* 0x000000100c18723c */ /* 0x008fec0000001818 */
[----:B------:R-:W-:-:S02]  /*16570*/  IMAD.MOV.U32 R2, RZ, RZ, R16 ;  /* 0x000000ffff027224 */ /* 0x000fc400078e0010 */
[----:B------:R-:W-:-:S15]  /*16580*/  IMAD.MOV.U32 R0, RZ, RZ, R17 ;  /* 0x000000ffff007224 */ /* 0x000fde00078e0011 */
[----:B------:R-:W-:Y:S04]  /*16590*/  STL.64 [R1+0x230], R24 ;  /* 0x0002301801007387 */ /* 0x000fe80000100a00 */
[----:B------:R0:W-:Y:S04]  /*165a0*/  STL.64 [R1+0x238], R26 ;  /* 0x0002381a01007387 */ /* 0x0001e80000100a00 */
[----:B0-----:R-:W3:Y:S04]  /*165b0*/  LDL.LU.64 R26, [R1+0xf78] ;  /* 0x000f7800011a7983 */ /* 0x001ee80000300a00 */
[----:B------:R-:W3:Y:S04]  /*165c0*/  LDL.LU.64 R24, [R1+0xf70] ;  /* 0x000f700001187983 */ /* 0x000ee80000300a00 */
        /* <DEDUP_REMOVED lines=17> */
[----:B---3--:R-:W-:Y:S02]  /*166e0*/  HMMA.16816.F32 R16, R12, R16, R24 ;  /* 0x000000100c10723c */ /* 0x008fe40000001818 */
[----:B------:R-:W3:Y:S04]  /*166f0*/  LDL.LU.64 R26, [R1+0xf30] ;  /* 0x000f3000011a7983 */ /* 0x000ee80000300a00 */
[----:B------:R-:W3:-:S15]  /*16700*/  LDL.LU.64 R24, [R1+0xf28] ;  /* 0x000f280001187983 */ /* 0x000ede0000300a00 */
[----:B------:R-:W-:-:S02]  /*16710*/  NOP ;  /* 0x0000000000007918 */ /* 0x000fc40000000000 */
[----:B------:R-:W-:Y:S04]  /*16720*/  STL.64 [R1+0x200], R16 ;  /* 0x0002001001007387 */ /* 0x000fe80000100a00 */
[----:B------:R0:W-:Y:S04]  /*16730*/  STL.64 [R1+0x208], R18 ;  /* 0x0002081201007387 */ /* 0x0001e80000100a00 */
[----:B0-----:R-:W2:Y:S04]  /*16740*/  LDL.LU.64 R18, [R1+0xf20] ;  /* 0x000f200001127983 */ /* 0x001ea80000300a00 */
[----:B------:R-:W2:Y:S02]  /*16750*/  LDL.LU.64 R16, [R1+0xf18] ;  /* 0x000f180001107983 */ /* 0x000ea40000300a00 */
[----:B--2---:R-:W-:Y:S02]  /*16760*/  HMMA.16816.F32 R12, R12, R4, R16 ;  /* 0x000000040c0c723c */ /* 0x004fe40000001810 */
[----:B------:R-:W2:Y:S04]  /*16770*/  LDL.LU.64 R18, [R1+0xf10] ;  /* 0x000f100001127983 */ /* 0x000ea80000300a00 */
[----:B------:R-:W3:-:S15]  /*16780*/  LDL.LU.64 R16, [R1+0xf08] ;  /* 0x000f080001107983 */ /* 0x000ede0000300a00 */
[----:B------:R-:W-:-:S02]  /*16790*/  NOP ;  /* 0x0000000000007918 */ /* 0x000fc40000000000 */
[----:B------:R0:W-:Y:S04]  /*167a0*/  STL.64 [R1+0x1e0], R12 ;  /* 0x0001e00c01007387 */ /* 0x0001e80000100a00 */
[----:B------:R-:W-:Y:S01]  /*167b0*/  STL.64 [R1+0x1e8], R14 ;  /* 0x0001e80e01007387 */ /* 0x000fe20000100a00 */
[----:B0-----:R-:W-:Y:S02]  /*167c0*/  IMAD.MOV.U32 R12, RZ, RZ, R28 ;  /* 0x000000ffff0c7224 */ /* 0x001fe400078e001c */
[----:B------:R-:W-:-:S05]  /*167d0*/  IMAD.MOV.U32 R13, RZ, RZ, R11 ;  /* 0x000000ffff0d7224 */ /* 0x000fca00078e000b */
[----:B------:R2:W-:Y:S02]  /*167e0*/  STL.64 [R1+0xeb0], R12 ;  /* 0x000eb00c01007387 */ /* 0x0005e40000100a00 */
[----:B--2---:R-:W-:Y:S02]  /*167f0*/  IMAD.MOV.U32 R12, RZ, RZ, R19 ;  /* 0x000000ffff0c7224 */ /* 0x004fe400078e0013 */
[----:B------:R-:W3:Y:S04]  /*16800*/  LDL.LU R19, [R1+0xf00] ;  /* 0x000f000001137983 */ /* 0x000ee80000300800 */
[----:B------:R-:W2:Y:S01]  /*16810*/  LDL.LU R13, [R1+0x124] ;  /* 0x00012400010d7983 */ /* 0x000ea20000300800 */
[----:B----4-:R-:W-:Y:S02]  /*16820*/  IMAD.MOV.U32 R14, RZ, RZ, R23 ;  /* 0x000000ffff0e7224 */ /* 0x010fe400078e0017 */
[----:B------:R-:W-:-:S05]  /*16830*/  IMAD.MOV.U32 R15, RZ, RZ, R22 ;  /* 0x000000ffff0f7224 */ /* 0x000fca00078e0016 */
[----:B------:R-:W-:Y:S01]  /*16840*/  STL.64 [R1+0xec0], R14 ;  /* 0x000ec00e01007387 */ /* 0x000fe20000100a00 */
[----:B---3--:R-:W-:Y:S03]  /*16850*/  HMMA.16816.F32 R20, R16, R20, R24 ;  /* 0x000000141014723c */ /* 0x008fe60000001818 */
[----:B--2---:R-:W-:Y:S04]  /*16860*/  STL.64 [R1+0xeb8], R12 ;  /* 0x000eb80c01007387 */ /* 0x004fe80000100a00 */
[----:B------:R-:W-:Y:S04]  /*16870*/  STL.64 [R1+0xe90], R4 ;  /* 0x000e900401007387 */ /* 0x000fe80000100a00 */
[----:B------:R-:W2:-:S12]  /*16880*/  LDL.LU.64 R24, [R1+0xef8] ;  /* 0x000ef80001187983 */ /* 0x000e980000300a00 */
[----:B------:R-:W-:Y:S04]  /*16890*/  STL.64 [R1+0x1d0], R20 ;  /* 0x0001d01401007387 */ /* 0x000fe80000100a00 */
[----:B------:R0:W-:Y:S04]  /*168a0*/  STL.64 [R1+0x1d8], R22 ;  /* 0x0001d81601007387 */ /* 0x0001e80000100a00 */
[----:B0-----:R-:W3:Y:S04]  /*168b0*/  LDL.LU.64 R22, [R1+0xef0] ;  /* 0x000ef00001167983 */ /* 0x001ee80000300a00 */
[----:B------:R-:W3:Y:S01]  /*168c0*/  LDL.LU.64 R20, [R1+0xee8] ;  /* 0x000ee80001147983 */ /* 0x000ee20000300a00 */
[----:B------:R-:W-:-:S02]  /*168d0*/  IMAD.MOV.U32 R4, RZ, RZ, R7 ;  /* 0x000000ffff047224 */ /* 0x000fc400078e0007 */
[----:B------:R-:W-:-:S07]  /*168e0*/  IMAD.MOV.U32 R5, RZ, RZ, R6 ;  /* 0x000000ffff057224 */ /* 0x000fce00078e0006 */
[----:B---3--:R-:W-:Y:S01]  /*168f0*/  HMMA.16816.F32 R4, R16, R4, R20 ;  /* 0x000000041004723c */ /* 0x008fe20000001814 */
[----:B------:R-:W3:Y:S06]  /*16900*/  LDL.LU R20, [R1+0x110] ;  /* 0x0001100001147983 */ /* 0x000eec0000300800 */
[----:B--2---:R-:W-:-:S15]  /*16910*/  IMAD.MOV.U32 R22, RZ, RZ, R24 ;  /* 0x000000ffff167224 */ /* 0x004fde00078e0018 */
[----:B------:R-:W-:-:S01]  /*16920*/  NOP ;  /* 0x0000000000007918 */ /* 0x000fc20000000000 */
[----:B------:R0:W-:Y:S04]  /*16930*/  STL.64 [R1+0x1c0], R4 ;  /* 0x0001c00401007387 */ /* 0x0001e80000100a00 */
[----:B------:R-:W-:Y:S04]  /*16940*/  STL.64 [R1+0x1c8], R6 ;  /* 0x0001c80601007387 */ /* 0x000fe80000100a00 */
[----:B------:R-:W3:Y:S04]  /*16950*/  LDL.LU R21, [R1+0x114] ;  /* 0x0001140001157983 */ /* 0x000ee80000300800 */
[----:B------:R-:W2:Y:S04]  /*16960*/  LDL.LU R24, [R1+0xee0] ;  /* 0x000ee00001187983 */ /* 0x000ea80000300800 */
[----:B------:R-:W4:Y:S01]  /*16970*/  LDL.LU R23, [R1+0x11c] ;  /* 0x00011c0001177983 */ /* 0x000f220000300800 */
[----:B0-----:R-:W-:-:S03]  /*16980*/  IMAD.MOV.U32 R4, RZ, RZ, R25 ;  /* 0x000000ffff047224 */ /* 0x001fc600078e0019 */
[----:B----4-:R-:W-:Y:S04]  /*16990*/  STL.64 [R1+0xed0], R22 ;  /* 0x000ed01601007387 */ /* 0x010fe80000100a00 */
[----:B---3--:R0:W-:Y:S04]  /*169a0*/  STL.64 [R1+0xec8], R20 ;  /* 0x000ec81401007387 */ /* 0x0081e80000100a00 */
[----:B0-----:R-:W3:Y:S04]  /*169b0*/  LDL.LU R20, [R1+0x130] ;  /* 0x0001300001147983 */ /* 0x001ee80000300800 */
[----:B------:R-:W3:Y:S04]  /*169c0*/  LDL.LU R21, [R1+0x134] ;  /* 0x0001340001157983 */ /* 0x000ee80000300800 */
[----:B------:R-:W3:Y:S01]  /*169d0*/  LDL.LU R22, [R1+0x138] ;  /* 0x0001380001167983 */ /* 0x000ee20000300800 */
[----:B--2---:R-:W-:-:S03]  /*169e0*/  IMAD.MOV.U32 R23, RZ, RZ, R24 ;  /* 0x000000ffff177224 */ /* 0x004fc600078e0018 */
[----:B------:R-:W2:Y:S04]  /*169f0*/  LDL.LU R24, [R1+0xedc] ;  /* 0x000edc0001187983 */ /* 0x000ea80000300800 */
[----:B------:R-:W4:Y:S04]  /*16a00*/  LDL.LU R25, [R1+0xed8] ;  /* 0x000ed80001197983 */ /* 0x000f280000300800 */
[----:B------:R-:W3:Y:S04]  /*16a10*/  LDL.LU R5, [R1+0x144] ;  /* 0x0001440001057983 */ /* 0x000ee80000300800 */
[----:B------:R-:W2:Y:S04]  /*16a20*/  LDL.LU R6, [R1+0x148] ;  /* 0x0001480001067983 */ /* 0x000ea80000300800 */
[----:B------:R-:W2:Y:S01]  /*16a30*/  LDL.LU R7, [R1+0x14c] ;  /* 0x00014c0001077983 */ /* 0x000ea20000300800 */
[----:B------:R-:W-:-:S02]  /*16a40*/  IMAD.MOV.U32 R12, RZ, RZ, R10 ;  /* 0x000000ffff0c7224 */ /* 0x000fc400078e000a */
[----:B------:R-:W-:Y:S01]  /*16a50*/  IMAD.MOV.U32 R13, RZ, RZ, R9 ;  /* 0x000000ffff0d7224 */ /* 0x000fe200078e0009 */
[----:B--2---:R-:W-:Y:S04]  /*16a60*/  STL.64 [R1+0xea0], R6 ;  /* 0x000ea00601007387 */ /* 0x004fe80000100a00 */
[----:B---3--:R0:W-:Y:S02]  /*16a70*/  STL.64 [R1+0xe98], R4 ;  /* 0x000e980401007387 */ /* 0x0081e40000100a00 */
[----:B0-----:R-:W-:Y:S02]  /*16a80*/  IMAD.MOV.U32 R4, RZ, RZ, R8 ;  /* 0x000000ffff047224 */ /* 0x001fe400078e0008 */
[----:B----4-:R-:W0:Y:S04]  /*16a90*/  LDSM.16.MT88.4 R8, [R25+UR4+0x2080] ;  /* 0x002080041908783b */ /* 0x010e280008004200 */
[----:B------:R-:W-:Y:S04]  /*16aa0*/  STL.64 [R1+0xe58], R24 ;  /* 0x000e581801007387 */ /* 0x000fe80000100a00 */
[----:B0-----:R-:W-:Y:S04]  /*16ab0*/  STL.64 [R1+0xe10], R10 ;  /* 0x000e100a01007387 */ /* 0x001fe80000100a00 */
[----:B------:R0:W-:Y:S04]  /*16ac0*/  STL.64 [R1+0xe08], R8 ;  /* 0x000e080801007387 */ /* 0x0001e80000100a00 */
[----:B0-----:R-:W2:Y:S01]  /*16ad0*/  LDL.LU.64 R8, [R1+0x60] ;  /* 0x0000600001087983 */ /* 0x001ea20000300a00 */
[----:B------:R-:W-:Y:S03]  /*16ae0*/  HMMA.16816.F32 R12, R16, R12, R20 ;  /* 0x0000000c100c723c */ /* 0x000fe60000001814 */
[----:B--2---:R0:W-:Y:S04]  /*16af0*/  STL.64 [R1+0xea8], R8 ;  /* 0x000ea80801007387 */ /* 0x0041e80000100a00 */
[----:B0-----:R-:W2:Y:S04]  /*16b00*/  LDL.LU R8, [R1+0x150] ;  /* 0x0001500001087983 */ /* 0x001ea80000300800 */
[----:B------:R-:W2:Y:S04]  /*16b10*/  LDL.LU R9, [R1+0x154] ;  /* 0x0001540001097983 */ /* 0x000ea80000300800 */
[----:B------:R-:W2:Y:S04]  /*16b20*/  LDL.LU R10, [R1+0x158] ;  /* 0x00015800010a7983 */ /* 0x000ea80000300800 */
[----:B------:R-:W2:Y:S04]  /*16b30*/  LDL.LU R11, [R1+0x15c] ;  /* 0x00015c00010b7983 */ /* 0x000ea80000300800 */
[----:B------:R-:W3:Y:S04]  /*16b40*/  LDL.LU.64 R22, [R1+0xed0] ;  /* 0x000ed00001167983 */ /* 0x000ee80000300a00 */
[----:B------:R-:W3:Y:S04]  /*16b50*/  LDL.LU.64 R20, [R1+0xec8] ;  /* 0x000ec80001147983 */ /* 0x000ee80000300a00 */
[----:B------:R-:W-:Y:S04]  /*16b60*/  STL.64 [R1+0x1b0], R12 ;  /* 0x0001b00c01007387 */ /* 0x000fe80000100a00 */
[----:B------:R0:W-:Y:S04]  /*16b70*/  STL.64 [R1+0x1b8], R14 ;  /* 0x0001b80e01007387 */ /* 0x0001e80000100a00 */
[----:B0-----:R-:W4:Y:S04]  /*16b80*/  LDL.LU.64 R14, [R1+0xec0] ;  /* 0x000ec000010e7983 */ /* 0x001f280000300a00 */
[----:B------:R-:W4:Y:S01]  /*16b90*/  LDL.LU.64 R12, [R1+0xeb8] ;  /* 0x000eb800010c7983 */ /* 0x000f220000300a00 */
[----:B------:R-:W-:-:S02]  /*16ba0*/  IMAD.MOV.U32 R24, RZ, RZ, R2 ;  /* 0x000000ffff187224 */ /* 0x000fc400078e0002 */
[----:B------:R-:W-:-:S07]  /*16bb0*/  IMAD.MOV.U32 R25, RZ, RZ, R0 ;  /* 0x000000ffff197224 */ /* 0x000fce00078e0000 */
[----:B----4-:R-:W-:Y:S01]  /*16bc0*/  HMMA.16816.F32 R24, R16, R24, R12 ;  /* 0x000000181018723c */ /* 0x010fe2000000180c */
[----:B------:R-:W3:-:S15]  /*16bd0*/  LDL.LU.64 R12, [R1+0xeb0] ;  /* 0x000eb000010c7983 */ /* 0x000ede0000300a00 */
[----:B------:R-:W-:-:S07]  /*16be0*/  NOP ;  /* 0x0000000000007918 */ /* 0x000fce0000000000 */
[----:B------:R0:W-:Y:S04]  /*16bf0*/  STL.64 [R1+0x1a0], R24 ;  /* 0x0001a01801007387 */ /* 0x0001e80000100a00 */
[----:B------:R1:W-:Y:S04]  /*16c00*/  STL.64 [R1+0x1a8], R26 ;  /* 0x0001a81a01007387 */ /* 0x0003e80000100a00 */
[----:B0-----:R-:W4:Y:S01]  /*16c10*/  LDL.LU R24, [R1+0x2f0] ;  /* 0x0002f00001187983 */ /* 0x001f220000300800 */
[----:B---3--:R-:W-:-:S15]  /*16c20*/  HMMA.16816.F32 R12, R16, R12, R20 ;  /* 0x0000000c100c723c */ /* 0x008fde0000001814 */
[----:B------:R-:W-:-:S08]  /*16c30*/  NOP ;  /* 0x0000000000007918 */ /* 0x000fd00000000000 */
[----:B------:R-:W-:Y:S04]  /*16c40*/  STL.64 [R1+0x190], R12 ;  /* 0x0001900c01007387 */ /* 0x000fe80000100a00 */
[----:B------:R-:W-:Y:S04]  /*16c50*/  STL.64 [R1+0x198], R14 ;  /* 0x0001980e01007387 */ /* 0x000fe80000100a00 */
[----:B------:R-:W4:Y:S04]  /*16c60*/  LDL.LU R25, [R1+0x2f4] ;  /* 0x0002f40001197983 */ /* 0x000f280000300800 */
[----:B-1----:R-:W3:Y:S04]  /*16c70*/  LDL.LU R26, [R1+0x2f8] ;  /* 0x0002f800011a7983 */ /* 0x002ee80000300800 */
[----:B------:R-:W3:Y:S04]  /*16c80*/  LDL.LU R27, [R1+0x2fc] ;  /* 0x0002fc00011b7983 */ /* 0x000ee80000300800 */
[----:B------:R-:W0:Y:S01]  /*16c90*/  LDSM.16.MT88.4 R12, [R29+UR4+0x3000] ;  /* 0x003000041d0c783b */ /* 0x000e220008004200 */
[----:B------:R-:W-:-:S03]  /*16ca0*/  IMAD.MOV.U32 R5, RZ, RZ, R3 ;  /* 0x000000ffff057224 */ /* 0x000fc600078e0003 */
[----:B---3--:R-:W-:Y:S04]  /*16cb0*/  STL.64 [R1+0xe68], R26 ;  /* 0x000e681a01007387 */ /* 0x008fe80000100a00 */
[----:B----4-:R1:W-:Y:S04]  /*16cc0*/  STL.64 [R1+0xe60], R24 ;  /* 0x000e601801007387 */ /* 0x0103e80000100a00 */
[----:B-1----:R-:W3:Y:S04]  /*16cd0*/  LDL.LU.64 R24, [R1+0xc0] ;  /* 0x0000c00001187983 */ /* 0x002ee80000300a00 */
[----:B------:R-:W4:Y:S01]  /*16ce0*/  LDL.LU.64 R20, [R1+0xb0] ;  /* 0x0000b00001147983 */ /* 0x000f220000300a00 */
[C---:B--2---:R-:W-:Y:S03]  /*16cf0*/  HMMA.16816.F32 R4, R16.reuse, R4, R8 ;  /* 0x000000041004723c */ /* 0x044fe60000001808 */
[----:B----4-:R1:W-:Y:S04]  /*16d00*/  STL.64 [R1+0xe70], R20 ;  /* 0x000e701401007387 */ /* 0x0103e80000100a00 */
[----:B-1----:R-:W3:Y:S04]  /*16d10*/  LDL.LU R20, [R1+0x300] ;  /* 0x0003000001147983 */ /* 0x002ee80000300800 */
[----:B------:R-:W3:Y:S04]  /*16d20*/  LDL.LU R21, [R1+0x304] ;  /* 0x0003040001157983 */ /* 0x000ee80000300800 */
[----:B------:R-:W3:Y:S04]  /*16d30*/  LDL.LU R22, [R1+0x308] ;  /* 0x0003080001167983 */ /* 0x000ee80000300800 */
[----:B------:R-:W3:Y:S04]  /*16d40*/  LDL.LU R23, [R1+0x30c] ;  /* 0x00030c0001177983 */ /* 0x000ee80000300800 */
[----:B0-----:R0:W-:Y:S04]  /*16d50*/  STL [R1+0xe28], R12 ;  /* 0x000e280c01007387 */ /* 0x0011e80000100800 */
[----:B------:R1:W-:Y:S04]  /*16d60*/  STL [R1+0xd5c], R13 ;  /* 0x000d5c0d01007387 */ /* 0x0003e80000100800 */
[----:B------:R2:W-:Y:S04]  /*16d70*/  STL [R1+0xd58], R14 ;  /* 0x000d580e01007387 */ /* 0x0005e80000100800 */
[----:B------:R4:W-:Y:S04]  /*16d80*/  STL [R1+0xd54], R15 ;  /* 0x000d540f01007387 */ /* 0x0009e80000100800 */
[----:B0-----:R-:W3:Y:S04]  /*16d90*/  LDL.LU R12, [R1+0x100] ;  /* 0x00010000010c7983 */ /* 0x001ee80000300800 */
[----:B-1----:R-:W3:Y:S04]  /*16da0*/  LDL.LU R13, [R1+0x104] ;  /* 0x00010400010d7983 */ /* 0x002ee80000300800 */
[----:B--2---:R-:W3:Y:S04]  /*16db0*/  LDL.LU R14, [R1+0x108] ;  /* 0x00010800010e7983 */ /* 0x004ee80000300800 */
[----:B----4-:R-:W3:Y:S04]  /*16dc0*/  LDL.LU R15, [R1+0x10c] ;  /* 0x00010c00010f7983 */ /* 0x010ee80000300800 */
[----:B------:R-:W2:Y:S04]  /*16dd0*/  LDL.LU.64 R8, [R1+0xea8] ;  /* 0x000ea80001087983 */ /* 0x000ea80000300a00 */
        /* <DEDUP_REMOVED lines=8> */
[----:B0-----:R-:W3:Y:S04]  /*16e60*/  LDL.LU.64 R4, [R1+0xe90] ;  /* 0x000e900001047983 */ /* 0x001ee80000300a00 */
[----:B------:R3:W-:Y:S04]  /*16e70*/  STL.64 [R1+0xe50], R8 ;  /* 0x000e500801007387 */ /* 0x0007e80000100a00 */
[----:B-1----:R-:W2:Y:S01]  /*16e80*/  LDL.LU.64 R6, [R1+0xe88] ;  /* 0x000e880001067983 */ /* 0x002ea20000300a00 */
[----:B---3--:R-:W-:Y:S03]  /*16e90*/  HMMA.16816.F32 R8, R16, R4, R12 ;  /* 0x000000041008723c */ /* 0x008fe6000000180c */
[----:B------:R0:W1:Y:S04]  /*16ea0*/  LDSM.16.MT88.4 R16, [R29+UR4+0x3080] ;  /* 0x003080041d10783b */ /* 0x0000680008004200 */
[----:B------:R-:W-:-:S15]  /*16eb0*/  IMAD.MOV.U32 R12, RZ, RZ, R5 ;  /* 0x000000ffff0c7224 */ /* 0x000fde00078e0005 */
[----:B------:R-:W-:-:S01]  /*16ec0*/  NOP ;  /* 0x0000000000007918 */ /* 0x000fc20000000000 */
[----:B------:R-:W-:Y:S04]  /*16ed0*/  STL.64 [R1+0x160], R8 ;  /* 0x0001600801007387 */ /* 0x000fe80000100a00 */
[----:B------:R-:W-:Y:S04]  /*16ee0*/  STL.64 [R1+0x168], R10 ;  /* 0x0001680a01007387 */ /* 0x000fe80000100a00 */
[----:B------:R-:W2:Y:S04]  /*16ef0*/  LDL.LU.64 R4, [R1+0xe80] ;  /* 0x000e800001047983 */ /* 0x000ea80000300a00 */
[----:B------:R3:W-:Y:S04]  /*16f00*/  STL [R1+0xe38], R12 ;  /* 0x000e380c01007387 */ /* 0x0007e80000100800 */
[----:B0-----:R-:W4:Y:S04]  /*16f10*/  LDL.LU R29, [R1+0xe78] ;  /* 0x000e7800011d7983 */ /* 0x001f280000300800 */
[----:B---3--:R-:W3:Y:S04]  /*16f20*/  LDL.LU R12, [R1+0x330] ;  /* 0x00033000010c7983 */ /* 0x008ee80000300800 */
[----:B------:R-:W3:Y:S04]  /*16f30*/  LDL.LU R13, [R1+0x334] ;  /* 0x00033400010d7983 */ /* 0x000ee80000300800 */
[----:B------:R-:W2:Y:S04]  /*16f40*/  LDL.LU R14, [R1+0x338] ;  /* 0x00033800010e7983 */ /* 0x000ea80000300800 */
[----:B------:R-:W2:Y:S04]  /*16f50*/  LDL.LU R15, [R1+0x33c] ;  /* 0x00033c00010f7983 */ /* 0x000ea80000300800 */
[----:B------:R-:W4:Y:S04]  /*16f60*/  LDL.LU R8, [R1+0x340] ;  /* 0x0003400001087983 */ /* 0x000f280000300800 */
[----:B------:R-:W4:Y:S04]  /*16f70*/  LDL.LU R9, [R1+0x344] ;  /* 0x0003440001097983 */ /* 0x000f280000300800 */
[----:B------:R-:W4:Y:S04]  /*16f80*/  LDL.LU R10, [R1+0x348] ;  /* 0x00034800010a7983 */ /* 0x000f280000300800 */
[----:B------:R-:W4:Y:S04]  /*16f90*/  LDL.LU R11, [R1+0x34c] ;  /* 0x00034c00010b7983 */ /* 0x000f280000300800 */
[----:B--2---:R-:W-:Y:S04]  /*16fa0*/  STL.64 [R1+0xe48], R14 ;  /* 0x000e480e01007387 */ /* 0x004fe80000100a00 */
[----:B---3--:R0:W-:Y:S04]  /*16fb0*/  STL.64 [R1+0xe40], R12 ;  /* 0x000e400c01007387 */ /* 0x0081e80000100a00 */
[----:B0-----:R-:W4:Y:S04]  /*16fc0*/  LDL.LU.64 R12, [R1+0xa0] ;  /* 0x0000a000010c7983 */ /* 0x001f280000300a00 */
[----:B-1----:R-:W-:Y:S04]  /*16fd0*/  STL.64 [R1+0xcd8], R18 ;  /* 0x000cd81201007387 */ /* 0x002fe80000100a00 */
[----:B------:R0:W-:Y:S04]  /*16fe0*/  STL.64 [R1+0xcd0], R16 ;  /* 0x000cd01001007387 */ /* 0x0001e80000100a00 */
[----:B0-----:R-:W2:Y:S01]  /*16ff0*/  LDL.LU.64 R16, [R1+0x80] ;  /* 0x0000800001107983 */ /* 0x001ea20000300a00 */
[----:B------:R-:W-:Y:S06]  /*17000*/  HMMA.16816.F32 R20, R4, R24, R20 ;  /* 0x000000180414723c */ /* 0x000fec0000001814 */
[----:B------:R-:W-:-:S02]  /*17010*/  IMAD.MOV.U32 R3, RZ, RZ, R24 ;  /* 0x000000ffff037224 */ /* 0x000fc400078e0018 */
[----:B------:R-:W-:Y:S01]  /*17020*/  IMAD.MOV.U32 R28, RZ, RZ, R25 ;  /* 0x000000ffff1c7224 */ /* 0x000fe200078e0019 */
[----:B--2---:R0:W-:Y:S04]  /*17030*/  STL.64 [R1+0xe30], R16 ;  /* 0x000e301001007387 */ /* 0x0041e80000100a00 */
[----:B0-----:R-:W2:Y:S10]  /*17040*/  LDL.LU.64 R16, [R1+0x90] ;  /* 0x0000900001107983 */ /* 0x001eb40000300a00 */
[----:B------:R0:W-:Y:S04]  /*17050*/  STL.64 [R1+0x150], R20 ;  /* 0x0001501401007387 */ /* 0x0001e80000100a00 */
[----:B------:R-:W-:Y:S04]  /*17060*/  STL.64 [R1+0x158], R22 ;  /* 0x0001581601007387 */ /* 0x000fe80000100a00 */
[----:B0-----:R-:W3:Y:S04]  /*17070*/  LDL.LU.64 R20, [R1+0xe70] ;  /* 0x000e700001147983 */ /* 0x001ee80000300a00 */
[----:B------:R-:W3:Y:S04]  /*17080*/  LDL.LU.64 R26, [R1+0xe68] ;  /* 0x000e6800011a7983 */ /* 0x000ee80000300a00 */
[----:B------:R-:W3:Y:S02]  /*17090*/  LDL.LU.64 R24, [R1+0xe60] ;  /* 0x000e600001187983 */ /* 0x000ee40000300a00 */
[----:B---3--:R-:W-:-:S15]  /*170a0*/  HMMA.16816.F32 R24, R4, R20, R24 ;  /* 0x000000140418723c */ /* 0x008fde0000001818 */
[----:B------:R-:W-:-:S08]  /*170b0*/  NOP ;  /* 0x0000000000007918 */ /* 0x000fd00000000000 */
[----:B------:R0:W-:Y:S04]  /*170c0*/  STL.64 [R1+0x140], R24 ;  /* 0x0001401801007387 */ /* 0x0001e80000100a00 */
[----:B------:R-:W-:Y:S04]  /*170d0*/  STL.64 [R1+0x148], R26 ;  /* 0x0001481a01007387 */ /* 0x000fe80000100a00 */
[----:B0-----:R-:W3:Y:S01]  /*170e0*/  LDL.LU.64 R24, [R1+0xe58] ;  /* 0x000e580001187983 */ /* 0x001ee20000300a00 */
[----:B------:R-:W-:Y:S02]  /*170f0*/  IMAD.MOV.U32 R0, RZ, RZ, R20 ;  /* 0x000000ffff007224 */ /* 0x000fe400078e0014 */
[----:B------:R-:W-:-:S02]  /*17100*/  IMAD.MOV.U32 R2, RZ, RZ, R21 ;  /* 0x000000ffff027224 */ /* 0x000fc400078e0015 */
[----:B---3--:R-:W0:Y:S04]  /*17110*/  LDSM.16.MT88.4 R20, [R25+UR4+0x3000] ;  /* 0x003000041914783b */ /* 0x008e280008004200 */
[----:B------:R1:W-:Y:S04]  /*17120*/  STL [R1+0xe2c], R25 ;  /* 0x000e2c1901007387 */ /* 0x0003e80000100800 */
[----:B-1----:R-:W3:Y:S04]  /*17130*/  LDL.LU R25, [R1+0x324] ;  /* 0x0003240001197983 */ /* 0x002ee80000300800 */
[----:B------:R-:W3:Y:S04]  /*17140*/  LDL.LU R26, [R1+0x328] ;  /* 0x00032800011a7983 */ /* 0x000ee80000300800 */
[----:B------:R-:W3:Y:S04]  /*17150*/  LDL.LU R27, [R1+0x32c] ;  /* 0x00032c00011b7983 */ /* 0x000ee80000300800 */
[----:B0-----:R-:W-:Y:S04]  /*17160*/  STL.64 [R1+0xc40], R22 ;  /* 0x000c401601007387 */ /* 0x001fe80000100a00 */
[----:B------:R0:W-:Y:S04]  /*17170*/  STL.64 [R1+0xc38], R20 ;  /* 0x000c381401007387 */ /* 0x0001e80000100a00 */
[----:B0-----:R-:W2:Y:S04]  /*17180*/  LDL.LU R20, [R1+0x350] ;  /* 0x0003500001147983 */ /* 0x001ea80000300800 */
[----:B------:R-:W2:Y:S04]  /*17190*/  LDL.LU R21, [R1+0x354] ;  /* 0x0003540001157983 */ /* 0x000ea80000300800 */
[----:B------:R-:W3:Y:S04]  /*171a0*/  LDL.LU R22, [R1+0x358] ;  /* 0x0003580001167983 */ /* 0x000ee80000300800 */
[----:B------:R-:W3:Y:S01]  /*171b0*/  LDL.LU R23, [R1+0x35c] ;  /* 0x00035c0001177983 */ /* 0x000ee20000300800 */
[----:B----4-:R-:W-:Y:S03]  /*171c0*/  HMMA.16816.F32 R8, R4, R12, R8 ;  /* 0x0000000c0408723c */ /* 0x010fe60000001808 */
[----:B---3--:R-:W-:Y:S04]  /*171d0*/  STL.64 [R1+0xe20], R22 ;  /* 0x000e201601007387 */ /* 0x008fe80000100a00 */
[----:B--2---:R0:W-:Y:S04]  /*171e0*/  STL.64 [R1+0xe18], R20 ;  /* 0x000e181401007387 */ /* 0x0041e80000100a00 */
[----:B0-----:R-:W2:Y:S04]  /*171f0*/  LDL.LU R20, [R1+0x360] ;  /* 0x0003600001147983 */ /* 0x001ea80000300800 */
[----:B------:R-:W2:Y:S04]  /*17200*/  LDL.LU R21, [R1+0x364] ;  /* 0x0003640001157983 */ /* 0x000ea80000300800 */
[----:B------:R-:W2:Y:S04]  /*17210*/  LDL.LU R22, [R1+0x368] ;  /* 0x0003680001167983 */ /* 0x000ea80000300800 */
[----:B------:R0:W-:Y:S04]  /*17220*/  STL.64 [R1+0x130], R8 ;  /* 0x0001300801007387 */ /* 0x0001e80000100a00 */
[----:B------:R1:W-:Y:S04]  /*17230*/  STL.64 [R1+0x138], R10 ;  /* 0x0001380a01007387 */ /* 0x0003e80000100a00 */
[----:B0-----:R-:W3:Y:S01]  /*17240*/  LDL.LU.64 R8, [R1+0xe50] ;  /* 0x000e500001087983 */ /* 0x001ee20000300a00 */
[----:B-1----:R-:W-:-:S02]  /*17250*/  IMAD.MOV.U32 R11, RZ, RZ, R12 ;  /* 0x000000ffff0b7224 */ /* 0x002fc400078e000c */
[----:B------:R-:W-:Y:S01]  /*17260*/  IMAD.MOV.U32 R10, RZ, RZ, R13 ;  /* 0x000000ffff0a7224 */ /* 0x000fe200078e000d */
[----:B------:R-:W4:Y:S04]  /*17270*/  LDL.LU.64 R14, [R1+0xe48] ;  /* 0x000e4800010e7983 */ /* 0x000f280000300a00 */
[----:B------:R-:W4:Y:S02]  /*17280*/  LDL.LU.64 R12, [R1+0xe40] ;  /* 0x000e4000010c7983 */ /* 0x000f240000300a00 */
[----:B----4-:R-:W-:-:S15]  /*17290*/  HMMA.16816.F32 R12, R4, R16, R12 ;  /* 0x00000010040c723c */ /* 0x010fde000000180c */
[----:B------:R-:W-:-:S08]  /*172a0*/  NOP ;  /* 0x0000000000007918 */ /* 0x000fd00000000000 */
[----:B------:R0:W-:Y:S04]  /*172b0*/  STL.64 [R1+0x120], R12 ;  /* 0x0001200c01007387 */ /* 0x0001e80000100a00 */
[----:B------:R1:W-:Y:S04]  /*172c0*/  STL.64 [R1+0x128], R14 ;  /* 0x0001280e01007387 */ /* 0x0003e80000100a00 */
[----:B0-----:R-:W4:Y:S01]  /*172d0*/  LDL.LU R12, [R1+0xe38] ;  /* 0x000e3800010c7983 */ /* 0x001f220000300800 */
[----:B-1----:R-:W-:Y:S02]  /*172e0*/  IMAD.MOV.U32 R14, RZ, RZ, R16 ;  /* 0x000000ffff0e7224 */ /* 0x002fe400078e0010 */
[----:B------:R-:W-:-:S02]  /*172f0*/  IMAD.MOV.U32 R13, RZ, RZ, R17 ;  /* 0x000000ffff0d7224 */ /* 0x000fc400078e0011 */
[----:B------:R-:W2:Y:S01]  /*17300*/  LDL.LU.64 R16, [R1+0xe30] ;  /* 0x000e300001107983 */ /* 0x000ea20000300a00 */
[----:B------:R-:W-:Y:S01]  /*17310*/  IMAD.MOV.U32 R23, RZ, RZ, R29 ;  /* 0x000000ffff177224 */ /* 0x000fe200078e001d */
[----:B--2---:R-:W-:Y:S06]  /*17320*/  HMMA.16816.F32 R24, R4, R16, R24 ;  /* 0x000000100418723c */ /* 0x004fec0000001818 */
[----:B------:R-:W-:Y:S02]  /*17330*/  IMAD.MOV.U32 R29, RZ, RZ, R16 ;  /* 0x000000ffff1d7224 */ /* 0x000fe400078e0010 */
[----:B------:R-:W-:-:S15]  /*17340*/  IMAD.MOV.U32 R15, RZ, RZ, R17 ;  /* 0x000000ffff0f7224 */ /* 0x000fde00078e0011 */
[----:B------:R0:W-:Y:S04]  /*17350*/  STL.64 [R1+0x110], R24 ;  /* 0x0001101801007387 */ /* 0x0001e80000100a00 */
[----:B------:R-:W-:Y:S04]  /*17360*/  STL.64 [R1+0x118], R26 ;  /* 0x0001181a01007387 */ /* 0x000fe80000100a00 */
[----:B0-----:R-:W2:Y:S04]  /*17370*/  LDL.LU R25, [R1+0xe2c] ;  /* 0x000e2c0001197983 */ /* 0x001ea80000300800 */
[----:B------:R-:W3:Y:S04]  /*17380*/  LDL.LU R16, [R1+0x1f0] ;  /* 0x0001f00001107983 */ /* 0x000ee80000300800 */
[----:B------:R-:W3:Y:S04]  /*17390*/  LDL.LU R17, [R1+0x1f4] ;  /* 0x0001f40001117983 */ /* 0x000ee80000300800 */
[----:B------:R-:W4:Y:S04]  /*173a0*/  LDL.LU R18, [R1+0x1f8] ;  /* 0x0001f80001127983 */ /* 0x000f280000300800 */
[----:B------:R-:W4:Y:S04]  /*173b0*/  LDL.LU R19, [R1+0x1fc] ;  /* 0x0001fc0001137983 */ /* 0x000f280000300800 */
[----:B--2---:R-:W0:Y:S04]  /*173c0*/  LDSM.16.MT88.4 R24, [R25+UR4+0x3080] ;  /* 0x003080041918783b */ /* 0x004e280008004200 */
[----:B----4-:R-:W-:Y:S04]  /*173d0*/  STL.64 [R1+0xd68], R18 ;  /* 0x000d681201007387 */ /* 0x010fe80000100a00 */
[----:B---3--:R1:W-:Y:S04]  /*173e0*/  STL.64 [R1+0xd60], R16 ;  /* 0x000d601001007387 */ /* 0x0083e80000100a00 */
[----:B-1----:R-:W2:Y:S04]  /*173f0*/  LDL.LU R16, [R1+0x70] ;  /* 0x0000700001107983 */ /* 0x002ea80000300800 */
[----:B------:R-:W2:Y:S04]  /*17400*/  LDL.LU R17, [R1+0x74] ;  /* 0x0000740001117983 */ /* 0x000ea80000300800 */
[----:B0-----:R-:W-:Y:S04]  /*17410*/  STL.64 [R1+0xbd0], R26 ;  /* 0x000bd01a01007387 */ /* 0x001fe80000100a00 */
[----:B------:R0:W-:Y:S04]  /*17420*/  STL.64 [R1+0xbc8], R24 ;  /* 0x000bc81801007387 */ /* 0x0001e80000100a00 */
[----:B0-----:R-:W3:Y:S01]  /*17430*/  LDL.LU R24, [R1+0x50] ;  /* 0x0000500001187983 */ /* 0x001ee20000300800 */
[----:B------:R-:W-:-:S03]  /*17440*/  IMAD.MOV.U32 R25, RZ, RZ, R12 ;  /* 0x000000ffff197224 */ /* 0x000fc600078e000c */
[----:B------:R-:W4:Y:S04]  /*17450*/  LDL.LU R12, [R1+0xe28] ;  /* 0x000e2800010c7983 */ /* 0x000f280000300800 */
[----:B------:R-:W3:Y:S04]  /*17460*/  LDL R26, [R1+0x58] ;  /* 0x00005800011a7983 */ /* 0x000ee80000100800 */
[----:B------:R-:W3:Y:S01]  /*17470*/  LDL R27, [R1+0x5c] ;  /* 0x00005c00011b7983 */ /* 0x000ee20000100800 */
[----:B--2---:R-:W-:-:S15]  /*17480*/  HMMA.16816.F32 R20, R4, R16, R20 ;  /* 0x000000100414723c */ /* 0x004fde0000001814 */
[----:B------:R-:W-:-:S08]  /*17490*/  NOP ;  /* 0x0000000000007918 */ /* 0x000fd00000000000 */
[----:B------:R-:W-:Y:S04]  /*174a0*/  STL.64 [R1+0x100], R20 ;  /* 0x0001001401007387 */ /* 0x000fe80000100a00 */
[----:B------:R0:W-:Y:S04]  /*174b0*/  STL.64 [R1+0x108], R22 ;  /* 0x0001081601007387 */ /* 0x0001e80000100a00 */
[----:B0-----:R-:W2:Y:S04]  /*174c0*/  LDL.LU.64 R22, [R1+0xe20] ;  /* 0x000e200001167983 */ /* 0x001ea80000300a00 */
[----:B------:R-:W2:Y:S04]  /*174d0*/  LDL.LU.64 R20, [R1+0xe18] ;  /* 0x000e180001147983 */ /* 0x000ea80000300a00 */
[----:B------:R0:W-:Y:S02]  /*174e0*/  STL.64 [R1+0xd80], R16 ;  /* 0x000d801001007387 */ /* 0x0001e40000100a00 */
[----:B0-----:R-:W-:-:S02]  /*174f0*/  IMAD.MOV.U32 R16, RZ, RZ, R29 ;  /* 0x000000ffff107224 */ /* 0x001fc400078e001d */
[----:B------:R-:W-:-:S05]  /*17500*/  IMAD.MOV.U32 R17, RZ, RZ, R15 ;  /* 0x000000ffff117224 */ /* 0x000fca00078e000f */
[----:B------:R0:W-:Y:S02]  /*17510*/  STL.64 [R1+0xd98], R16 ;  /* 0x000d981001007387 */ /* 0x0001e40000100a00 */
[----:B0-----:R-:W-:Y:S02]  /*17520*/  IMAD.MOV.U32 R16, RZ, RZ, R14 ;  /* 0x000000ffff107224 */ /* 0x001fe400078e000e */
[----:B------:R-:W-:-:S05]  /*17530*/  IMAD.MOV.U32 R17, RZ, RZ, R13 ;  /* 0x000000ffff117224 */ /* 0x000fca00078e000d */
[----:B------:R0:W-:Y:S01]  /*17540*/  STL.64 [R1+0xdb0], R16 ;  /* 0x000db01001007387 */ /* 0x0001e20000100a00 */
[----:B------:R-:W-:Y:S02]  /*17550*/  IMAD.MOV.U32 R19, RZ, RZ, R8 ;  /* 0x000000ffff137224 */ /* 0x000fe400078e0008 */
[----:B------:R-:W-:Y:S02]  /*17560*/  IMAD.MOV.U32 R18, RZ, RZ, R9 ;  /* 0x000000ffff127224 */ /* 0x000fe400078e0009 */
[----:B0-----:R-:W-:Y:S02]  /*17570*/  IMAD.MOV.U32 R16, RZ, RZ, R11 ;  /* 0x000000ffff107224 */ /* 0x001fe400078e000b */
[----:B------:R-:W-:-:S05]  /*17580*/  IMAD.MOV.U32 R17, RZ, RZ, R10 ;  /* 0x000000ffff117224 */ /* 0x000fca00078e000a */
[----:B------:R0:W-:Y:S04]  /*17590*/  STL.64 [R1+0xdc8], R16 ;  /* 0x000dc81001007387 */ /* 0x0001e80000100a00 */
[----:B------:R-:W3:Y:S01]  /*175a0*/  LDL.LU.64 R10, [R1+0xe10] ;  /* 0x000e1000010a7983 */ /* 0x000ee20000300a00 */
[----:B0-----:R-:W-:Y:S02]  /*175b0*/  IMAD.MOV.U32 R16, RZ, RZ, R0 ;  /* 0x000000ffff107224 */ /* 0x001fe400078e0000 */
[----:B------:R-:W-:Y:S01]  /*175c0*/  IMAD.MOV.U32 R17, RZ, RZ, R2 ;  /* 0x000000ffff117224 */ /* 0x000fe200078e0002 */
[----:B--2---:R-:W-:Y:S01]  /*175d0*/  HMMA.16816.F32 R20, R4, R8, R20 ;  /* 0x000000080414723c */ /* 0x004fe20000001814 */
[----:B------:R-:W2:Y:S04]  /*175e0*/  LDL.LU.64 R8, [R1+0xe08] ;  /* 0x000e080001087983 */ /* 0x000ea80000300a00 */
[----:B------:R-:W2:Y:S04]  /*175f0*/  LDL.LU R0, [R1+0xe04] ;  /* 0x000e040001007983 */ /* 0x000ea80000300800 */
[----:B------:R-:W2:Y:S04]  /*17600*/  LDL.LU R2, [R1+0xe00] ;  /* 0x000e000001027983 */ /* 0x000ea80000300800 */
[----:B------:R-:W-:Y:S11]  /*17610*/  STL.64 [R1+0xde0], R16 ;  /* 0x000de01001007387 */ /* 0x000ff60000100a00 */
[----:B------:R-:W-:-:S02]  /*17620*/  IMAD.MOV.U32 R14, RZ, RZ, R21 ;  /* 0x000000ffff0e7224 */ /* 0x000fc400078e0015 */
[----:B------:R-:W-:Y:S02]  /*17630*/  IMAD.MOV.U32 R15, RZ, RZ, R22 ;  /* 0x000000ffff0f7224 */ /* 0x000fe400078e0016 */
[----:B------:R-:W-:-:S03]  /*17640*/  IMAD.MOV.U32 R13, RZ, RZ, R20 ;  /* 0x000000ffff0d7224 */ /* 0x000fc600078e0014 */
[----:B------:R-:W-:Y:S04]  /*17650*/  STL.64 [R1+0xd78], R14 ;  /* 0x000d780e01007387 */ /* 0x000fe80000100a00 */
[----:B----4-:R0:W-:Y:S04]  /*17660*/  STL.64 [R1+0xd70], R12 ;  /* 0x000d700c01007387 */ /* 0x0101e80000100a00 */
[----:B0-----:R-:W4:Y:S04]  /*17670*/  LDL.LU R12, [R1] ;  /* 0x00000000010c7983 */ /* 0x001f280000300800 */
[----:B------:R-:W4:Y:S04]  /*17680*/  LDL.LU R13, [R1+0x4] ;  /* 0x00000400010d7983 */ /* 0x000f280000300800 */
[----:B------:R-:W3:Y:S04]  /*17690*/  LDL.LU R14, [R1+0x8] ;  /* 0x00000800010e7983 */ /* 0x000ee80000300800 */
[----:B------:R-:W3:Y:S01]  /*176a0*/  LDL.LU R15, [R1+0xc] ;  /* 0x00000c00010f7983 */ /* 0x000ee20000300800 */
[----:B------:R-:W-:-:S02]  /*176b0*/  IMAD.MOV.U32 R16, RZ, RZ, R3 ;  /* 0x000000ffff107224 */ /* 0x000fc400078e0003 */
[----:B------:R-:W-:Y:S01]  /*176c0*/  IMAD.MOV.U32 R17, RZ, RZ, R28 ;  /* 0x000000ffff117224 */ /* 0x000fe200078e001c */
[----:B------:R-:W2:Y:S04]  /*176d0*/  LDL.LU R3, [R1+0xdfc] ;  /* 0x000dfc0001037983 */ /* 0x000ea80000300800 */
[----:B------:R-:W2:Y:S04]  /*176e0*/  LDL.LU R28, [R1+0xdf8] ;  /* 0x000df800011c7983 */ /* 0x000ea80000300800 */
[----:B------:R-:W2:Y:S04]  /*176f0*/  LDL.LU R20, [R1+0x310] ;  /* 0x0003100001147983 */ /* 0x000ea80000300800 */
[----:B------:R-:W2:Y:S01]  /*17700*/  LDL.LU R21, [R1+0x314] ;  /* 0x0003140001157983 */ /* 0x000ea20000300800 */
[----:B------:R-:W-:-:S03]  /*17710*/  IMAD.MOV.U32 R29, RZ, RZ, R23 ;  /* 0x000000ffff1d7224 */ /* 0x000fc600078e0017 */
[----:B------:R-:W2:Y:S04]  /*17720*/  LDL.LU R22, [R1+0x318] ;  /* 0x0003180001167983 */ /* 0x000ea80000300800 */
[----:B------:R-:W2:Y:S04]  /*17730*/  LDL.LU R23, [R1+0x31c] ;  /* 0x00031c0001177983 */ /* 0x000ea80000300800 */
[----:B---3--:R-:W-:Y:S04]  /*17740*/  STL.64 [R1+0xd90], R14 ;  /* 0x000d900e01007387 */ /* 0x008fe80000100a00 */
[----:B----4-:R0:W-:Y:S04]  /*17750*/  STL.64 [R1+0xd88], R12 ;  /* 0x000d880c01007387 */ /* 0x0101e80000100a00 */
        /* <DEDUP_REMOVED lines=26> */
[----:B------:R-:W3:Y:S04]  /*17900*/  LDL.LU R14, [R1+0x2e8] ;  /* 0x0002e800010e7983 */ /* 0x000ee80000300800 */
[----:B------:R-:W3:Y:S01]  /*17910*/  LDL.LU R15, [R1+0x2ec] ;  /* 0x0002ec00010f7983 */ /* 0x000ee20000300800 */
[----:B--2---:R-:W-:Y:S07]  /*17920*/  HMMA.16816.F32 R20, R4, R24, R20 ;  /* 0x000000180414723c */ /* 0x004fee0000001814 */
[----:B------:R-:W-:-:S02]  /*17930*/  IMAD.MOV.U32 R4, RZ, RZ, R19 ;  /* 0x000000ffff047224 */ /* 0x000fc400078e0013 */
[----:B------:R-:W-:-:S14]  /*17940*/  IMAD.MOV.U32 R5, RZ, RZ, R18 ;  /* 0x000000ffff057224 */ /* 0x000fdc00078e0012 */
[----:B------:R-:W-:Y:S04]  /*17950*/  STL.64 [R1+0xc50], R22 ;  /* 0x000c501601007387 */ /* 0x000fe80000100a00 */
[----:B------:R-:W-:Y:S01]  /*17960*/  STL.64 [R1+0xc48], R20 ;  /* 0x000c481401007387 */ /* 0x000fe20000100a00 */
[----:B---3--:R-:W-:Y:S03]  /*17970*/  HMMA.16816.F32 R16, R8, R16, R12 ;  /* 0x000000100810723c */ /* 0x008fe6000000180c */
[----:B------:R-:W2:Y:S04]  /*17980*/  LDL.LU.64 R14, [R1+0xdf0] ;  /* 0x000df000010e7983 */ /* 0x000ea80000300a00 */
[----:B------:R-:W2:-:S15]  /*17990*/  LDL.LU.64 R12, [R1+0xde8] ;  /* 0x000de800010c7983 */ /* 0x000e9e0000300a00 */
[----:B------:R-:W-:-:S01]  /*179a0*/  NOP ;  /* 0x0000000000007918 */ /* 0x000fc20000000000 */
[----:B------:R0:W-:Y:S04]  /*179b0*/  STL.64 [R1+0xd0], R16 ;  /* 0x0000d01001007387 */ /* 0x0001e80000100a00 */
[----:B------:R2:W-:Y:S04]  /*179c0*/  STL.64 [R1+0xd8], R18 ;  /* 0x0000d81201007387 */ /* 0x0005e80000100a00 */
[----:B0-----:R-:W2:Y:S02]  /*179d0*/  LDL.LU.64 R16, [R1+0xde0] ;  /* 0x000de00001107983 */ /* 0x001ea40000300a00 */
[----:B--2---:R-:W-:Y:S02]  /*179e0*/  HMMA.16816.F32 R16, R8, R16, R12 ;  /* 0x000000100810723c */ /* 0x004fe4000000180c */
[----:B------:R-:W2:Y:S04]  /*179f0*/  LDL.LU.64 R14, [R1+0xdd8] ;  /* 0x000dd800010e7983 */ /* 0x000ea80000300a00 */
[----:B------:R-:W2:-:S15]  /*17a00*/  LDL.LU.64 R12, [R1+0xdd0] ;  /* 0x000dd000010c7983 */ /* 0x000e9e0000300a00 */
[----:B------:R-:W-:-:S02]  /*17a10*/  NOP ;  /* 0x0000000000007918 */ /* 0x000fc40000000000 */
        /* <DEDUP_REMOVED lines=16> */
[----:B0-----:R-:W2:Y:S01]  /*17b20*/  LDL.LU.64 R16, [R1+0xd98] ;  /* 0x000d980001107983 */ /* 0x001ea20000300a00 */
[----:B------:R-:W-:Y:S02]  /*17b30*/  IMAD.MOV.U32 R20, RZ, RZ, R28 ;  /* 0x000000ffff147224 */ /* 0x000fe400078e001c */
[----:B------:R-:W-:Y:S01]  /*17b40*/  IMAD.MOV.U32 R23, RZ, RZ, R0 ;  /* 0x000000ffff177224 */ /* 0x000fe200078e0000 */
[----:B--2---:R-:W-:Y:S01]  /*17b50*/  HMMA.16816.F32 R16, R8, R16, R12 ;  /* 0x000000100810723c */ /* 0x004fe2000000180c */
[----:B------:R-:W2:Y:S04]  /*17b60*/  LDL.LU.64 R14, [R1+0xd90] ;  /* 0x000d9000010e7983 */ /* 0x000ea80000300a00 */
[----:B------:R-:W2:-:S15]  /*17b70*/  LDL.LU.64 R12, [R1+0xd88] ;  /* 0x000d8800010c7983 */ /* 0x000e9e0000300a00 */
[----:B------:R-:W-:-:S04]  /*17b80*/  NOP ;  /* 0x0000000000007918 */ /* 0x000fc80000000000 */
[----:B------:R-:W-:Y:S02]  /*17b90*/  IMAD.MOV.U32 R0, RZ, RZ, R16 ;  /* 0x000000ffff007224 */ /* 0x000fe400078e0010 */
[----:B------:R-:W-:Y:S02]  /*17ba0*/  IMAD.MOV.U32 R28, RZ, RZ, R17 ;  /* 0x000000ffff1c7224 */ /* 0x000fe400078e0011 */
[----:B------:R-:W2:Y:S01]  /*17bb0*/  LDL.LU.64 R16, [R1+0xd80] ;  /* 0x000d800001107983 */ /* 0x000ea20000300a00 */
[----:B------:R-:W-:Y:S02]  /*17bc0*/  IMAD.MOV.U32 R21, RZ, RZ, R3 ;  /* 0x000000ffff157224 */ /* 0x000fe400078e0003 */
[----:B------:R-:W-:Y:S02]  /*17bd0*/  IMAD.MOV.U32 R22, RZ, RZ, R2 ;  /* 0x000000ffff167224 */ /* 0x000fe400078e0002 */
[----:B------:R-:W-:Y:S02]  /*17be0*/  IMAD.MOV.U32 R3, RZ, RZ, R18 ;  /* 0x000000ffff037224 */ /* 0x000fe400078e0012 */
[----:B------:R-:W-:-:S02]  /*17bf0*/  IMAD.MOV.U32 R2, RZ, RZ, R19 ;  /* 0x000000ffff027224 */ /* 0x000fc400078e0013 */
[----:B--2---:R-:W-:Y:S01]  /*17c00*/  HMMA.16816.F32 R16, R8, R16, R12 ;  /* 0x000000100810723c */ /* 0x004fe2000000180c */
[----:B------:R-:W2:Y:S04]  /*17c10*/  LDL.LU.64 R14, [R1+0xd78] ;  /* 0x000d7800010e7983 */ /* 0x000ea80000300a00 */
[----:B------:R-:W3:-:S15]  /*17c20*/  LDL.LU.64 R12, [R1+0xd70] ;  /* 0x000d7000010c7983 */ /* 0x000ede0000300a00 */
[----:B------:R-:W-:-:S03]  /*17c30*/  NOP ;  /* 0x0000000000007918 */ /* 0x000fc60000000000 */
[----:B------:R-:W-:Y:S04]  /*17c40*/  STL.64 [R1], R16 ;  /* 0x0000001001007387 */ /* 0x000fe80000100a00 */
[----:B------:R0:W-:Y:S04]  /*17c50*/  STL.64 [R1+0x8], R18 ;  /* 0x0000081201007387 */ /* 0x0001e80000100a00 */
[----:B0-----:R-:W4:Y:S04]  /*17c60*/  LDL.LU.64 R18, [R1+0xd68] ;  /* 0x000d680001127983 */ /* 0x001f280000300a00 */
[----:B------:R-:W4:Y:S01]  /*17c70*/  LDL.LU.64 R16, [R1+0xd60] ;  /* 0x000d600001107983 */ /* 0x000f220000300a00 */
[----:B------:R-:W-:-:S15]  /*17c80*/  HMMA.16816.F32 R4, R8, R4, R20 ;  /* 0x000000040804723c */ /* 0x000fde0000001814 */
[----:B------:R-:W-:-:S08]  /*17c90*/  NOP ;  /* 0x0000000000007918 */ /* 0x000fd00000000000 */
[----:B------:R0:W-:Y:S04]  /*17ca0*/  STL.64 [R1+0xb58], R6 ;  /* 0x000b580601007387 */ /* 0x0001e80000100a00 */
[----:B------:R-:W-:Y:S04]  /*17cb0*/  STL.64 [R1+0xb50], R4 ;  /* 0x000b500401007387 */ /* 0x000fe80000100a00 */
[----:B0-----:R-:W2:Y:S04]  /*17cc0*/  LDL.LU R6, [R1+0x78] ;  /* 0x0000780001067983 */ /* 0x001ea80000300800 */
[----:B------:R-:W2:Y:S01]  /*17cd0*/  LDL.LU R7, [R1+0x7c] ;  /* 0x00007c0001077983 */ /* 0x000ea20000300800 */
[----:B----4-:R-:W-:Y:S03]  /*17ce0*/  HMMA.16816.F32 R8, R8, R24, R16 ;  /* 0x000000180808723c */ /* 0x010fe60000001810 */
[----:B------:R-:W4:Y:S04]  /*17cf0*/  LDL.LU R16, [R1+0x210] ;  /* 0x0002100001107983 */ /* 0x000f280000300800 */
[----:B------:R-:W4:Y:S04]  /*17d00*/  LDL.LU R17, [R1+0x214] ;  /* 0x0002140001117983 */ /* 0x000f280000300800 */
[----:B------:R-:W3:Y:S04]  /*17d10*/  LDL.LU R18, [R1+0x218] ;  /* 0x0002180001127983 */ /* 0x000ee80000300800 */
[----:B------:R-:W3:Y:S04]  /*17d20*/  LDL.LU R19, [R1+0x21c] ;  /* 0x00021c0001137983 */ /* 0x000ee80000300800 */
[----:B---3--:R-:W-:Y:S04]  /*17d30*/  STL.64 [R1+0xcf0], R18 ;  /* 0x000cf01201007387 */ /* 0x008fe80000100a00 */
[----:B----4-:R0:W-:Y:S04]  /*17d40*/  STL.64 [R1+0xce8], R16 ;  /* 0x000ce81001007387 */ /* 0x0101e80000100a00 */
[----:B0-----:R-:W3:Y:S04]  /*17d50*/  LDL.LU R16, [R1+0x220] ;  /* 0x0002200001107983 */ /* 0x001ee80000300800 */
[----:B------:R-:W3:Y:S04]  /*17d60*/  LDL.LU R17, [R1+0x224] ;  /* 0x0002240001117983 */ /* 0x000ee80000300800 */
[----:B------:R-:W4:Y:S04]  /*17d70*/  LDL.LU R18, [R1+0x228] ;  /* 0x0002280001127983 */ /* 0x000f280000300800 */
[----:B------:R-:W4:Y:S04]  /*17d80*/  LDL.LU R19, [R1+0x22c] ;  /* 0x00022c0001137983 */ /* 0x000f280000300800 */
[----:B----4-:R0:W-:Y:S04]  /*17d90*/  STL.64 [R1+0xd00], R18 ;  /* 0x000d001201007387 */ /* 0x0101e80000100a00 */
[----:B---3--:R-:W-:Y:S04]  /*17da0*/  STL.64 [R1+0xcf8], R16 ;  /* 0x000cf81001007387 */ /* 0x008fe80000100a00 */
[----:B0-----:R-:W3:Y:S04]  /*17db0*/  LDL.64 R18, [R1+0x98] ;  /* 0x0000980001127983 */ /* 0x001ee80000100a00 */
[----:B---3--:R0:W-:Y:S04]  /*17dc0*/  STL.64 [R1+0xd08], R18 ;  /* 0x000d081201007387 */ /* 0x0081e80000100a00 */
[----:B0-----:R-:W3:Y:S04]  /*17dd0*/  LDL.64 R18, [R1+0xa8] ;  /* 0x0000a80001127983 */ /* 0x001ee80000100a00 */
[----:B---3--:R0:W-:Y:S04]  /*17de0*/  STL.64 [R1+0xd20], R18 ;  /* 0x000d201201007387 */ /* 0x0081e80000100a00 */
[----:B0-----:R-:W3:Y:S04]  /*17df0*/  LDL.64 R18, [R1+0xb8] ;  /* 0x0000b80001127983 */ /* 0x001ee80000100a00 */
[----:B---3--:R0:W-:Y:S04]  /*17e00*/  STL.64 [R1+0xd38], R18 ;  /* 0x000d381201007387 */ /* 0x0081e80000100a00 */
[----:B------:R-:W3:Y:S04]  /*17e10*/  LDL.LU R16, [R1+0x260] ;  /* 0x0002600001107983 */ /* 0x000ee80000300800 */
[----:B------:R-:W3:Y:S04]  /*17e20*/  LDL.LU R17, [R1+0x264] ;  /* 0x0002640001117983 */ /* 0x000ee80000300800 */
[----:B0-----:R-:W3:Y:S04]  /*17e30*/  LDL.LU R18, [R1+0x268] ;  /* 0x0002680001127983 */ /* 0x001ee80000300800 */
[----:B------:R-:W3:Y:S04]  /*17e40*/  LDL.LU R19, [R1+0x26c] ;  /* 0x00026c0001137983 */ /* 0x000ee80000300800 */
[----:B------:R0:W-:Y:S04]  /*17e50*/  STL.64 [R1+0xce0], R26 ;  /* 0x000ce01a01007387 */ /* 0x0001e80000100a00 */
[----:B------:R-:W4:Y:S04]  /*17e60*/  LDL.LU R24, [R1+0x230] ;  /* 0x0002300001187983 */ /* 0x000f280000300800 */
[----:B------:R-:W4:Y:S04]  /*17e70*/  LDL.LU R25, [R1+0x234] ;  /* 0x0002340001197983 */ /* 0x000f280000300800 */
[----:B0-----:R-:W2:Y:S04]  /*17e80*/  LDL.LU R26, [R1+0x238] ;  /* 0x00023800011a7983 */ /* 0x001ea80000300800 */
[----:B------:R-:W2:Y:S04]  /*17e90*/  LDL.LU R27, [R1+0x23c] ;  /* 0x00023c00011b7983 */ /* 0x000ea80000300800 */
[----:B--2---:R-:W-:Y:S04]  /*17ea0*/  STL.64 [R1+0xd18], R26 ;  /* 0x000d181a01007387 */ /* 0x004fe80000100a00 */
[----:B----4-:R0:W-:Y:S04]  /*17eb0*/  STL.64 [R1+0xd10], R24 ;  /* 0x000d101801007387 */ /* 0x0101e80000100a00 */
[----:B0-----:R-:W2:Y:S04]  /*17ec0*/  LDL.LU R24, [R1+0x240] ;  /* 0x0002400001187983 */ /* 0x001ea80000300800 */
[----:B------:R-:W2:Y:S04]  /*17ed0*/  LDL.LU R25, [R1+0x244] ;  /* 0x0002440001197983 */ /* 0x000ea80000300800 */
[----:B------:R-:W4:Y:S04]  /*17ee0*/  LDL.LU R26, [R1+0x248] ;  /* 0x00024800011a7983 */ /* 0x000f280000300800 */
[----:B------:R-:W4:Y:S04]  /*17ef0*/  LDL.LU R27, [R1+0x24c] ;  /* 0x00024c00011b7983 */ /* 0x000f280000300800 */
[----:B----4-:R-:W-:Y:S04]  /*17f00*/  STL.64 [R1+0xd30], R26 ;  /* 0x000d301a01007387 */ /* 0x010fe80000100a00 */
[----:B--2---:R0:W-:Y:S04]  /*17f10*/  STL.64 [R1+0xd28], R24 ;  /* 0x000d281801007387 */ /* 0x0041e80000100a00 */
[----:B0-----:R-:W2:Y:S04]  /*17f20*/  LDL.LU R24, [R1+0x250] ;  /* 0x0002500001187983 */ /* 0x001ea80000300800 */
[----:B------:R-:W2:Y:S04]  /*17f30*/  LDL.LU R25, [R1+0x254] ;  /* 0x0002540001197983 */ /* 0x000ea80000300800 */
[----:B------:R-:W4:Y:S04]  /*17f40*/  LDL.LU R26, [R1+0x258] ;  /* 0x00025800011a7983 */ /* 0x000f280000300800 */
[----:B------:R-:W4:Y:S01]  /*17f50*/  LDL.LU R27, [R1+0x25c] ;  /* 0x00025c00011b7983 */ /* 0x000f220000300800 */
[----:B------:R-:W-:-:S02]  /*17f60*/  IMAD.MOV.U32 R20, RZ, RZ, R13 ;  /* 0x000000ffff147224 */ /* 0x000fc400078e000d */
[----:B------:R-:W-:Y:S02]  /*17f70*/  IMAD.MOV.U32 R21, RZ, RZ, R14 ;  /* 0x000000ffff157224 */ /* 0x000fe400078e000e */
[----:B------:R-:W-:Y:S01]  /*17f80*/  IMAD.MOV.U32 R22, RZ, RZ, R15 ;  /* 0x000000ffff167224 */ /* 0x000fe200078e000f */
[----:B----4-:R0:W-:Y:S04]  /*17f90*/  STL.64 [R1+0xd48], R26 ;  /* 0x000d481a01007387 */ /* 0x0101e80000100a00 */
[----:B--2---:R-:W-:Y:S04]  /*17fa0*/  STL.64 [R1+0xd40], R24 ;  /* 0x000d401801007387 */ /* 0x004fe80000100a00 */
[----:B0-----:R-:W3:Y:S04]  /*17fb0*/  LDL.64 R26, [R1+0xc8] ;  /* 0x0000c800011a7983 */ /* 0x001ee80000100a00 */
[----:B------:R-:W3:Y:S04]  /*17fc0*/  LDL.LU R13, [R1+0xd5c] ;  /* 0x000d5c00010d7983 */ /* 0x000ee80000300800 */
[----:B------:R-:W3:Y:S04]  /*17fd0*/  LDL.LU R14, [R1+0xd58] ;  /* 0x000d5800010e7983 */ /* 0x000ee80000300800 */
[----:B------:R-:W3:Y:S01]  /*17fe0*/  LDL.LU R15, [R1+0xd54] ;  /* 0x000d5400010f7983 */ /* 0x000ee20000300800 */
[----:B------:R-:W-:-:S03]  /*17ff0*/  IMAD.MOV.U32 R23, RZ, RZ, R29 ;  /* 0x000000ffff177224 */ /* 0x000fc600078e001d */
[----:B------:R-:W2:Y:S04]  /*18000*/  LDL.LU R29, [R1+0xd50] ;  /* 0x000d5000011d7983 */ /* 0x000ea80000300800 */
[----:B------:R0:W-:Y:S04]  /*18010*/  STL.64 [R1+0xc60], R22 ;  /* 0x000c601601007387 */ /* 0x0001e80000100a00 */
[----:B------:R-:W-:Y:S04]  /*18020*/  STL.64 [R1+0xc58], R20 ;  /* 0x000c581401007387 */ /* 0x000fe80000100a00 */
[----:B0-----:R-:W4:Y:S04]  /*18030*/  LDL R22, [R1+0x88] ;  /* 0x0000880001167983 */ /* 0x001f280000100800 */
[----:B------:R-:W4:Y:S04]  /*18040*/  LDL R23, [R1+0x8c] ;  /* 0x00008c0001177983 */ /* 0x000f280000100800 */
[----:B------:R0:W-:Y:S04]  /*18050*/  STL.64 [R1+0xb48], R10 ;  /* 0x000b480a01007387 */ /* 0x0001e80000100a00 */
[----:B------:R-:W-:Y:S04]  /*18060*/  STL.64 [R1+0xb40], R8 ;  /* 0x000b400801007387 */ /* 0x000fe80000100a00 */
[----:B0-----:R-:W4:Y:S01]  /*18070*/  LDL.LU R10, [R1+0x68] ;  /* 0x00006800010a7983 */ /* 0x001f220000300800 */
[----:B---3--:R-:W-:Y:S06]  /*18080*/  HMMA.16816.F32 R16, R12, R26, R16 ;  /* 0x0000001a0c10723c */ /* 0x008fec0000001810 */
[----:B------:R-:W-:-:S02]  /*18090*/  IMAD.MOV.U32 R5, RZ, RZ, R26 ;  /* 0x000000ffff057224 */ /* 0x000fc400078e001a */
[----:B------:R-:W-:Y:S02]  /*180a0*/  IMAD.MOV.U32 R4, RZ, RZ, R27 ;  /* 0x000000ffff047224 */ /* 0x000fe400078e001b */
[----:B------:R-:W3:Y:S04]  /*180b0*/  LDL.LU.64 R26, [R1+0xd48] ;  /* 0x000d4800011a7983 */ /* 0x000ee80000300a00 */
[----:B------:R-:W3:Y:S09]  /*180c0*/  LDL.LU.64 R24, [R1+0xd40] ;  /* 0x000d400001187983 */ /* 0x000ef20000300a00 */
[----:B------:R-:W-:Y:S04]  /*180d0*/  STL.64 [R1+0x300], R16 ;  /* 0x0003001001007387 */ /* 0x000fe80000100a00 */
[----:B------:R0:W-:Y:S04]  /*180e0*/  STL.64 [R1+0x308], R18 ;  /* 0x0003081201007387 */ /* 0x0001e80000100a00 */
[----:B0-----:R-:W3:Y:S01]  /*180f0*/  LDL.LU.64 R18, [R1+0xd38] ;  /* 0x000d380001127983 */ /* 0x001ee20000300a00 */
[----:B--2---:R-:W-:-:S02]  /*18100*/  IMAD.MOV.U32 R11, RZ, RZ, R29 ;  /* 0x000000ffff0b7224 */ /* 0x004fc400078e001d */
[----:B------:R-:W-:-:S05]  /*18110*/  IMAD.MOV.U32 R29, RZ, RZ, R16 ;  /* 0x000000ffff1d7224 */ /* 0x000fca00078e0010 */
[----:B------:R-:W-:Y:S01]  /*18120*/  STL [R1+0xa58], R29 ;  /* 0x000a581d01007387 */ /* 0x000fe20000100800 */
[----:B---3--:R-:W-:Y:S06]  /*18130*/  HMMA.16816.F32 R24, R12, R18, R24 ;  /* 0x000000120c18723c */ /* 0x008fec0000001818 */
[----:B------:R-:W-:Y:S02]  /*18140*/  IMAD.MOV.U32 R9, RZ, RZ, R18 ;  /* 0x000000ffff097224 */ /* 0x000fe400078e0012 */
[----:B------:R-:W-:-:S15]  /*18150*/  IMAD.MOV.U32 R8, RZ, RZ, R19 ;  /* 0x000000ffff087224 */ /* 0x000fde00078e0013 */
[----:B------:R-:W-:Y:S04]  /*18160*/  STL.64 [R1+0x2e0], R24 ;  /* 0x0002e01801007387 */ /* 0x000fe80000100a00 */
[----:B------:R0:W-:Y:S04]  /*18170*/  STL.64 [R1+0x2e8], R26 ;  /* 0x0002e81a01007387 */ /* 0x0001e80000100a00 */
[----:B0-----:R-:W2:Y:S04]  /*18180*/  LDL.LU.64 R26, [R1+0xd30] ;  /* 0x000d3000011a7983 */ /* 0x001ea80000300a00 */
[----:B------:R-:W2:Y:S04]  /*18190*/  LDL.LU.64 R24, [R1+0xd28] ;  /* 0x000d280001187983 */ /* 0x000ea80000300a00 */
[----:B------:R-:W2:Y:S02]  /*181a0*/  LDL.LU.64 R18, [R1+0xd20] ;  /* 0x000d200001127983 */ /* 0x000ea40000300a00 */
        /* <DEDUP_REMOVED lines=8> */
[----:B--2---:R-:W-:-:S15]  /*18230*/  HMMA.16816.F32 R24, R12, R18, R24 ;  /* 0x000000120c18723c */ /* 0x004fde0000001818 */
[----:B------:R-:W-:-:S08]  /*18240*/  NOP ;  /* 0x0000000000007918 */ /* 0x000fd00000000000 */
[----:B------:R0:W-:Y:S04]  /*18250*/  STL.64 [R1+0x290], R24 ;  /* 0x0002901801007387 */ /* 0x0001e80000100a00 */
[----:B------:R-:W-:Y:S01]  /*18260*/  STL.64 [R1+0x298], R26 ;  /* 0x0002981a01007387 */ /* 0x000fe20000100a00 */
[----:B0-----:R-:W-:Y:S02]  /*18270*/  IMAD.MOV.U32 R25, RZ, RZ, R18 ;  /* 0x000000ffff197224 */ /* 0x001fe400078e0012 */
[----:B------:R-:W-:Y:S02]  /*18280*/  IMAD.MOV.U32 R24, RZ, RZ, R19 ;  /* 0x000000ffff187224 */ /* 0x000fe400078e0013 */
[----:B------:R-:W4:Y:S04]  /*18290*/  LDL.LU.64 R18, [R1+0xd00] ;  /* 0x000d000001127983 */ /* 0x000f280000300a00 */
[----:B------:R-:W4:Y:S02]  /*182a0*/  LDL.LU.64 R16, [R1+0xcf8] ;  /* 0x000cf80001107983 */ /* 0x000f240000300a00 */
[----:B----4-:R-:W-:-:S15]  /*182b0*/  HMMA.16816.F32 R16, R12, R22, R16 ;  /* 0x000000160c10723c */ /* 0x010fde0000001810 */
        /* <DEDUP_REMOVED lines=14> */
[----:B------:R0:W-:Y:S02]  /*183a0*/  STL.64 [R1+0xcb8], R22 ;  /* 0x000cb81601007387 */ /* 0x0001e40000100a00 */
[----:B0-----:R-:W-:Y:S02]  /*183b0*/  IMAD.MOV.U32 R23, RZ, RZ, R4 ;  /* 0x000000ffff177224 */ /* 0x001fe400078e0004 */
[----:B------:R-:W-:Y:S01]  /*183c0*/  IMAD.MOV.U32 R22, RZ, RZ, R5 ;  /* 0x000000ffff167224 */ /* 0x000fe200078e0005 */
[----:B--2---:R-:W-:-:S15]  /*183d0*/  HMMA.16816.F32 R16, R12, R6, R16 ;  /* 0x000000060c10723c */ /* 0x004fde0000001810 */
[----:B------:R-:W-:-:S08]  /*183e0*/  NOP ;  /* 0x0000000000007918 */ /* 0x000fd00000000000 */
[----:B------:R0:W-:Y:S04]  /*183f0*/  STL.64 [R1+0x210], R16 ;  /* 0x0002101001007387 */ /* 0x0001e80000100a00 */
[----:B------:R1:W-:Y:S04]  /*18400*/  STL.64 [R1+0x218], R18 ;  /* 0x0002181201007387 */ /* 0x0003e80000100a00 */
[----:B------:R-:W2:Y:S04]  /*18410*/  LDL.LU R24, [R1+0x200] ;  /* 0x0002000001187983 */ /* 0x000ea80000300800 */
[----:B------:R-:W2:Y:S04]  /*18420*/  LDL.LU R25, [R1+0x204] ;  /* 0x0002040001197983 */ /* 0x000ea80000300800 */
[----:B------:R-:W2:Y:S04]  /*18430*/  LDL.LU R26, [R1+0x208] ;  /* 0x00020800011a7983 */ /* 0x000ea80000300800 */
[----:B------:R-:W2:Y:S04]  /*18440*/  LDL.LU R27, [R1+0x20c] ;  /* 0x00020c00011b7983 */ /* 0x000ea80000300800 */
[----:B0-----:R-:W3:Y:S04]  /*18450*/  LDL.LU R16, [R1+0x1e0] ;  /* 0x0001e00001107983 */ /* 0x001ee80000300800 */
[----:B------:R-:W3:Y:S04]  /*18460*/  LDL.LU R17, [R1+0x1e4] ;  /* 0x0001e40001117983 */ /* 0x000ee80000300800 */
[----:B-1----:R-:W3:Y:S04]  /*18470*/  LDL.LU R18, [R1+0x1e8] ;  /* 0x0001e80001127983 */ /* 0x002ee80000300800 */
        /* <DEDUP_REMOVED lines=18> */
[C---:B------:R-:W-:Y:S03]  /*185a0*/  HMMA.16816.F32 R24, R12.reuse, R10, R24 ;  /* 0x0000000a0c18723c */ /* 0x040fe60000001818 */
[----:B----4-:R-:W-:Y:S04]  /*185b0*/  STL.64 [R1+0xcb0], R6 ;  /* 0x000cb00601007387 */ /* 0x010fe80000100a00 */
[----:B--2---:R0:W-:Y:S04]  /*185c0*/  STL.64 [R1+0xca8], R4 ;  /* 0x000ca80401007387 */ /* 0x0041e80000100a00 */
        /* <DEDUP_REMOVED lines=8> */
[----:B------:R-:W2:Y:S04]  /*18650*/  LDL.LU R6, [R1+0x158] ;  /* 0x0001580001067983 */ /* 0x000ea80000300800 */
[----:B------:R-:W2:Y:S04]  /*18660*/  LDL.LU R7, [R1+0x15c] ;  /* 0x00015c0001077983 */ /* 0x000ea80000300800 */
[----:B------:R-:W-:Y:S04]  /*18670*/  STL.64 [R1+0x1f0], R24 ;  /* 0x0001f01801007387 */ /* 0x000fe80000100a00 */
[----:B------:R0:W-:Y:S04]  /*18680*/  STL.64 [R1+0x1f8], R26 ;  /* 0x0001f81a01007387 */ /* 0x0001e80000100a00 */
[----:B0-----:R-:W3:Y:S02]  /*18690*/  LDL.LU.64 R26, [R1+0xce0] ;  /* 0x000ce000011a7983 */ /* 0x001ee40000300a00 */
[----:B---3--:R-:W-:Y:S02]  /*186a0*/  HMMA.16816.F32 R12, R12, R26, R16 ;  /* 0x0000001a0c0c723c */ /* 0x008fe40000001810 */
[----:B------:R-:W2:Y:S04]  /*186b0*/  LDL.LU.64 R18, [R1+0xcd8] ;  /* 0x000cd80001127983 */ /* 0x000ea80000300a00 */
[----:B------:R-:W2:-:S15]  /*186c0*/  LDL.LU.64 R16, [R1+0xcd0] ;  /* 0x000cd00001107983 */ /* 0x000e9e0000300a00 */
[----:B------:R-:W-:-:S02]  /*186d0*/  NOP ;  /* 0x0000000000007918 */ /* 0x000fc40000000000 */
[----:B------:R0:W-:Y:S04]  /*186e0*/  STL.64 [R1+0x1e0], R12 ;  /* 0x0001e00c01007387 */ /* 0x0001e80000100a00 */
[----:B------:R-:W-:Y:S01]  /*186f0*/  STL.64 [R1+0x1e8], R14 ;  /* 0x0001e80e01007387 */ /* 0x000fe20000100a00 */
[----:B0-----:R-:W-:-:S05]  /*18700*/  IMAD.MOV.U32 R13, RZ, RZ, R12 ;  /* 0x000000ffff0d7224 */ /* 0x001fca00078e000c */
[----:B------:R0:W-:Y:S04]  /*18710*/  STL [R1+0xa5c], R13 ;  /* 0x000a5c0d01007387 */ /* 0x0001e80000100800 */
[----:B------:R-:W3:Y:S04]  /*18720*/  LDL.LU R12, [R1+0x100] ;  /* 0x00010000010c7983 */ /* 0x000ee80000300800 */
[----:B0-----:R-:W3:Y:S04]  /*18730*/  LDL.LU R13, [R1+0x104] ;  /* 0x00010400010d7983 */ /* 0x001ee80000300800 */
[----:B------:R-:W3:Y:S04]  /*18740*/  LDL.LU R14, [R1+0x108] ;  /* 0x00010800010e7983 */ /* 0x000ee80000300800 */
[----:B------:R-:W3:Y:S01]  /*18750*/  LDL.LU R15, [R1+0x10c] ;  /* 0x00010c00010f7983 */ /* 0x000ee20000300800 */
        /* <DEDUP_REMOVED lines=29> */
[----:B------:R-:W3:-:S15]  /*18930*/  LDL.LU.64 R6, [R1+0xc68] ;  /* 0x000c680001067983 */ /* 0x000ede0000300a00 */
[----:B------:R-:W-:-:S06]  /*18940*/  NOP ;  /* 0x0000000000007918 */ /* 0x000fcc0000000000 */
[----:B------:R-:W-:Y:S04]  /*18950*/  STL.64 [R1+0x310], R20 ;  /* 0x0003101401007387 */ /* 0x000fe80000100a00 */
[----:B------:R0:W-:Y:S04]  /*18960*/  STL.64 [R1+0x318], R22 ;  /* 0x0003181601007387 */ /* 0x0001e80000100a00 */
[----:B0-----:R-:W2:Y:S04]  /*18970*/  LDL.LU.64 R22, [R1+0xc60] ;  /* 0x000c600001167983 */ /* 0x001ea80000300a00 */
[----:B------:R-:W2:Y:S01]  /*18980*/  LDL.LU.64 R20, [R1+0xc58] ;  /* 0x000c580001147983 */ /* 0x000ea20000300a00 */
[----:B---3--:R-:W-:-:S15]  /*18990*/  HMMA.16816.F32 R12, R16, R6, R12 ;  /* 0x00000006100c723c */ /* 0x008fde000000180c */
[----:B------:R-:W-:-:S08]  /*189a0*/  NOP ;  /* 0x0000000000007918 */ /* 0x000fd00000000000 */
[----:B------:R0:W-:Y:S04]  /*189b0*/  STL.64 [R1+0x2f0], R12 ;  /* 0x0002f00c01007387 */ /* 0x0001e80000100a00 */
[----:B------:R1:W-:Y:S04]  /*189c0*/  STL.64 [R1+0x2f8], R14 ;  /* 0x0002f80e01007387 */ /* 0x0003e80000100a00 */
[----:B0-----:R-:W3:Y:S04]  /*189d0*/  LDL.LU R12, [R1+0x1d0] ;  /* 0x0001d000010c7983 */ /* 0x001ee80000300800 */
[----:B------:R-:W3:Y:S04]  /*189e0*/  LDL.LU R13, [R1+0x1d4] ;  /* 0x0001d400010d7983 */ /* 0x000ee80000300800 */
[----:B-1----:R-:W3:Y:S04]  /*189f0*/  LDL.LU R14, [R1+0x1d8] ;  /* 0x0001d800010e7983 */ /* 0x002ee80000300800 */
[----:B------:R-:W3:Y:S04]  /*18a00*/  LDL.LU R15, [R1+0x1dc] ;  /* 0x0001dc00010f7983 */ /* 0x000ee80000300800 */
[----:B------:R0:W-:Y:S04]  /*18a10*/  STL.64 [R1+0xc10], R6 ;  /* 0x000c100601007387 */ /* 0x0001e80000100a00 */
[----:B0-----:R-:W4:Y:S01]  /*18a20*/  LDL.LU.64 R6, [R1+0xa8] ;  /* 0x0000a80001067983 */ /* 0x001f220000300a00 */
[C---:B--2---:R-:W-:Y:S03]  /*18a30*/  HMMA.16816.F32 R20, R16.reuse, R10, R20 ;  /* 0x0000000a1014723c */ /* 0x044fe60000001814 */
[----:B----4-:R0:W-:Y:S04]  /*18a40*/  STL.64 [R1+0xc28], R6 ;  /* 0x000c280601007387 */ /* 0x0101e80000100a00 */
[----:B0-----:R-:W2:Y:S04]  /*18a50*/  LDL.LU.64 R6, [R1+0xb8] ;  /* 0x0000b80001067983 */ /* 0x001ea80000300a00 */
[----:B--2---:R0:W-:Y:S04]  /*18a60*/  STL.64 [R1+0xc30], R6 ;  /* 0x000c300601007387 */ /* 0x0041e80000100a00 */
[----:B0-----:R-:W3:Y:S08]  /*18a70*/  LDL.LU.64 R6, [R1+0xc8] ;  /* 0x0000c80001067983 */ /* 0x001ef00000300a00 */
[----:B------:R-:W-:Y:S04]  /*18a80*/  STL.64 [R1+0x2d0], R20 ;  /* 0x0002d01401007387 */ /* 0x000fe80000100a00 */
[----:B------:R0:W-:Y:S04]  /*18a90*/  STL.64 [R1+0x2d8], R22 ;  /* 0x0002d81601007387 */ /* 0x0001e80000100a00 */
[----:B0-----:R-:W2:Y:S04]  /*18aa0*/  LDL.LU.64 R22, [R1+0xc50] ;  /* 0x000c500001167983 */ /* 0x001ea80000300a00 */
[----:B------:R-:W2:Y:S04]  /*18ab0*/  LDL.LU.64 R20, [R1+0xc48] ;  /* 0x000c480001147983 */ /* 0x000ea80000300a00 */
[----:B------:R0:W-:Y:S04]  /*18ac0*/  STL.64 [R1+0xbf0], R10 ;  /* 0x000bf00a01007387 */ /* 0x0001e80000100a00 */
[----:B------:R-:W4:Y:S04]  /*18ad0*/  LDL.LU R8, [R1+0x1c0] ;  /* 0x0001c00001087983 */ /* 0x000f280000300800 */
[----:B------:R-:W4:Y:S04]  /*18ae0*/  LDL.LU R9, [R1+0x1c4] ;  /* 0x0001c40001097983 */ /* 0x000f280000300800 */
[----:B0-----:R-:W4:Y:S04]  /*18af0*/  LDL.LU R10, [R1+0x1c8] ;  /* 0x0001c800010a7983 */ /* 0x001f280000300800 */
[----:B------:R-:W4:Y:S01]  /*18b00*/  LDL.LU R11, [R1+0x1cc] ;  /* 0x0001cc00010b7983 */ /* 0x000f220000300800 */
[----:B--2---:R-:W-:Y:S03]  /*18b10*/  HMMA.16816.F32 R16, R16, R26, R20 ;  /* 0x0000001a1010723c */ /* 0x004fe60000001814 */
[----:B------:R-:W3:Y:S04]  /*18b20*/  LDL.LU.64 R22, [R1+0xc40] ;  /* 0x000c400001167983 */ /* 0x000ee80000300a00 */
[----:B------:R-:W3:-:S15]  /*18b30*/  LDL.LU.64 R20, [R1+0xc38] ;  /* 0x000c380001147983 */ /* 0x000ede0000300a00 */
[----:B------:R-:W-:-:S01]  /*18b40*/  NOP ;  /* 0x0000000000007918 */ /* 0x000fc20000000000 */
[----:B------:R-:W-:Y:S04]  /*18b50*/  STL.64 [R1+0x2c0], R16 ;  /* 0x0002c01001007387 */ /* 0x000fe80000100a00 */
[----:B------:R-:W-:Y:S04]  /*18b60*/  STL.64 [R1+0x2c8], R18 ;  /* 0x0002c81201007387 */ /* 0x000fe80000100a00 */
[----:B------:R0:W-:Y:S04]  /*18b70*/  STL.64 [R1+0xbe8], R26 ;  /* 0x000be81a01007387 */ /* 0x0001e80000100a00 */
[----:B------:R-:W2:Y:S04]  /*18b80*/  LDL.LU R24, [R1+0x190] ;  /* 0x0001900001187983 */ /* 0x000ea80000300800 */
[----:B------:R-:W2:Y:S04]  /*18b90*/  LDL.LU R25, [R1+0x194] ;  /* 0x0001940001197983 */ /* 0x000ea80000300800 */
[----:B0-----:R-:W4:Y:S04]  /*18ba0*/  LDL.LU R26, [R1+0x198] ;  /* 0x00019800011a7983 */ /* 0x001f280000300800 */
[----:B------:R-:W4:Y:S04]  /*18bb0*/  LDL.LU R27, [R1+0x19c] ;  /* 0x00019c00011b7983 */ /* 0x000f280000300800 */
[----:B----4-:R-:W-:Y:S04]  /*18bc0*/  STL.64 [R1+0xc00], R26 ;  /* 0x000c001a01007387 */ /* 0x010fe80000100a00 */
[----:B--2---:R0:W-:Y:S04]  /*18bd0*/  STL.64 [R1+0xbf8], R24 ;  /* 0x000bf81801007387 */ /* 0x0041e80000100a00 */
[----:B0-----:R-:W2:Y:S04]  /*18be0*/  LDL.LU R24, [R1+0x1a0] ;  /* 0x0001a00001187983 */ /* 0x001ea80000300800 */
[----:B------:R-:W2:Y:S04]  /*18bf0*/  LDL.LU R25, [R1+0x1a4] ;  /* 0x0001a40001197983 */ /* 0x000ea80000300800 */
[----:B------:R-:W4:Y:S04]  /*18c00*/  LDL.LU R26, [R1+0x1a8] ;  /* 0x0001a800011a7983 */ /* 0x000f280000300800 */
[----:B------:R-:W4:Y:S01]  /*18c10*/  LDL.LU R27, [R1+0x1ac] ;  /* 0x0001ac00011b7983 */ /* 0x000f220000300800 */
[----:B---3--:R-:W-:Y:S03]  /*18c20*/  HMMA.16816.F32 R12, R20, R6, R12 ;  /* 0x00000006140c723c */ /* 0x008fe6000000180c */
[----:B----4-:R-:W-:Y:S04]  /*18c30*/  STL.64 [R1+0xc20], R26 ;  /* 0x000c201a01007387 */ /* 0x010fe80000100a00 */
[----:B--2---:R0:W-:Y:S04]  /*18c40*/  STL.64 [R1+0xc18], R24 ;  /* 0x000c181801007387 */ /* 0x0041e80000100a00 */
[----:B0-----:R-:W2:Y:S04]  /*18c50*/  LDL.LU R24, [R1+0x1b0] ;  /* 0x0001b00001187983 */ /* 0x001ea80000300800 */
[----:B------:R-:W2:Y:S04]  /*18c60*/  LDL.LU R25, [R1+0x1b4] ;  /* 0x0001b40001197983 */ /* 0x000ea80000300800 */
[----:B------:R-:W2:Y:S04]  /*18c70*/  LDL.LU R26, [R1+0x1b8] ;  /* 0x0001b800011a7983 */ /* 0x000ea80000300800 */
[----:B------:R-:W2:Y:S04]  /*18c80*/  LDL.LU R27, [R1+0x1bc] ;  /* 0x0001bc00011b7983 */ /* 0x000ea80000300800 */
[----:B------:R-:W-:Y:S04]  /*18c90*/  STL [R1+0xa60], R16 ;  /* 0x000a601001007387 */ /* 0x000fe80000100800 */
[----:B------:R-:W3:Y:S04]  /*18ca0*/  LDL.LU.64 R18, [R1+0x88] ;  /* 0x0000880001127983 */ /* 0x000ee80000300a00 */
[----:B---3--:R0:W-:Y:S04]  /*18cb0*/  STL.64 [R1+0xc08], R18 ;  /* 0x000c081201007387 */ /* 0x0081e80000100a00 */
[----:B0-----:R-:W3:Y:S04]  /*18cc0*/  LDL.LU.64 R18, [R1+0x98] ;  /* 0x0000980001127983 */ /* 0x001ee80000300a00 */
[----:B------:R0:W-:Y:S04]  /*18cd0*/  STL.64 [R1+0x1d0], R12 ;  /* 0x0001d00c01007387 */ /* 0x0001e80000100a00 */
[----:B------:R-:W-:Y:S01]  /*18ce0*/  STL.64 [R1+0x1d8], R14 ;  /* 0x0001d80e01007387 */ /* 0x000fe20000100a00 */
[----:B0-----:R-:W-:-:S02]  /*18cf0*/  IMAD.MOV.U32 R13, RZ, RZ, R6 ;  /* 0x000000ffff0d7224 */ /* 0x001fc400078e0006 */
[----:B------:R-:W-:Y:S02]  /*18d00*/  IMAD.MOV.U32 R12, RZ, RZ, R7 ;  /* 0x000000ffff0c7224 */ /* 0x000fe400078e0007 */
[----:B------:R-:W4:Y:S02]  /*18d10*/  LDL.LU.64 R6, [R1+0xc30] ;  /* 0x000c300001067983 */ /* 0x000f240000300a00 */
[----:B----4-:R-:W-:-:S15]  /*18d20*/  HMMA.16816.F32 R8, R20, R6, R8 ;  /* 0x000000061408723c */ /* 0x010fde0000001808 */
[----:B------:R-:W-:-:S08]  /*18d30*/  NOP ;  /* 0x0000000000007918 */ /* 0x000fd00000000000 */
[----:B------:R0:W-:Y:S04]  /*18d40*/  STL.64 [R1+0x150], R8 ;  /* 0x0001500801007387 */ /* 0x0001e80000100a00 */
[----:B------:R-:W-:Y:S01]  /*18d50*/  STL.64 [R1+0x158], R10 ;  /* 0x0001580a01007387 */ /* 0x000fe20000100a00 */
[----:B0-----:R-:W-:Y:S02]  /*18d60*/  IMAD.MOV.U32 R9, RZ, RZ, R6 ;  /* 0x000000ffff097224 */ /* 0x001fe400078e0006 */
[----:B------:R-:W-:Y:S02]  /*18d70*/  IMAD.MOV.U32 R8, RZ, RZ, R7 ;  /* 0x000000ffff087224 */ /* 0x000fe400078e0007 */
[----:B------:R-:W2:Y:S02]  /*18d80*/  LDL.LU.64 R6, [R1+0xc28] ;  /* 0x000c280001067983 */ /* 0x000ea40000300a00 */
[----:B--2---:R-:W-:-:S15]  /*18d90*/  HMMA.16816.F32 R24, R20, R6, R24 ;  /* 0x000000061418723c */ /* 0x004fde0000001818 */
[----:B------:R-:W-:-:S08]  /*18da0*/  NOP ;  /* 0x0000000000007918 */ /* 0x000fd00000000000 */
[----:B------:R-:W-:Y:S04]  /*18db0*/  STL.64 [R1+0x140], R24 ;  /* 0x0001401801007387 */ /* 0x000fe80000100a00 */
[----:B------:R0:W-:Y:S04]  /*18dc0*/  STL.64 [R1+0x148], R26 ;  /* 0x0001481a01007387 */ /* 0x0001e80000100a00 */
[----:B0-----:R-:W2:Y:S04]  /*18dd0*/  LDL.LU.64 R26, [R1+0xc20] ;  /* 0x000c2000011a7983 */ /* 0x001ea80000300a00 */
[----:B------:R-:W2:Y:S01]  /*18de0*/  LDL.LU.64 R24, [R1+0xc18] ;  /* 0x000c180001187983 */ /* 0x000ea20000300a00 */
[----:B------:R-:W-:-:S02]  /*18df0*/  IMAD.MOV.U32 R11, RZ, RZ, R6 ;  /* 0x000000ffff0b7224 */ /* 0x000fc400078e0006 */
[----:B------:R-:W-:Y:S02]  /*18e00*/  IMAD.MOV.U32 R10, RZ, RZ, R7 ;  /* 0x000000ffff0a7224 */ /* 0x000fe400078e0007 */
[----:B---3--:R-:W-:Y:S01]  /*18e10*/  IMAD.MOV.U32 R5, RZ, RZ, R18 ;  /* 0x000000ffff057224 */ /* 0x008fe200078e0012 */
[----:B------:R-:W3:Y:S01]  /*18e20*/  LDL.LU.64 R6, [R1+0xc10] ;  /* 0x000c100001067983 */ /* 0x000ee20000300a00 */
[----:B------:R-:W-:Y:S01]  /*18e30*/  IMAD.MOV.U32 R4, RZ, RZ, R19 ;  /* 0x000000ffff047224 */ /* 0x000fe200078e0013 */
[----:B--2---:R-:W-:Y:S02]  /*18e40*/  HMMA.16816.F32 R24, R20, R18, R24 ;  /* 0x000000121418723c */ /* 0x004fe40000001818 */
[----:B------:R-:W2:-:S15]  /*18e50*/  LDL.LU.64 R18, [R1+0xc08] ;  /* 0x000c080001127983 */ /* 0x000e9e0000300a00 */
[----:B------:R-:W-:-:S06]  /*18e60*/  NOP ;  /* 0x0000000000007918 */ /* 0x000fcc0000000000 */
[----:B------:R-:W-:Y:S01]  /*18e70*/  STL.64 [R1+0x130], R24 ;  /* 0x0001301801007387 */ /* 0x000fe20000100a00 */
[----:B------:R-:W-:-:S03]  /*18e80*/  IMAD.MOV.U32 R15, RZ, RZ, R27 ;  /* 0x000000ffff0f7224 */ /* 0x000fc600078e001b */
[----:B------:R0:W-:Y:S01]  /*18e90*/  STL.64 [R1+0x138], R26 ;  /* 0x0001381a01007387 */ /* 0x0001e20000100a00 */
[----:B------:R-:W-:-:S03]  /*18ea0*/  IMAD.MOV.U32 R14, RZ, RZ, R25 ;  /* 0x000000ffff0e7224 */ /* 0x000fc600078e0019 */
[----:B0-----:R-:W4:Y:S04]  /*18eb0*/  LDL.LU.64 R26, [R1+0xc00] ;  /* 0x000c0000011a7983 */ /* 0x001f280000300a00 */
[----:B------:R-:W4:Y:S04]  /*18ec0*/  LDL.LU.64 R24, [R1+0xbf8] ;  /* 0x000bf80001187983 */ /* 0x000f280000300a00 */
[----:B------:R0:W-:Y:S04]  /*18ed0*/  STL [R1+0xa68], R14 ;  /* 0x000a680e01007387 */ /* 0x0001e80000100800 */
[----:B------:R1:W-:Y:S01]  /*18ee0*/  STL [R1+0xa64], R15 ;  /* 0x000a640f01007387 */ /* 0x0003e20000100800 */
[----:B0-----:R-:W-:-:S02]  /*18ef0*/  IMAD.MOV.U32 R14, RZ, RZ, R5 ;  /* 0x000000ffff0e7224 */ /* 0x001fc400078e0005 */
[----:B-1----:R-:W-:-:S05]  /*18f00*/  IMAD.MOV.U32 R15, RZ, RZ, R4 ;  /* 0x000000ffff0f7224 */ /* 0x002fca00078e0004 */
[----:B------:R0:W-:Y:S02]  /*18f10*/  STL.64 [R1+0xb80], R14 ;  /* 0x000b800e01007387 */ /* 0x0001e40000100a00 */
[----:B0-----:R-:W-:Y:S02]  /*18f20*/  IMAD.MOV.U32 R14, RZ, RZ, R11 ;  /* 0x000000ffff0e7224 */ /* 0x001fe400078e000b */
[----:B------:R-:W-:Y:S02]  /*18f30*/  IMAD.MOV.U32 R15, RZ, RZ, R10 ;  /* 0x000000ffff0f7224 */ /* 0x000fe400078e000a */
[----:B--2---:R-:W-:Y:S02]  /*18f40*/  IMAD.MOV.U32 R5, RZ, RZ, R18 ;  /* 0x000000ffff057224 */ /* 0x004fe400078e0012 */
[----:B------:R-:W-:Y:S01]  /*18f50*/  IMAD.MOV.U32 R4, RZ, RZ, R19 ;  /* 0x000000ffff047224 */ /* 0x000fe200078e0013 */
[----:B----4-:R-:W-:-:S15]  /*18f60*/  HMMA.16816.F32 R24, R20, R18, R24 ;  /* 0x000000121418723c */ /* 0x010fde0000001818 */
[----:B------:R-:W-:-:S08]  /*18f70*/  NOP ;  /* 0x0000000000007918 */ /* 0x000fd00000000000 */
[----:B------:R0:W-:Y:S04]  /*18f80*/  STL.64 [R1+0x120], R24 ;  /* 0x0001201801007387 */ /* 0x0001e80000100a00 */
[----:B------:R1:W-:Y:S01]  /*18f90*/  STL.64 [R1+0x128], R26 ;  /* 0x0001281a01007387 */ /* 0x0003e20000100a00 */
[----:B------:R-:W-:-:S03]  /*18fa0*/  IMAD.MOV.U32 R18, RZ, RZ, R24 ;  /* 0x000000ffff127224 */ /* 0x000fc600078e0018 */
[----:B------:R2:W-:Y:S01]  /*18fb0*/  STL.64 [R1+0xb98], R14 ;  /* 0x000b980e01007387 */ /* 0x0005e20000100a00 */
[----:B------:R-:W-:-:S03]  /*18fc0*/  IMAD.MOV.U32 R19, RZ, RZ, R26 ;  /* 0x000000ffff137224 */ /* 0x000fc600078e001a */
[----:B0-----:R-:W4:Y:S04]  /*18fd0*/  LDL.LU R24, [R1+0x170] ;  /* 0x0001700001187983 */ /* 0x001f280000300800 */
[----:B------:R-:W4:Y:S04]  /*18fe0*/  LDL.LU R25, [R1+0x174] ;  /* 0x0001740001197983 */ /* 0x000f280000300800 */
[----:B-1----:R-:W4:Y:S01]  /*18ff0*/  LDL.LU R26, [R1+0x178] ;  /* 0x00017800011a7983 */ /* 0x002f220000300800 */
[----:B--2---:R-:W-:Y:S02]  /*19000*/  IMAD.MOV.U32 R14, RZ, RZ, R9 ;  /* 0x000000ffff0e7224 */ /* 0x004fe400078e0009 */
[----:B------:R-:W-:Y:S01]  /*19010*/  IMAD.MOV.U32 R15, RZ, RZ, R8 ;  /* 0x000000ffff0f7224 */ /* 0x000fe200078e0008 */
[----:B------:R-:W4:Y:S04]  /*19020*/  LDL.LU R27, [R1+0x17c] ;  /* 0x00017c00011b7983 */ /* 0x000f280000300800 */
[----:B------:R-:W3:Y:S04]  /*19030*/  LDL.LU R8, [R1+0x180] ;  /* 0x0001800001087983 */ /* 0x000ee80000300800 */
[----:B------:R-:W3:Y:S04]  /*19040*/  LDL.LU R9, [R1+0x184] ;  /* 0x0001840001097983 */ /* 0x000ee80000300800 */
[----:B------:R-:W3:Y:S04]  /*19050*/  LDL.LU R10, [R1+0x188] ;  /* 0x00018800010a7983 */ /* 0x000ee80000300800 */
[----:B------:R-:W3:Y:S04]  /*19060*/  LDL.LU R11, [R1+0x18c] ;  /* 0x00018c00010b7983 */ /* 0x000ee80000300800 */
[----:B------:R-:W-:Y:S04]  /*19070*/  STL.64 [R1+0xbb0], R14 ;  /* 0x000bb00e01007387 */ /* 0x000fe80000100a00 */
[----:B------:R0:W-:Y:S04]  /*19080*/  STL [R1+0xa70], R18 ;  /* 0x000a701201007387 */ /* 0x0001e80000100800 */
[----:B------:R1:W-:Y:S04]  /*19090*/  STL [R1+0xa6c], R19 ;  /* 0x000a6c1301007387 */ /* 0x0003e80000100800 */
[----:B------:R-:W2:Y:S04]  /*190a0*/  LDL.LU R16, [R1+0x20] ;  /* 0x0000200001107983 */ /* 0x000ea80000300800 */
[----:B------:R-:W2:Y:S04]  /*190b0*/  LDL.LU R17, [R1+0x24] ;  /* 0x0000240001117983 */ /* 0x000ea80000300800 */
[----:B0-----:R-:W4:Y:S04]  /*190c0*/  LDL.LU R18, [R1+0x28] ;  /* 0x0000280001127983 */ /* 0x001f280000300800 */
[----:B-1----:R-:W4:Y:S01]  /*190d0*/  LDL.LU R19, [R1+0x2c] ;  /* 0x00002c0001137983 */ /* 0x002f220000300800 */
[----:B------:R-:W-:-:S02]  /*190e0*/  IMAD.MOV.U32 R14, RZ, RZ, R13 ;  /* 0x000000ffff0e7224 */ /* 0x000fc400078e000d */
[----:B------:R-:W-:-:S05]  /*190f0*/  IMAD.MOV.U32 R15, RZ, RZ, R12 ;  /* 0x000000ffff0f7224 */ /* 0x000fca00078e000c */
[----:B------:R0:W-:Y:S04]  /*19100*/  STL.64 [R1+0xbd8], R14 ;  /* 0x000bd80e01007387 */ /* 0x0001e80000100a00 */
[----:B------:R-:W3:Y:S04]  /*19110*/  LDL.LU R12, [R1+0x160] ;  /* 0x00016000010c7983 */ /* 0x000ee80000300800 */
[----:B------:R-:W3:Y:S04]  /*19120*/  LDL.LU R13, [R1+0x164] ;  /* 0x00016400010d7983 */ /* 0x000ee80000300800 */
[----:B0-----:R-:W3:Y:S04]  /*19130*/  LDL.LU R14, [R1+0x168] ;  /* 0x00016800010e7983 */ /* 0x001ee80000300800 */
[----:B------:R-:W3:Y:S04]  /*19140*/  LDL.LU R15, [R1+0x16c] ;  /* 0x00016c00010f7983 */ /* 0x000ee80000300800 */
[----:B----4-:R-:W-:Y:S04]  /*19150*/  STL.64 [R1+0xb90], R18 ;  /* 0x000b901201007387 */ /* 0x010fe80000100a00 */
[----:B--2---:R0:W-:Y:S04]  /*19160*/  STL.64 [R1+0xb88], R16 ;  /* 0x000b881001007387 */ /* 0x0041e80000100a00 */
[----:B0-----:R-:W2:Y:S04]  /*19170*/  LDL.LU R16, [R1+0x30] ;  /* 0x0000300001107983 */ /* 0x001ea80000300800 */
[----:B------:R-:W2:Y:S04]  /*19180*/  LDL.LU R17, [R1+0x34] ;  /* 0x0000340001117983 */ /* 0x000ea80000300800 */
[----:B------:R-:W4:Y:S04]  /*19190*/  LDL.LU R18, [R1+0x38] ;  /* 0x0000380001127983 */ /* 0x000f280000300800 */
[----:B------:R-:W4:Y:S01]  /*191a0*/  LDL.LU R19, [R1+0x3c] ;  /* 0x00003c0001137983 */ /* 0x000f220000300800 */
[C---:B---3--:R-:W-:Y:S03]  /*191b0*/  HMMA.16816.F32 R8, R20.reuse, R6, R8 ;  /* 0x000000061408723c */ /* 0x048fe60000001808 */
[----:B----4-:R-:W-:Y:S04]  /*191c0*/  STL.64 [R1+0xba8], R18 ;  /* 0x000ba81201007387 */ /* 0x010fe80000100a00 */
[----:B--2---:R0:W-:Y:S04]  /*191d0*/  STL.64 [R1+0xba0], R16 ;  /* 0x000ba01001007387 */ /* 0x0041e80000100a00 */
        /* <DEDUP_REMOVED lines=8> */
[----:B------:R-:W2:Y:S04]  /*19260*/  LDL.LU R18, [R1+0xd8] ;  /* 0x0000d80001127983 */ /* 0x000ea80000300800 */
[----:B------:R-:W2:Y:S04]  /*19270*/  LDL.LU R19, [R1+0xdc] ;  /* 0x0000dc0001137983 */ /* 0x000ea80000300800 */
[----:B------:R-:W-:Y:S04]  /*19280*/  STL.64 [R1+0x110], R8 ;  /* 0x0001100801007387 */ /* 0x000fe80000100a00 */
[----:B------:R0:W-:Y:S04]  /*19290*/  STL.64 [R1+0x118], R10 ;  /* 0x0001180a01007387 */ /* 0x0001e80000100a00 */
[----:B0-----:R-:W3:Y:S04]  /*192a0*/  LDL.LU.64 R10, [R1+0xbf0] ;  /* 0x000bf000010a7983 */ /* 0x001ee80000300a00 */
[----:B------:R-:W-:Y:S01]  /*192b0*/  STL.64 [R1+0xb68], R6 ;  /* 0x000b680601007387 */ /* 0x000fe20000100a00 */
[----:B---3--:R-:W-:-:S15]  /*192c0*/  HMMA.16816.F32 R24, R20, R10, R24 ;  /* 0x0000000a1418723c */ /* 0x008fde0000001818 */
[----:B------:R-:W-:-:S08]  /*192d0*/  NOP ;  /* 0x0000000000007918 */ /* 0x000fd00000000000 */
[----:B------:R-:W-:Y:S04]  /*192e0*/  STL.64 [R1+0x100], R24 ;  /* 0x0001001801007387 */ /* 0x000fe80000100a00 */
[----:B------:R0:W-:Y:S04]  /*192f0*/  STL.64 [R1+0x108], R26 ;  /* 0x0001081a01007387 */ /* 0x0001e80000100a00 */
[----:B0-----:R-:W3:Y:S04]  /*19300*/  LDL.LU.64 R26, [R1+0xbe8] ;  /* 0x000be800011a7983 */ /* 0x001ee80000300a00 */
[----:B------:R0:W-:Y:S04]  /*19310*/  STL.64 [R1+0xb60], R10 ;  /* 0x000b600a01007387 */ /* 0x0001e80000100a00 */
[----:B------:R-:W4:Y:S04]  /*19320*/  LDL.LU R8, [R1] ;  /* 0x0000000001087983 */ /* 0x000f280000300800 */
[----:B------:R-:W4:Y:S04]  /*19330*/  LDL.LU R9, [R1+0x4] ;  /* 0x0000040001097983 */ /* 0x000f280000300800 */
[----:B0-----:R-:W2:Y:S04]  /*19340*/  LDL.LU R10, [R1+0x8] ;  /* 0x00000800010a7983 */ /* 0x001ea80000300800 */
[----:B------:R-:W2:Y:S01]  /*19350*/  LDL.LU R11, [R1+0xc] ;  /* 0x00000c00010b7983 */ /* 0x000ea20000300800 */
[----:B---3--:R-:W-:Y:S03]  /*19360*/  HMMA.16816.F32 R24, R20, R26, R12 ;  /* 0x0000001a1418723c */ /* 0x008fe6000000180c */
[----:B--2---:R-:W-:Y:S04]  /*19370*/  STL.64 [R1+0xb78], R10 ;  /* 0x000b780a01007387 */ /* 0x004fe80000100a00 */
[----:B----4-:R0:W-:Y:S02]  /*19380*/  STL.64 [R1+0xb70], R8 ;  /* 0x000b700801007387 */ /* 0x0101e40000100a00 */
[----:B0-----:R-:W-:-:S02]  /*19390*/  IMAD.MOV.U32 R8, RZ, RZ, R0 ;  /* 0x000000ffff087224 */ /* 0x001fc400078e0000 */
[----:B------:R-:W2:Y:S04]  /*193a0*/  LDL.LU R0, [R1+0xbe0] ;  /* 0x000be00001007983 */ /* 0x000ea80000300800 */
[----:B------:R-:W3:Y:S08]  /*193b0*/  LDL.LU.64 R14, [R1+0xbd8] ;  /* 0x000bd800010e7983 */ /* 0x000ef00000300a00 */
[----:B------:R-:W-:Y:S01]  /*193c0*/  STL.64 [R1+0xf0], R24 ;  /* 0x0000f01801007387 */ /* 0x000fe20000100a00 */
[----:B------:R-:W-:-:S03]  /*193d0*/  IMAD.MOV.U32 R21, RZ, RZ, R26 ;  /* 0x000000ffff157224 */ /* 0x000fc600078e001a */
[----:B------:R0:W-:Y:S01]  /*193e0*/  STL.64 [R1+0xf8], R26 ;  /* 0x0000f81a01007387 */ /* 0x0001e20000100a00 */
[----:B------:R-:W-:-:S03]  /*193f0*/  IMAD.MOV.U32 R20, RZ, RZ, R24 ;  /* 0x000000ffff147224 */ /* 0x000fc600078e0018 */
[----:B0-----:R-:W3:Y:S04]  /*19400*/  LDL.LU.64 R26, [R1+0xbd0] ;  /* 0x000bd000011a7983 */ /* 0x001ee80000300a00 */
[----:B------:R-:W3:Y:S04]  /*19410*/  LDL.LU.64 R24, [R1+0xbc8] ;  /* 0x000bc80001187983 */ /* 0x000ee80000300a00 */
[----:B------:R-:W4:Y:S04]  /*19420*/  LDL.LU R23, [R1+0x434] ;  /* 0x0004340001177983 */ /* 0x000f280000300800 */
[----:B------:R0:W-:Y:S04]  /*19430*/  STL [R1+0xa78], R20 ;  /* 0x000a781401007387 */ /* 0x0001e80000100800 */
[----:B------:R-:W-:Y:S01]  /*19440*/  STL [R1+0xa74], R21 ;  /* 0x000a741501007387 */ /* 0x000fe20000100800 */
[----:B------:R-:W-:-:S02]  /*19450*/  IMAD.MOV.U32 R6, RZ, RZ, R5 ;  /* 0x000000ffff067224 */ /* 0x000fc400078e0005 */
[----:B------:R-:W-:Y:S02]  /*19460*/  IMAD.MOV.U32 R7, RZ, RZ, R4 ;  /* 0x000000ffff077224 */ /* 0x000fe400078e0004 */
[----:B------:R-:W-:Y:S02]  /*19470*/  IMAD.MOV.U32 R9, RZ, RZ, R28 ;  /* 0x000000ffff097224 */ /* 0x000fe400078e001c */
[----:B------:R-:W-:Y:S02]  /*19480*/  IMAD.MOV.U32 R10, RZ, RZ, R3 ;  /* 0x000000ffff0a7224 */ /* 0x000fe400078e0003 */
[----:B------:R-:W-:Y:S01]  /*19490*/  IMAD.MOV.U32 R11, RZ, RZ, R2 ;  /* 0x000000ffff0b7224 */ /* 0x000fe200078e0002 */
[----:B------:R-:W1:Y:S08]  /*194a0*/  LDC R28, c[0x0][0x238] ;  /* 0x00008e00ff1c7b82 */ /* 0x000e700000000800 */
[----:B0-----:R-:W0:Y:S01]  /*194b0*/  LDC R20, c[0x0][0x230] ;  /* 0x00008c00ff147b82 */ /* 0x001e220000000800 */
[----:B---3--:R-:W-:Y:S01]  /*194c0*/  HMMA.16816.F32 R12, R24, R14, R16 ;  /* 0x0000000e180c723c */ /* 0x008fe20000001810 */
[----:B------:R-:W3:Y:S04]  /*194d0*/  LDL.LU.64 R18, [R1+0xbc0] ;  /* 0x000bc00001127983 */ /* 0x000ee80000300a00 */
[----:B------:R-:W3:-:S15]  /*194e0*/  LDL.LU.64 R16, [R1+0xbb8] ;  /* 0x000bb80001107983 */ /* 0x000ede0000300a00 */
[----:B------:R-:W-:-:S03]  /*194f0*/  NOP ;  /* 0x0000000000007918 */ /* 0x000fc60000000000 */
[----:B------:R-:W-:Y:S04]  /*19500*/  STL.64 [R1+0x2b0], R12 ;  /* 0x0002b00c01007387 */ /* 0x000fe80000100a00 */
[----:B------:R1:W-:Y:S04]  /*19510*/  STL.64 [R1+0x2b8], R14 ;  /* 0x0002b80e01007387 */ /* 0x0003e80000100a00 */
[----:B-1----:R-:W3:Y:S02]  /*19520*/  LDL.LU.64 R14, [R1+0xbb0] ;  /* 0x000bb000010e7983 */ /* 0x002ee40000300a00 */
[----:B---3--:R-:W-:Y:S02]  /*19530*/  HMMA.16816.F32 R12, R24, R14, R16 ;  /* 0x0000000e180c723c */ /* 0x008fe40000001810 */
[----:B------:R-:W3:Y:S04]  /*19540*/  LDL.LU.64 R18, [R1+0xba8] ;  /* 0x000ba80001127983 */ /* 0x000ee80000300a00 */
[----:B------:R-:W3:-:S15]  /*19550*/  LDL.LU.64 R16, [R1+0xba0] ;  /* 0x000ba00001107983 */ /* 0x000ede0000300a00 */
[----:B------:R-:W-:-:S02]  /*19560*/  NOP ;  /* 0x0000000000007918 */ /* 0x000fc40000000000 */
        /* <DEDUP_REMOVED lines=9> */
[----:B-1----:R-:W3:Y:S01]  /*19600*/  LDL.LU.64 R14, [R1+0xb80] ;  /* 0x000b8000010e7983 */ /* 0x002ee20000300a00 */
[----:B------:R-:W-:Y:S01]  /*19610*/  HMMA.16816.F32 R4, R24, R6, R8 ;  /* 0x000000061804723c */ /* 0x000fe20000001808 */
[----:B------:R-:W-:-:S05]  /*19620*/  IMAD.SHL.U32 R21, R28, 0x40, RZ ;  /* 0x000000401c157824 */ /* 0x000fca00078e00ff */
[----:B---3--:R-:W-:-:S15]  /*19630*/  HMMA.16816.F32 R12, R24, R14, R16 ;  /* 0x0000000e180c723c */ /* 0x008fde0000001810 */
[----:B------:R-:W-:-:S08]  /*19640*/  NOP ;  /* 0x0000000000007918 */ /* 0x000fd00000000000 */
[----:B------:R1:W-:Y:S04]  /*19650*/  STL.64 [R1+0x1c0], R12 ;  /* 0x0001c00c01007387 */ /* 0x0003e80000100a00 */
[----:B------:R3:W-:Y:S01]  /*19660*/  STL.64 [R1+0x1c8], R14 ;  /* 0x0001c80e01007387 */ /* 0x0007e20000100a00 */
[----:B-1----:R-:W-:-:S05]  /*19670*/  IMAD.MOV.U32 R12, RZ, RZ, R15 ;  /* 0x000000ffff0c7224 */ /* 0x002fca00078e000f */
[----:B------:R-:W-:Y:S04]  /*19680*/  STL [R1+0xa7c], R12 ;  /* 0x000a7c0c01007387 */ /* 0x000fe80000100800 */
[----:B------:R-:W2:Y:S04]  /*19690*/  LDL.LU R19, [R1+0x830] ;  /* 0x0008300001137983 */ /* 0x000ea80000300800 */
[----:B------:R-:W2:Y:S04]  /*196a0*/  LDL.LU R18, [R1+0x828] ;  /* 0x0008280001127983 */ /* 0x000ea80000300800 */
[----:B---3--:R-:W3:Y:S04]  /*196b0*/  LDL.LU R15, [R1+0x820] ;  /* 0x00082000010f7983 */ /* 0x008ee80000300800 */
[----:B------:R-:W3:Y:S04]  /*196c0*/  LDL.LU R14, [R1+0x818] ;  /* 0x00081800010e7983 */ /* 0x000ee80000300800 */
[----:B------:R-:W3:Y:S04]  /*196d0*/  LDL.LU R16, [R1+0x810] ;  /* 0x0008100001107983 */ /* 0x000ee80000300800 */
[----:B------:R-:W3:Y:S04]  /*196e0*/  LDL.LU R17, [R1+0x808] ;  /* 0x0008080001117983 */ /* 0x000ee80000300800 */
[----:B------:R-:W3:Y:S04]  /*196f0*/  LDL.LU R13, [R1+0x82c] ;  /* 0x00082c00010d7983 */ /* 0x000ee80000300800 */
[----:B------:R-:W3:Y:S04]  /*19700*/  LDL.LU R29, [R1+0x800] ;  /* 0x00080000011d7983 */ /* 0x000ee80000300800 */
[----:B------:R-:W3:Y:S04]  /*19710*/  LDL.LU R28, [R1+0x824] ;  /* 0x00082400011c7983 */ /* 0x000ee80000300800 */
[----:B------:R-:W4:Y:S04]  /*19720*/  LDL.LU.64 R10, [R1+0xb78] ;  /* 0x000b7800010a7983 */ /* 0x000f280000300a00 */
[----:B------:R-:W4:Y:S04]  /*19730*/  LDL.LU.64 R8, [R1+0xb70] ;  /* 0x000b700001087983 */ /* 0x000f280000300a00 */
[----:B------:R-:W-:Y:S04]  /*19740*/  STL.64 [R1+0x230], R4 ;  /* 0x0002300401007387 */ /* 0x000fe80000100a00 */
[----:B------:R1:W-:Y:S04]  /*19750*/  STL.64 [R1+0x238], R6 ;  /* 0x0002380601007387 */ /* 0x0003e80000100a00 */
[----:B-1----:R-:W4:Y:S02]  /*19760*/  LDL.LU.64 R6, [R1+0xb68] ;  /* 0x000b680001067983 */ /* 0x002f240000300a00 */
[----:B----4-:R-:W-:Y:S02]  /*19770*/  HMMA.16816.F32 R4, R24, R6, R8 ;  /* 0x000000061804723c */ /* 0x010fe40000001808 */
[----:B------:R-:W4:-:S15]  /*19780*/  LDL.LU.64 R10, [R1+0xb60] ;  /* 0x000b6000010a7983 */ /* 0x000f1e0000300a00 */
[----:B------:R-:W-:-:S06]  /*19790*/  NOP ;  /* 0x0000000000007918 */ /* 0x000fcc0000000000 */
[----:B------:R-:W-:Y:S04]  /*197a0*/  STL.64 [R1+0x240], R4 ;  /* 0x0002400401007387 */ /* 0x000fe80000100a00 */
[----:B------:R1:W-:Y:S04]  /*197b0*/  STL.64 [R1+0x248], R6 ;  /* 0x0002480601007387 */ /* 0x0003e80000100a00 */
[----:B-1----:R-:W4:Y:S04]  /*197c0*/  LDL.LU.64 R6, [R1+0xb58] ;  /* 0x000b580001067983 */ /* 0x002f280000300a00 */
[----:B------:R-:W4:Y:S02]  /*197d0*/  LDL.LU.64 R4, [R1+0xb50] ;  /* 0x000b500001047983 */ /* 0x000f240000300a00 */
[----:B----4-:R-:W-:Y:S02]  /*197e0*/  HMMA.16816.F32 R4, R24, R10, R4 ;  /* 0x0000000a1804723c */ /* 0x010fe40000001804 */
[----:B------:R-:W4:Y:S04]  /*197f0*/  LDL.LU.64 R10, [R1+0xb48] ;  /* 0x000b4800010a7983 */ /* 0x000f280000300a00 */
[----:B------:R-:W4:-:S15]  /*19800*/  LDL.LU.64 R8, [R1+0xb40] ;  /* 0x000b400001087983 */ /* 0x000f1e0000300a00 */
[----:B------:R-:W-:-:S02]  /*19810*/  NOP ;  /* 0x0000000000007918 */ /* 0x000fc40000000000 */
[----:B------:R1:W-:Y:S04]  /*19820*/  STL.64 [R1+0x250], R4 ;  /* 0x0002500401007387 */ /* 0x0003e80000100a00 */
[----:B------:R0:W-:Y:S04]  /*19830*/  STL.64 [R1+0x258], R6 ;  /* 0x0002580601007387 */ /* 0x0001e80000100a00 */
[----:B-1----:R-:W2:Y:S04]  /*19840*/  LDL.LU.64 R4, [R1+0x378] ;  /* 0x0003780001047983 */ /* 0x002ea80000300a00 */
[----:B0-----:R-:W3:Y:S01]  /*19850*/  LDL.LU.64 R6, [R1+0x370] ;  /* 0x0003700001067983 */ /* 0x001ee20000300a00 */
[----:B------:R-:W-:-:S02]  /*19860*/  IMAD.SHL.U32 R21, R21, 0x2, RZ ;  /* 0x0000000215157824 */ /* 0x000fc400078e00ff */
[----:B------:R-:W-:-:S03]  /*19870*/  VIADD R23, R23, 0x1 ;  /* 0x0000000117177836 */ /* 0x000fc60000000000 */
[-C--:B--2---:R-:W-:Y:S02]  /*19880*/  IADD3 R2, P0, R4, R21.reuse, RZ ;  /* 0x0000001504027210 */ /* 0x084fe40007f1e0ff */
[----:B---3--:R-:W-:-:S03]  /*19890*/  IADD3 R3, P1, R6, R21, RZ ;  /* 0x0000001506037210 */ /* 0x008fc60007f3e0ff */
[--C-:B------:R-:W-:Y:S02]  /*198a0*/  IMAD.X R4, R5, 0x1, R0.reuse, P0 ;  /* 0x0000000105047824 */ /* 0x100fe400000e0600 */
[----:B------:R-:W-:Y:S01]  /*198b0*/  IMAD.X R5, R7, 0x1, R0, P1 ;  /* 0x0000000107057824 */ /* 0x000fe200008e0600 */
[----:B------:R-:W-:Y:S04]  /*198c0*/  STL [R1+0xa80], R2 ;  /* 0x000a800201007387 */ /* 0x000fe80000100800 */
[----:B------:R-:W-:Y:S04]  /*198d0*/  STL [R1+0xa84], R3 ;  /* 0x000a840301007387 */ /* 0x000fe80000100800 */
[----:B------:R-:W-:Y:S04]  /*198e0*/  STL [R1+0xa88], R4 ;  /* 0x000a880401007387 */ /* 0x000fe80000100800 */
[----:B------:R-:W-:Y:S04]  /*198f0*/  STL [R1+0x434], R23 ;  /* 0x0004341701007387 */ /* 0x000fe80000100800 */
[----:B------:R-:W-:Y:S04]  /*19900*/  STL [R1+0xa8c], R5 ;  /* 0x000a8c0501007387 */ /* 0x000fe80000100800 */
[----:B------:R-:W4:Y:S04]  /*19910*/  LDL.LU R6, [R1+0x58] ;  /* 0x0000580001067983 */ /* 0x000f280000300800 */
[----:B------:R-:W4:Y:S01]  /*19920*/  LDL.LU R7, [R1+0x5c] ;  /* 0x00005c0001077983 */ /* 0x000f220000300800 */
[----:B------:R-:W-:-:S02]  /*19930*/  IADD3 R19, P5, R19, R21, RZ ;  /* 0x0000001513137210 */ /* 0x000fc40007fbe0ff */
[-C--:B------:R-:W-:Y:S02]  /*19940*/  IADD3 R18, P6, R18, R21.reuse, RZ ;  /* 0x0000001512127210 */ /* 0x080fe40007fde0ff */
[-C--:B------:R-:W-:Y:S02]  /*19950*/  IADD3 R15, P1, R15, R21.reuse, RZ ;  /* 0x000000150f0f7210 */ /* 0x080fe40007f3e0ff */
[-C--:B------:R-:W-:Y:S02]  /*19960*/  IADD3 R14, P2, R14, R21.reuse, RZ ;  /* 0x000000150e0e7210 */ /* 0x080fe40007f5e0ff */
[-C--:B------:R-:W-:Y:S02]  /*19970*/  IADD3 R16, P3, R16, R21.reuse, RZ ;  /* 0x0000001510107210 */ /* 0x080fe40007f7e0ff */
[-C--:B------:R-:W-:Y:S01]  /*19980*/  IADD3 R17, P4, R17, R21.reuse, RZ ;  /* 0x0000001511117210 */ /* 0x080fe20007f9e0ff */
[--C-:B------:R-:W-:Y:S01]  /*19990*/  IMAD.X R13, R13, 0x1, R0.reuse, P5 ;  /* 0x000000010d0d7824 */ /* 0x100fe200028e0600 */
[----:B------:R-:W-:Y:S01]  /*199a0*/  IADD3 R29, P5, R29, R21, RZ ;  /* 0x000000151d1d7210 */ /* 0x000fe20007fbe0ff */
[----:B------:R-:W-:Y:S01]  /*199b0*/  IMAD.X R28, R28, 0x1, R0, P6 ;  /* 0x000000011c1c7824 */ /* 0x000fe200030e0600 */
[----:B----4-:R-:W-:-:S15]  /*199c0*/  HMMA.16816.F32 R8, R24, R6, R8 ;  /* 0x000000061808723c */ /* 0x010fde0000001808 */
[----:B------:R-:W-:-:S09]  /*199d0*/  NOP ;  /* 0x0000000000007918 */ /* 0x000fd20000000000 */
[----:B------:R-:W-:Y:S02]  /*199e0*/  IMAD.MOV.U32 R6, RZ, RZ, R8 ;  /* 0x000000ffff067224 */ /* 0x000fe400078e0008 */
[----:B------:R-:W-:Y:S02]  /*199f0*/  IMAD.MOV.U32 R7, RZ, RZ, R10 ;  /* 0x000000ffff077224 */ /* 0x000fe400078e000a */
[----:B------:R-:W-:Y:S02]  /*19a00*/  IMAD.MOV.U32 R24, RZ, RZ, R9 ;  /* 0x000000ffff187224 */ /* 0x000fe400078e0009 */
[----:B------:R-:W-:Y:S01]  /*19a10*/  IMAD.MOV.U32 R25, RZ, RZ, R11 ;  /* 0x000000ffff197224 */ /* 0x000fe200078e000b */
[----:B------:R-:W-:Y:S04]  /*19a20*/  STL.64 [R1+0x220], R8 ;  /* 0x0002200801007387 */ /* 0x000fe80000100a00 */
[----:B------:R-:W-:Y:S04]  /*19a30*/  STL.64 [R1+0x228], R10 ;  /* 0x0002280a01007387 */ /* 0x000fe80000100a00 */
        /* <DEDUP_REMOVED lines=12> */
[----:B0-----:R-:W2:Y:S04]  /*19b00*/  LDL.LU R0, [R1+0x7f8] ;  /* 0x0007f80001007983 */ /* 0x001ea80000300800 */
[----:B------:R-:W-:Y:S04]  /*19b10*/  STL [R1+0x800], R29 ;  /* 0x0008001d01007387 */ /* 0x000fe80000100800 */
[----:B------:R-:W3:Y:S04]  /*19b20*/  LDL.LU R25, [R1+0x7e8] ;  /* 0x0007e80001197983 */ /* 0x000ee80000300800 */
[----:B------:R-:W-:Y:S04]  /*19b30*/  STL [R1+0x824], R28 ;  /* 0x0008241c01007387 */ /* 0x000fe80000100800 */
[----:B---3--:R0:W-:Y:S04]  /*19b40*/  STL [R1+0xb30], R25 ;  /* 0x000b301901007387 */ /* 0x0081e80000100800 */
[----:B0-----:R-:W3:Y:S01]  /*19b50*/  LDL.LU R25, [R1+0x814] ;  /* 0x0008140001197983 */ /* 0x001ee20000300800 */
[----:B------:R-:W-:-:S03]  /*19b60*/  VIADD R20, R20, 0x3f ;  /* 0x0000003f14147836 */ /* 0x000fc60000000000 */
[----:B---3--:R0:W-:Y:S04]  /*19b70*/  STL [R1+0xb34], R25 ;  /* 0x000b341901007387 */ /* 0x0081e80000100800 */
[----:B0-----:R-:W3:Y:S01]  /*19b80*/  LDL.LU R25, [R1+0x7f0] ;  /* 0x0007f00001197983 */ /* 0x001ee20000300800 */
[----:B------:R-:W-:-:S04]  /*19b90*/  SHF.R.S32.HI R22, RZ, 0x1f, R20 ;  /* 0x0000001fff167819 */ /* 0x000fc80000011414 */
[----:B------:R-:W-:-:S04]  /*19ba0*/  LEA.HI R12, R22, R20, RZ, 0x6 ;  /* 0x00000014160c7211 */ /* 0x000fc800078f30ff */
[----:B------:R-:W-:-:S04]  /*19bb0*/  SHF.R.S32.HI R12, RZ, 0x6, R12 ;  /* 0x00000006ff0c7819 */ /* 0x000fc8000001140c */
[----:B------:R-:W-:Y:S02]  /*19bc0*/  ISETP.NE.U32.AND P0, PT, R23, R12, PT ;  /* 0x0000000c1700720c */ /* 0x000fe40003f05070 */
[----:B--2---:R-:W-:Y:S01]  /*19bd0*/  IADD3 R0, P6, R0, R21, RZ ;  /* 0x0000001500007210 */ /* 0x004fe20007fde0ff */
[----:B---3--:R0:W-:Y:S04]  /*19be0*/  STL [R1+0xb38], R25 ;  /* 0x000b381901007387 */ /* 0x0081e80000100800 */
        /* <DEDUP_REMOVED lines=27> */
[----:B------:R0:W-:Y:S04]  /*19da0*/  STL [R1+0x7f8], R0 ;  /* 0x0007f80001007387 */ /* 0x0001e80000100800 */
[----:B0-----:R-:W2:Y:S02]  /*19db0*/  LDL.LU R0, [R1+0xb3c] ;  /* 0x000b3c0001007983 */ /* 0x001ea40000300800 */
[----:B--2---:R-:W-:-:S05]  /*19dc0*/  IMAD.X R25, R25, 0x1, R0, P1 ;  /* 0x0000000119197824 */ /* 0x004fca00008e0600 */
[----:B------:R0:W-:Y:S04]  /*19dd0*/  STL [R1+0x81c], R25 ;  /* 0x00081c1901007387 */ /* 0x0001e80000100800 */
[----:B0-----:R-:W2:Y:S02]  /*19de0*/  LDL.LU R25, [R1+0xb38] ;  /* 0x000b380001197983 */ /* 0x001ea40000300800 */
[----:B--2---:R-:W-:-:S05]  /*19df0*/  IADD3 R25, P1, R25, R21, RZ ;  /* 0x0000001519197210 */ /* 0x004fca0007f3e0ff */
[----:B------:R0:W-:Y:S04]  /*19e00*/  STL [R1+0x7f0], R25 ;  /* 0x0007f01901007387 */ /* 0x0001e80000100800 */
[----:B0-----:R-:W2:Y:S02]  /*19e10*/  LDL.LU R25, [R1+0xb34] ;  /* 0x000b340001197983 */ /* 0x001ea40000300800 */
[----:B--2---:R-:W-:-:S05]  /*19e20*/  IMAD.X R25, R25, 0x1, R0, P2 ;  /* 0x0000000119197824 */ /* 0x004fca00010e0600 */
[----:B------:R0:W-:Y:S04]  /*19e30*/  STL [R1+0x814], R25 ;  /* 0x0008141901007387 */ /* 0x0001e80000100800 */
[----:B0-----:R-:W2:Y:S01]  /*19e40*/  LDL.LU R25, [R1+0xb30] ;  /* 0x000b300001197983 */ /* 0x001ea20000300800 */
[--C-:B---3--:R-:W-:Y:S01]  /*19e50*/  IMAD.X R24, R24, 0x1, R0.reuse, P3 ;  /* 0x0000000118187824 */ /* 0x108fe200018e0600 */
[-C--:B----4-:R-:W-:Y:S01]  /*19e60*/  IADD3 R7, P3, R7, R21.reuse, RZ ;  /* 0x0000001507077210 */ /* 0x090fe20007f7e0ff */
[--C-:B------:R-:W-:Y:S01]  /*19e70*/  IMAD.X R6, R6, 0x1, R0.reuse, P4 ;  /* 0x0000000106067824 */ /* 0x100fe200020e0600 */
[-C--:B------:R-:W-:Y:S01]  /*19e80*/  IADD3 R26, P4, R26, R21.reuse, RZ ;  /* 0x000000151a1a7210 */ /* 0x080fe20007f9e0ff */
        /* <DEDUP_REMOVED lines=16> */
[----:B------:R-:W-:Y:S01]  /*19f90*/  IMAD.X R29, R29, 0x1, R0, P3 ;  /* 0x000000011d1d7824 */ /* 0x000fe200018e0600 */
[----:B------:R-:W-:-:S02]  /*19fa0*/  IADD3 R28, P3, R28, R21, RZ ;  /* 0x000000151c1c7210 */ /* 0x000fc40007f7e0ff */
[----:B--2---:R-:W-:-:S05]  /*19fb0*/  IADD3 R25, P2, R25, R21, RZ ;  /* 0x0000001519197210 */ /* 0x004fca0007f5e0ff */
[----:B------:R-:W-:Y:S04]  /*19fc0*/  STL [R1+0x7e8], R25 ;  /* 0x0007e81901007387 */ /* 0x000fe80000100800 */
[----:B------:R-:W-:Y:S04]  /*19fd0*/  STL [R1+0x80c], R24 ;  /* 0x00080c1801007387 */ /* 0x000fe80000100800 */
[----:B------:R-:W-:Y:S04]  /*19fe0*/  STL [R1+0x7e0], R7 ;  /* 0x0007e00701007387 */ /* 0x000fe80000100800 */
[----:B------:R-:W-:Y:S04]  /*19ff0*/  STL [R1+0x804], R6 ;  /* 0x0008040601007387 */ /* 0x000fe80000100800 */
[----:B------:R-:W-:Y:S04]  /*1a000*/  STL [R1+0x7d8], R26 ;  /* 0x0007d81a01007387 */ /* 0x000fe80000100800 */
[----:B------:R-:W-:Y:S04]  /*1a010*/  STL [R1+0x7fc], R27 ;  /* 0x0007fc1b01007387 */ /* 0x000fe80000100800 */
[----:B------:R-:W-:Y:S01]  /*1a020*/  STL [R1+0x7d0], R8 ;  /* 0x0007d00801007387 */ /* 0x000fe20000100800 */
[----:B------:R-:W-:-:S03]  /*1a030*/  IMAD.X R4, R4, 0x1, R0, P2 ;  /* 0x0000000104047824 */ /* 0x000fc600010e0600 */
[----:B------:R-:W-:Y:S01]  /*1a040*/  STL [R1+0x7f4], R9 ;  /* 0x0007f40901007387 */ /* 0x000fe20000100800 */
[----:B------:R-:W-:-:S03]  /*1a050*/  IADD3 R3, P2, R3, R21, RZ ;  /* 0x0000001503037210 */ /* 0x000fc60007f5e0ff */
        /* <DEDUP_REMOVED lines=12> */
[----:B------:R-:W-:Y:S04]  /*1a120*/  STL [R1+0x7c4], R18 ;  /* 0x0007c41201007387 */ /* 0x000fe80000100800 */
[----:B------:R-:W-:Y:S01]  /*1a130*/  STL [R1+0x798], R15 ;  /* 0x0007980f01007387 */ /* 0x000fe20000100800 */
[----:B------:R-:W-:-:S03]  /*1a140*/  IADD3 R13, P2, R13, R21, RZ ;  /* 0x000000150d0d7210 */ /* 0x000fc60007f5e0ff */
        /* <DEDUP_REMOVED lines=10> */
[----:B0-----:R-:W3:Y:S04]  /*1a1f0*/  LDL.LU R25, [R1+0x770] ;  /* 0x0007700001197983 */ /* 0x001ee80000300800 */
[----:B---3--:R0:W-:Y:S04]  /*1a200*/  STL [R1+0xb24], R25 ;  /* 0x000b241901007387 */ /* 0x0081e80000100800 */
[----:B0-----:R-:W3:Y:S01]  /*1a210*/  LDL.LU R25, [R1+0x79c] ;  /* 0x00079c0001197983 */ /* 0x001ee20000300800 */
[----:B--2---:R-:W-:-:S03]  /*1a220*/  IMAD.X R21, R21, 0x1, R0, P4 ;  /* 0x0000000115157824 */ /* 0x004fc600020e0600 */
[----:B---3--:R0:W-:Y:S04]  /*1a230*/  STL [R1+0xb28], R25 ;  /* 0x000b281901007387 */ /* 0x0081e80000100800 */
[----:B0-----:R-:W2:Y:S04]  /*1a240*/  LDL.LU R25, [R1+0x778] ;  /* 0x0007780001197983 */ /* 0x001ea80000300800 */
[----:B------:R-:W3:Y:S04]  /*1a250*/  LDL.LU R24, [R1+0x768] ;  /* 0x0007680001187983 */ /* 0x000ee80000300800 */
[----:B------:R-:W4:Y:S04]  /*1a260*/  LDL.LU R7, [R1+0x78c] ;  /* 0x00078c0001077983 */ /* 0x000f280000300800 */
[----:B------:R-:W3:Y:S04]  /*1a270*/  LDL.LU R6, [R1+0x760] ;  /* 0x0007600001067983 */ /* 0x000ee80000300800 */
        /* <DEDUP_REMOVED lines=23> */
[----:B------:R0:W-:Y:S04]  /*1a3f0*/  STL [R1+0x7a4], R21 ;  /* 0x0007a41501007387 */ /* 0x0001e80000100800 */
[----:B0-----:R-:W2:Y:S02]  /*1a400*/  LDL.LU R21, [R1+0xb2c] ;  /* 0x000b2c0001157983 */ /* 0x001ea40000300800 */
[----:B--2---:R-:W-:-:S05]  /*1a410*/  IADD3 R25, P4, R25, R21, RZ ;  /* 0x0000001519197210 */ /* 0x004fca0007f9e0ff */
[----:B------:R0:W-:Y:S04]  /*1a420*/  STL [R1+0x778], R25 ;  /* 0x0007781901007387 */ /* 0x0001e80000100800 */
[----:B0-----:R-:W2:Y:S02]  /*1a430*/  LDL.LU R25, [R1+0xb28] ;  /* 0x000b280001197983 */ /* 0x001ea40000300800 */
[----:B--2---:R-:W-:-:S05]  /*1a440*/  IMAD.X R25, R25, 0x1, R0, P5 ;  /* 0x0000000119197824 */ /* 0x004fca00028e0600 */
[----:B------:R0:W-:Y:S04]  /*1a450*/  STL [R1+0x79c], R25 ;  /* 0x00079c1901007387 */ /* 0x0001e80000100800 */
[----:B0-----:R-:W2:Y:S02]  /*1a460*/  LDL.LU R25, [R1+0xb24] ;  /* 0x000b240001197983 */ /* 0x001ea40000300800 */
[----:B--2---:R-:W-:-:S05]  /*1a470*/  IADD3 R25, P5, R25, R21, RZ ;  /* 0x0000001519197210 */ /* 0x004fca0007fbe0ff */
[----:B------:R0:W-:Y:S04]  /*1a480*/  STL [R1+0x770], R25 ;  /* 0x0007701901007387 */ /* 0x0001e80000100800 */
[----:B0-----:R-:W2:Y:S01]  /*1a490*/  LDL.LU R25, [R1+0xb20] ;  /* 0x000b200001197983 */ /* 0x001ea20000300800 */
[--C-:B----4-:R-:W-:Y:S01]  /*1a4a0*/  IMAD.X R7, R7, 0x1, R0.reuse, P1 ;  /* 0x0000000107077824 */ /* 0x110fe200008e0600 */
[-C--:B---3--:R-:W-:Y:S01]  /*1a4b0*/  IADD3 R6, P1, R6, R21.reuse, RZ ;  /* 0x0000001506067210 */ /* 0x088fe20007f3e0ff */
        /* <DEDUP_REMOVED lines=17> */
[----:B------:R-:W-:Y:S01]  /*1a5d0*/  IADD3 R17, P5, R17, R21, RZ ;  /* 0x0000001511117210 */ /* 0x000fe20007fbe0ff */
[----:B------:R-:W-:-:S02]  /*1a5e0*/  IMAD.X R28, R28, 0x1, R0, P1 ;  /* 0x000000011c1c7824 */ /* 0x000fc400008e0600 */
[----:B--2---:R-:W-:Y:S01]  /*1a5f0*/  IMAD.X R25, R25, 0x1, R0, P6 ;  /* 0x0000000119197824 */ /* 0x004fe200030e0600 */
[----:B------:R-:W-:-:S04]  /*1a600*/  IADD3 R24, P6, R24, R21, RZ ;  /* 0x0000001518187210 */ /* 0x000fc80007fde0ff */
        /* <DEDUP_REMOVED lines=38> */
[----:B--2---:R-:W-:-:S03]  /*1a870*/  IADD3 R0, P1, R0, R21, RZ ;  /* 0x0000001500007210 */ /* 0x004fc60007f3e0ff */
        /* <DEDUP_REMOVED lines=557> */
[----:B------:R-:W-:Y:S01]  /*1cb50*/  IADD3 R23, P5, R23, UR7, RZ ;  /* 0x0000000717177c10 */ /* 0x000fe2000ffbe0ff */
[--C-:B------:R-:W-:Y:S01]  /*1cb60*/  IMAD.X R19, R19, 0x1, R0.reuse, P6 ;  /* 0x0000000113137824 */ /* 0x100fe200030e0600 */
[----:B------:R-:W-:Y:S01]  /*1cb70*/  IADD3 R18, P6, R18, UR7, RZ ;  /* 0x0000000712127c10 */ /* 0x000fe2000ffde0ff */
[--C-:B------:R-:W-:Y:S01]  /*1cb80*/  IMAD.X R15, R15, 0x1, R0.reuse, P1 ;  /* 0x000000010f0f7824 */ /* 0x100fe200008e0600 */
[----:B------:R-:W-:Y:S01]  /*1cb90*/  IADD3 R14, P1, R14, UR7, RZ ;  /* 0x000000070e0e7c10 */ /* 0x000fe2000ff3e0ff */
[--C-:B------:R-:W-:Y:S01]  /*1cba0*/  IMAD.X R16, R16, 0x1, R0.reuse, P2 ;  /* 0x0000000110107824 */ /* 0x100fe200010e0600 */
[----:B------:R-:W-:Y:S01]  /*1cbb0*/  IADD3 R17, P2, R17, UR7, RZ ;  /* 0x0000000711117c10 */ /* 0x000fe2000ff5e0ff */
[----:B--2---:R-:W-:Y:S01]  /*1cbc0*/  IMAD.X R25, R25, 0x1, R0, P3 ;  /* 0x0000000119197824 */ /* 0x004fe200018e0600 */
[----:B------:R-:W-:-:S04]  /*1cbd0*/  IADD3 R24, P3, R24, R21, RZ ;  /* 0x0000001518187210 */ /* 0x000fc80007f7e0ff */
[----:B------:R0:W-:Y:S04]  /*1cbe0*/  STL [R1+0x4ac], R25 ;  /* 0x0004ac1901007387 */ /* 0x0001e80000100800 */
        /* <DEDUP_REMOVED lines=25> */
[----:B0-----:R-:W2:Y:S01]  /*1cd80*/  LDL.LU R25, [R1+0x9c0] ;  /* 0x0009c00001197983 */ /* 0x001ea20000300800 */
[----:B------:R-:W-:Y:S01]  /*1cd90*/  IMAD.X R13, R13, 0x1, R0, P3 ;  /* 0x000000010d0d7824 */ /* 0x000fe200018e0600 */
[----:B------:R-:W-:-:S04]  /*1cda0*/  IADD3 R29, P3, R29, UR7, RZ ;  /* 0x000000071d1d7c10 */ /* 0x000fc8000ff7e0ff */
[----:B------:R-:W-:Y:S01]  /*1cdb0*/  STL [R1+0x44c], R13 ;  /* 0x00044c0d01007387 */ /* 0x000fe20000100800 */
[----:B------:R-:W-:-:S03]  /*1cdc0*/  IMAD.X R28, R28, 0x1, R0, P4 ;  /* 0x000000011c1c7824 */ /* 0x000fc600020e0600 */
[----:B--2---:R0:W-:Y:S04]  /*1cdd0*/  STL [R1+0xabc], R25 ;  /* 0x000abc1901007387 */ /* 0x0041e80000100800 */
[----:B------:R1:W-:Y:S04]  /*1cde0*/  STL [R1+0x9c8], R29 ;  /* 0x0009c81d01007387 */ /* 0x0003e80000100800 */
[----:B0-----:R-:W2:Y:S04]  /*1cdf0*/  LDL.LU R25, [R1+0x9c4] ;  /* 0x0009c40001197983 */ /* 0x001ea80000300800 */
[----:B------:R0:W-:Y:S04]  /*1ce00*/  STL [R1+0x444], R28 ;  /* 0x0004441c01007387 */ /* 0x0001e80000100800 */
        /* <DEDUP_REMOVED lines=25> */
[----:B-1----:R-:W4:Y:S04]  /*1cfa0*/  LDL.LU R29, [R1+0x958] ;  /* 0x00095800011d7983 */ /* 0x002f280000300800 */
[----:B0-----:R-:W4:Y:S04]  /*1cfb0*/  LDL.LU R28, [R1+0x97c] ;  /* 0x00097c00011c7983 */ /* 0x001f280000300800 */
[----:B------:R0:W-:Y:S04]  /*1cfc0*/  STL [R1+0xaa0], R0 ;  /* 0x000aa00001007387 */ /* 0x0001e80000100800 */
[----:B0-----:R-:W4:Y:S01]  /*1cfd0*/  LDL.LU R0, [R1+0x440] ;  /* 0x0004400001007983 */ /* 0x001f220000300800 */
[----:B--2---:R-:W-:-:S05]  /*1cfe0*/  IADD3 R25, P4, R25, UR7, RZ ;  /* 0x0000000719197c10 */ /* 0x004fca000ff9e0ff */
[----:B------:R0:W-:Y:S04]  /*1cff0*/  STL [R1+0x9c4], R25 ;  /* 0x0009c41901007387 */ /* 0x0001e80000100800 */
[----:B0-----:R-:W2:Y:S01]  /*1d000*/  LDL.LU R25, [R1+0xabc] ;  /* 0x000abc0001197983 */ /* 0x001ea20000300800 */
[----:B---3--:R-:W-:Y:S02]  /*1d010*/  IADD3.X R24, R24, UR6, RZ, P6, !PT ;  /* 0x0000000618187c10 */ /* 0x008fe4000b7fe4ff */
[----:B----4-:R-:W-:Y:S02]  /*1d020*/  IADD3 R7, P6, R7, UR7, RZ ;  /* 0x0000000707077c10 */ /* 0x010fe4000ffde0ff */
[----:B------:R-:W-:Y:S02]  /*1d030*/  IADD3.X R6, R6, UR6, RZ, P1, !PT ;  /* 0x0000000606067c10 */ /* 0x000fe40008ffe4ff */
[----:B------:R-:W-:-:S02]  /*1d040*/  IADD3 R26, P1, R26, UR7, RZ ;  /* 0x000000071a1a7c10 */ /* 0x000fc4000ff3e0ff */
[----:B------:R-:W-:Y:S02]  /*1d050*/  IADD3.X R27, R27, UR6, RZ, P2, !PT ;  /* 0x000000061b1b7c10 */ /* 0x000fe400097fe4ff */
[----:B------:R-:W-:Y:S02]  /*1d060*/  IADD3 R8, P2, R8, UR7, RZ ;  /* 0x0000000708087c10 */ /* 0x000fe4000ff5e0ff */
[----:B------:R-:W-:Y:S02]  /*1d070*/  IADD3.X R9, R9, UR6, RZ, P3, !PT ;  /* 0x0000000609097c10 */ /* 0x000fe40009ffe4ff */
[----:B------:R-:W-:Y:S02]  /*1d080*/  IADD3 R10, P3, R10, UR7, RZ ;  /* 0x000000070a0a7c10 */ /* 0x000fe4000ff7e0ff */
[----:B------:R-:W-:Y:S02]  /*1d090*/  IADD3.X R11, R11, UR6, RZ, P4, !PT ;  /* 0x000000060b0b7c10 */ /* 0x000fe4000a7fe4ff */
[----:B------:R-:W-:-:S02]  /*1d0a0*/  IADD3 R5, P4, R5, UR7, RZ ;  /* 0x0000000705057c10 */ /* 0x000fc4000ff9e0ff */
[----:B------:R-:W-:-:S05]  /*1d0b0*/  IADD3.X R0, R0, UR6, RZ, P5, !PT ;  /* 0x0000000600007c10 */ /* 0x000fca000affe4ff */
[----:B------:R0:W-:Y:S01]  /*1d0c0*/  STL [R1+0x440], R0 ;  /* 0x0004400001007387 */ /* 0x0001e20000100800 */
[----:B------:R-:W-:Y:S02]  /*1d0d0*/  IADD3.X R2, R2, UR6, RZ, P6, !PT ;  /* 0x0000000602027c10 */ /* 0x000fe4000b7fe4ff */
[----:B------:R-:W-:Y:S02]  /*1d0e0*/  IADD3 R12, P6, R12, UR7, RZ ;  /* 0x000000070c0c7c10 */ /* 0x000fe4000ffde0ff */
[----:B------:R-:W-:Y:S02]  /*1d0f0*/  IADD3.X R21, R21, UR6, RZ, P1, !PT ;  /* 0x0000000615157c10 */ /* 0x000fe40008ffe4ff */
[----:B------:R-:W-:Y:S02]  /*1d100*/  IADD3 R20, P1, R20, UR7, RZ ;  /* 0x0000000714147c10 */ /* 0x000fe4000ff3e0ff */
[----:B------:R-:W-:Y:S02]  /*1d110*/  IADD3.X R22, R22, UR6, RZ, P2, !PT ;  /* 0x0000000616167c10 */ /* 0x000fe400097fe4ff */
[----:B------:R-:W-:-:S02]  /*1d120*/  IADD3 R23, P2, R23, UR7, RZ ;  /* 0x0000000717177c10 */ /* 0x000fc4000ff5e0ff */
[----:B------:R-:W-:Y:S02]  /*1d130*/  IADD3.X R19, R19, UR6, RZ, P3, !PT ;  /* 0x0000000613137c10 */ /* 0x000fe40009ffe4ff */
[----:B------:R-:W-:Y:S02]  /*1d140*/  IADD3 R18, P3, R18, UR7, RZ ;  /* 0x0000000712127c10 */ /* 0x000fe4000ff7e0ff */
[----:B------:R-:W-:Y:S02]  /*1d150*/  IADD3.X R15, R15, UR6, RZ, P4, !PT ;  /* 0x000000060f0f7c10 */ /* 0x000fe4000a7fe4ff */
[----:B------:R-:W-:Y:S02]  /*1d160*/  IADD3 R14, P4, R14, UR7, RZ ;  /* 0x000000070e0e7c10 */ /* 0x000fe4000ff9e0ff */
[----:B--2---:R-:W-:-:S05]  /*1d170*/  IADD3 R25, P5, R25, UR7, RZ ;  /* 0x0000000719197c10 */ /* 0x004fca000ffbe0ff */
[----:B------:R-:W-:Y:S04]  /*1d180*/  STL [R1+0x9c0], R25 ;  /* 0x0009c01901007387 */ /* 0x000fe80000100800 */
[----:B------:R-:W-:Y:S04]  /*1d190*/  STL [R1+0x844], R24 ;  /* 0x0008441801007387 */ /* 0x000fe80000100800 */
[----:B------:R-:W-:Y:S04]  /*1d1a0*/  STL [R1+0x9b8], R7 ;  /* 0x0009b80701007387 */ /* 0x000fe80000100800 */
[----:B------:R-:W-:Y:S04]  /*1d1b0*/  STL [R1+0x840], R6 ;  /* 0x0008400601007387 */ /* 0x000fe80000100800 */
[----:B------:R-:W-:Y:S04]  /*1d1c0*/  STL [R1+0x9b0], R26 ;  /* 0x0009b01a01007387 */ /* 0x000fe80000100800 */
[----:B------:R-:W-:Y:S04]  /*1d1d0*/  STL [R1+0x83c], R27 ;  /* 0x00083c1b01007387 */ /* 0x000fe80000100800 */
[----:B------:R-:W-:Y:S01]  /*1d1e0*/  STL [R1+0x9a8], R8 ;  /* 0x0009a80801007387 */ /* 0x000fe20000100800 */
[----:B------:R-:W-:-:S03]  /*1d1f0*/  IADD3.X R4, R4, UR6, RZ, P5, !PT ;  /* 0x0000000604047c10 */ /* 0x000fc6000affe4ff */
[----:B------:R-:W-:Y:S01]  /*1d200*/  STL [R1+0x838], R9 ;  /* 0x0008380901007387 */ /* 0x000fe20000100800 */
[----:B------:R-:W-:-:S03]  /*1d210*/  IADD3 R3, P5, R3, UR7, RZ ;  /* 0x0000000703037c10 */ /* 0x000fc6000ffbe0ff */
        /* <DEDUP_REMOVED lines=19> */
[----:B0-----:R-:W2:Y:S01]  /*1d350*/  LDL.LU R0, [R1+0x948] ;  /* 0x0009480001007983 */ /* 0x001ea20000300800 */
[----:B------:R-:W-:-:S02]  /*1d360*/  IADD3.X R13, R13, UR6, RZ, P6, !PT ;  /* 0x000000060d0d7c10 */ /* 0x000fc4000b7fe4ff */
[----:B------:R-:W-:-:S03]  /*1d370*/  IADD3 R29, P6, R29, UR7, RZ ;  /* 0x000000071d1d7c10 */ /* 0x000fc6000ffde0ff */
[----:B------:R-:W-:Y:S04]  /*1d380*/  STL [R1+0x984], R13 ;  /* 0x0009840d01007387 */ /* 0x000fe80000100800 */
[----:B--2---:R0:W-:Y:S04]  /*1d390*/  STL [R1+0xab4], R0 ;  /* 0x000ab40001007387 */ /* 0x0041e80000100800 */
[----:B------:R-:W-:Y:S04]  /*1d3a0*/  STL [R1+0x958], R29 ;  /* 0x0009581d01007387 */ /* 0x000fe80000100800 */
[----:B0-----:R-:W2:Y:S01]  /*1d3b0*/  LDL.LU R0, [R1+0x974] ;  /* 0x0009740001007983 */ /* 0x001ea20000300800 */
[----:B------:R-:W-:-:S05]  /*1d3c0*/  IADD3.X R28, R28, UR6, RZ, P1, !PT ;  /* 0x000000061c1c7c10 */ /* 0x000fca0008ffe4ff */
[----:B------:R-:W-:Y:S04]  /*1d3d0*/  STL [R1+0x97c], R28 ;  /* 0x00097c1c01007387 */ /* 0x000fe80000100800 */
        /* <DEDUP_REMOVED lines=30> */
[----:B--2---:R-:W-:-:S05]  /*1d5c0*/  IADD3 R0, P1, R0, UR7, RZ ;  /* 0x0000000700007c10 */ /* 0x004fca000ff3e0ff */
[----:B------:R0:W-:Y:S04]  /*1d5d0*/  STL [R1+0x950], R0 ;  /* 0x0009500001007387 */ /* 0x0001e80000100800 */
[----:B0-----:R-:W2:Y:S02]  /*1d5e0*/  LDL.LU R0, [R1+0xab8] ;  /* 0x000ab80001007983 */ /* 0x001ea40000300800 */
[----:B--2---:R-:W-:-:S05]  /*1d5f0*/  IADD3.X R0, R0, UR6, RZ, P2, !PT ;  /* 0x0000000600007c10 */ /* 0x004fca00097fe4ff */
        /* <DEDUP_REMOVED lines=23> */
[----:B--2---:R-:W-:-:S05]  /*1d770*/  IADD3 R0, P2, R0, UR7, RZ ;  /* 0x0000000700007c10 */ /* 0x004fca000ff5e0ff */
[----:B------:R0:W-:Y:S04]  /*1d780*/  STL [R1+0x948], R0 ;  /* 0x0009480001007387 */ /* 0x0001e80000100800 */
        /* <DEDUP_REMOVED lines=29> */
[----:B0-----:R-:W2:Y:S01]  /*1d960*/  LDL.LU R0, [R1+0x8f4] ;  /* 0x0008f40001007983 */ /* 0x001ea20000300800 */
[----:B------:R-:W-:-:S02]  /*1d970*/  IADD3 R13, P3, R13, UR7, RZ ;  /* 0x000000070d0d7c10 */ /* 0x000fc4000ff7e0ff */
[----:B------:R-:W-:-:S03]  /*1d980*/  IADD3.X R29, R29, UR6, RZ, P4, !PT ;  /* 0x000000061d1d7c10 */ /* 0x000fc6000a7fe4ff */
[----:B------:R-:W-:Y:S04]  /*1d990*/  STL [R1+0x8e0], R13 ;  /* 0x0008e00d01007387 */ /* 0x000fe80000100800 */
[----:B--2---:R0:W-:Y:S04]  /*1d9a0*/  STL [R1+0xaac], R0 ;  /* 0x000aac0001007387 */ /* 0x0041e80000100800 */
[----:B------:R-:W-:Y:S04]  /*1d9b0*/  STL [R1+0x904], R29 ;  /* 0x0009041d01007387 */ /* 0x000fe80000100800 */
[----:B0-----:R-:W2:Y:S01]  /*1d9c0*/  LDL.LU R0, [R1+0x8d0] ;  /* 0x0008d00001007983 */ /* 0x001ea20000300800 */
[----:B------:R-:W-:-:S05]  /*1d9d0*/  IADD3 R28, P4, R28, UR7, RZ ;  /* 0x000000071c1c7c10 */ /* 0x000fca000ff9e0ff */
[----:B------:R-:W-:Y:S04]  /*1d9e0*/  STL [R1+0x8d8], R28 ;  /* 0x0008d81c01007387 */ /* 0x000fe80000100800 */
[----:B--2---:R0:W-:Y:S04]  /*1d9f0*/  STL [R1+0xab0], R0 ;  /* 0x000ab00001007387 */ /* 0x0041e80000100800 */
        /* <DEDUP_REMOVED lines=28> */
[----:B------:R-:W3:Y:S01]  /*1dbc0*/  LDL.LU R28, [R1+0x884] ;  /* 0x00088400011c7983 */ /* 0x000ee20000300800 */
[----:B--2---:R-:W-:-:S05]  /*1dbd0*/  IADD3.X R0, R0, UR6, RZ, P5, !PT ;  /* 0x0000000600007c10 */ /* 0x004fca000affe4ff */
[----:B------:R0:W-:Y:S04]  /*1dbe0*/  STL [R1+0x8fc], R0 ;  /* 0x0008fc0001007387 */ /* 0x0001e80000100800 */
[----:B0-----:R-:W2:Y:S02]  /*1dbf0*/  LDL.LU R0, [R1+0xab0] ;  /* 0x000ab00001007983 */ /* 0x001ea40000300800 */
[----:B--2---:R-:W-:-:S05]  /*1dc00*/  IADD3 R0, P5, R0, UR7, RZ ;  /* 0x0000000700007c10 */ /* 0x004fca000ffbe0ff */
[----:B------:R0:W-:Y:S04]  /*1dc10*/  STL [R1+0x8d0], R0 ;  /* 0x0008d00001007387 */ /* 0x0001e80000100800 */
[----:B0-----:R-:W2:Y:S01]  /*1dc20*/  LDL.LU R0, [R1+0xaac] ;  /* 0x000aac0001007983 */ /* 0x001ea20000300800 */
[----:B----4-:R-:W-:Y:S02]  /*1dc30*/  IADD3.X R24, R24, UR6, RZ, P1, !PT ;  /* 0x0000000618187c10 */ /* 0x010fe40008ffe4ff */
[----:B---3--:R-:W-:Y:S02]  /*1dc40*/  IADD3 R7, P1, R7, UR7, RZ ;  /* 0x0000000707077c10 */ /* 0x008fe4000ff3e0ff */
        /* <DEDUP_REMOVED lines=18> */
[----:B--2---:R-:W-:Y:S02]  /*1dd70*/  IADD3.X R0, R0, UR6, RZ, P6, !PT ;  /* 0x0000000600007c10 */ /* 0x004fe4000b7fe4ff */
[----:B------:R-:W-:-:S03]  /*1dd80*/  IADD3 R25, P6, R25, UR7, RZ ;  /* 0x0000000719197c10 */ /* 0x000fc6000ffde0ff */
        /* <DEDUP_REMOVED lines=85> */
[----:B--2---:R-:W-:-:S05]  /*1e2e0*/  IADD3 R0, P3, R0, UR7, RZ ;  /* 0x0000000700007c10 */ /* 0x004fca000ff7e0ff */
[----:B------:R0:W-:Y:S04]  /*1e2f0*/  STL [R1+0x9ec], R0 ;  /* 0x0009ec0001007387 */ /* 0x0001e80000100800 */
[----:B0-----:R0:W5:Y:S04]  /*1e300*/  LDL.LU R0, [R1+0xaa0] ;  /* 0x000aa00001007983 */ /* 0x0011680000300800 */
[----:B------:R1:W-:Y:S04]  /*1e310*/  STL [R1+0x874], R6 ;  /* 0x0008740601007387 */ /* 0x0003e80000100800 */
[----:B-1----:R0:W5:Y:S04]  /*1e320*/  LDL.LU R6, [R1+0xa9c] ;  /* 0x000a9c0001067983 */ /* 0x0021680000300800 */
[----:B------:R1:W-:Y:S04]  /*1e330*/  STL [R1+0x9f4], R7 ;  /* 0x0009f40701007387 */ /* 0x0003e80000100800 */
[----:B-1----:R0:W5:Y:S04]  /*1e340*/  LDL.LU R7, [R1+0xa98] ;  /* 0x000a980001077983 */ /* 0x0021680000300800 */
[----:B------:R1:W-:Y:S04]  /*1e350*/  STL [R1+0x86c], R24 ;  /* 0x00086c1801007387 */ /* 0x0003e80000100800 */
[----:B-1----:R0:W5:Y:S04]  /*1e360*/  LDL.LU R24, [R1+0xa94] ;  /* 0x000a940001187983 */ /* 0x0021680000300800 */
[----:B------:R1:W-:Y:S04]  /*1e370*/  STL [R1+0x9fc], R25 ;  /* 0x0009fc1901007387 */ /* 0x0003e80000100800 */
[----:B-1----:R0:W5:Y:S04]  /*1e380*/  LDL.LU R25, [R1+0xa90] ;  /* 0x000a900001197983 */ /* 0x0021680000300800 */
[----:B------:R1:W-:Y:S04]  /*1e390*/  STL [R1+0x864], R5 ;  /* 0x0008640501007387 */ /* 0x0003e80000100800 */
[----:B-1----:R-:W2:Y:S04]  /*1e3a0*/  LDL.LU R5, [R1+0xa8c] ;  /* 0x000a8c0001057983 */ /* 0x002ea80000300800 */
[----:B------:R1:W-:Y:S04]  /*1e3b0*/  STL [R1+0xa04], R4 ;  /* 0x000a040401007387 */ /* 0x0003e80000100800 */
[----:B-1----:R-:W3:Y:S04]  /*1e3c0*/  LDL.LU R4, [R1+0xa88] ;  /* 0x000a880001047983 */ /* 0x002ee80000300800 */
[----:B------:R1:W-:Y:S04]  /*1e3d0*/  STL [R1+0x860], R3 ;  /* 0x0008600301007387 */ /* 0x0003e80000100800 */
[----:B-1----:R-:W4:Y:S04]  /*1e3e0*/  LDL.LU R3, [R1+0xa84] ;  /* 0x000a840001037983 */ /* 0x002f280000300800 */
[----:B------:R1:W-:Y:S04]  /*1e3f0*/  STL [R1+0xa0c], R2 ;  /* 0x000a0c0201007387 */ /* 0x0003e80000100800 */
[----:B-1----:R-:W2:Y:S01]  /*1e400*/  LDL.LU R2, [R1+0xa80] ;  /* 0x000a800001027983 */ /* 0x002ea20000300800 */
[----:B------:R-:W-:-:S03]  /*1e410*/  IADD3.X R21, R21, UR6, RZ, P3, !PT ;  /* 0x0000000615157c10 */ /* 0x000fc60009ffe4ff */
[----:B------:R1:W-:Y:S01]  /*1e420*/  STL [R1+0x85c], R12 ;  /* 0x00085c0c01007387 */ /* 0x0003e20000100800 */
[----:B------:R-:W-:Y:S02]  /*1e430*/  IADD3 R18, P3, R18, UR7, RZ ;  /* 0x0000000712127c10 */ /* 0x000fe4000ff7e0ff */
[----:B------:R-:W-:Y:S02]  /*1e440*/  IADD3.X R19, R19, UR6, RZ, P4, !PT ;  /* 0x0000000613137c10 */ /* 0x000fe4000a7fe4ff */
[----:B------:R-:W-:Y:S02]  /*1e450*/  IADD3 R14, P4, R14, UR7, RZ ;  /* 0x000000070e0e7c10 */ /* 0x000fe4000ff9e0ff */
[----:B------:R-:W-:Y:S01]  /*1e460*/  IADD3.X R15, R15, UR6, RZ, P5, !PT ;  /* 0x000000060f0f7c10 */ /* 0x000fe2000affe4ff */
[----:B-1----:R0:W5:Y:S04]  /*1e470*/  LDL.LU R12, [R1+0xa7c] ;  /* 0x000a7c00010c7983 */ /* 0x0021680000300800 */
[----:B------:R1:W-:Y:S01]  /*1e480*/  STL [R1+0xa14], R20 ;  /* 0x000a141401007387 */ /* 0x0003e20000100800 */
[----:B------:R-:W-:-:S02]  /*1e490*/  IADD3 R16, P5, R16, UR7, RZ ;  /* 0x0000000710107c10 */ /* 0x000fc4000ffbe0ff */
[----:B------:R-:W-:Y:S01]  /*1e4a0*/  IADD3.X R13, R13, UR6, RZ, P6, !PT ;  /* 0x000000060d0d7c10 */ /* 0x000fe2000b7fe4ff */
[----:B-1----:R0:W5:Y:S04]  /*1e4b0*/  LDL.LU R20, [R1+0xa78] ;  /* 0x000a780001147983 */ /* 0x0021680000300800 */
[----:B------:R1:W-:Y:S01]  /*1e4c0*/  STL [R1+0x858], R21 ;  /* 0x0008581501007387 */ /* 0x0003e20000100800 */
[----:B------:R-:W-:-:S03]  /*1e4d0*/  IADD3 R29, P6, R29, UR7, RZ ;  /* 0x000000071d1d7c10 */ /* 0x000fc6000ffde0ff */
[----:B-1----:R0:W5:Y:S04]  /*1e4e0*/  LDL.LU R21, [R1+0xa74] ;  /* 0x000a740001157983 */ /* 0x0021680000300800 */
[----:B------:R1:W-:Y:S01]  /*1e4f0*/  STL [R1+0xa2c], R18 ;  /* 0x000a2c1201007387 */ /* 0x0003e20000100800 */
[----:B------:R-:W-:-:S03]  /*1e500*/  IADD3.X R28, R28, UR6, RZ, P1, !PT ;  /* 0x000000061c1c7c10 */ /* 0x000fc60008ffe4ff */
[----:B-1----:R0:W5:Y:S04]  /*1e510*/  LDL.LU R18, [R1+0xa70] ;  /* 0x000a700001127983 */ /* 0x0021680000300800 */
[----:B------:R1:W-:Y:S04]  /*1e520*/  STL [R1+0x854], R19 ;  /* 0x0008541301007387 */ /* 0x0003e80000100800 */
[----:B-1----:R0:W5:Y:S04]  /*1e530*/  LDL.LU R19, [R1+0xa6c] ;  /* 0x000a6c0001137983 */ /* 0x0021680000300800 */
[----:B------:R1:W-:Y:S04]  /*1e540*/  STL [R1+0xa28], R14 ;  /* 0x000a280e01007387 */ /* 0x0003e80000100800 */
[----:B-1----:R0:W5:Y:S04]  /*1e550*/  LDL.LU R14, [R1+0xa68] ;  /* 0x000a6800010e7983 */ /* 0x0021680000300800 */
[----:B------:R1:W-:Y:S01]  /*1e560*/  STL [R1+0x850], R15 ;  /* 0x0008500f01007387 */ /* 0x0003e20000100800 */
[----:B------:R-:W-:-:S03]  /*1e570*/  IADD3 R26, P1, R26, UR7, RZ ;  /* 0x000000071a1a7c10 */ /* 0x000fc6000ff3e0ff */
[----:B-1----:R0:W5:Y:S04]  /*1e580*/  LDL.LU R15, [R1+0xa64] ;  /* 0x000a6400010f7983 */ /* 0x0021680000300800 */
[----:B------:R1:W-:Y:S01]  /*1e590*/  STL [R1+0xa24], R16 ;  /* 0x000a241001007387 */ /* 0x0003e20000100800 */
[----:B------:R-:W-:Y:S02]  /*1e5a0*/  IADD3.X R27, R27, UR6, RZ, P2, !PT ;  /* 0x000000061b1b7c10 */ /* 0x000fe400097fe4ff */
[----:B------:R-:W-:Y:S01]  /*1e5b0*/  IADD3 R8, P2, R8, UR7, RZ ;  /* 0x0000000708087c10 */ /* 0x000fe2000ff5e0ff */
[----:B-1----:R0:W5:Y:S04]  /*1e5c0*/  LDL.LU R16, [R1+0xa60] ;  /* 0x000a600001107983 */ /* 0x0021680000300800 */
[----:B------:R1:W-:Y:S01]  /*1e5d0*/  STL [R1+0x84c], R13 ;  /* 0x00084c0d01007387 */ /* 0x0003e20000100800 */
[----:B------:R-:W-:-:S03]  /*1e5e0*/  IADD3.X R9, R9, UR6, RZ, P3, !PT ;  /* 0x0000000609097c10 */ /* 0x000fc60009ffe4ff */
[----:B-1----:R0:W5:Y:S04]  /*1e5f0*/  LDL.LU R13, [R1+0xa5c] ;  /* 0x000a5c00010d7983 */ /* 0x0021680000300800 */
[----:B------:R1:W-:Y:S01]  /*1e600*/  STL [R1+0xa20], R29 ;  /* 0x000a201d01007387 */ /* 0x0003e20000100800 */
[----:B------:R-:W-:-:S03]  /*1e610*/  IADD3.X R10, R10, UR6, RZ, P4, !PT ;  /* 0x000000060a0a7c10 */ /* 0x000fc6000a7fe4ff */
[----:B-1----:R0:W5:Y:S04]  /*1e620*/  LDL.LU R29, [R1+0xa58] ;  /* 0x000a5800011d7983 */ /* 0x0021680000300800 */
[----:B------:R1:W-:Y:S04]  /*1e630*/  STL [R1+0x9d8], R28 ;  /* 0x0009d81c01007387 */ /* 0x0003e80000100800 */
[----:B------:R-:W-:Y:S04]  /*1e640*/  STL [R1+0xa1c], R26 ;  /* 0x000a1c1a01007387 */ /* 0x000fe80000100800 */
[----:B------:R-:W-:Y:S01]  /*1e650*/  STL [R1+0x9e0], R27 ;  /* 0x0009e01b01007387 */ /* 0x000fe20000100800 */
[----:B------:R-:W-:Y:S01]  /*1e660*/  IADD3.X R11, R11, UR6, RZ, P5, !PT ;  /* 0x000000060b0b7c10 */ /* 0x000fe2000affe4ff */
[----:B-1----:R-:W1:Y:S02]  /*1e670*/  S2R R28, SR_TID.X ;  /* 0x00000000001c7919 */ /* 0x002e640000002100 */
[----:B------:R-:W-:Y:S01]  /*1e680*/  STL [R1+0xa18], R8 ;  /* 0x000a180801007387 */ /* 0x000fe20000100800 */
[----:B------:R-:W-:-:S02]  /*1e690*/  IADD3.X R22, R22, UR6, RZ, P6, !PT ;  /* 0x0000000616167c10 */ /* 0x000fc4000b7fe4ff */
[----:B------:R-:W-:Y:S01]  /*1e6a0*/  IADD3.X R23, R23, UR6, RZ, P1, !PT ;  /* 0x0000000617177c10 */ /* 0x000fe20008ffe4ff */
[----:B------:R3:W-:Y:S04]  /*1e6b0*/  STL [R1+0x9e8], R9 ;  /* 0x0009e80901007387 */ /* 0x0007e80000100800 */
[----:B------:R0:W-:Y:S01]  /*1e6c0*/  STL [R1+0x9f0], R10 ;  /* 0x0009f00a01007387 */ /* 0x0001e20000100800 */
[----:B------:R-:W-:-:S03]  /*1e6d0*/  IADD3.X R17, R17, UR6, RZ, P2, !PT ;  /* 0x0000000611117c10 */ /* 0x000fc600097fe4ff */
[----:B------:R0:W-:Y:S04]  /*1e6e0*/  STL [R1+0x9f8], R11 ;  /* 0x0009f80b01007387 */ /* 0x0001e80000100800 */
[----:B------:R0:W-:Y:S04]  /*1e6f0*/  STL [R1+0xa00], R22 ;  /* 0x000a001601007387 */ /* 0x0001e80000100800 */
[----:B------:R0:W-:Y:S01]  /*1e700*/  STL [R1+0xa08], R23 ;  /* 0x000a081701007387 */ /* 0x0001e20000100800 */
[----:B-1----:R-:W-:-:S05]  /*1e710*/  LOP3.LUT R28, R28, 0x3f, RZ, 0xc0, !PT ;  /* 0x0000003f1c1c7812 */ /* 0x002fca00078ec0ff */
[----:B------:R-:W-:Y:S02]  /*1e720*/  IMAD.SHL.U32 R28, R28, 0x2, RZ ;  /* 0x000000021c1c7824 */ /* 0x000fe400078e00ff */
[----:B---3--:R-:W-:Y:S02]  /*1e730*/  IMAD.MOV.U32 R9, RZ, RZ, R4 ;  /* 0x000000ffff097224 */ /* 0x008fe400078e0004 */
[----:B--2---:R-:W-:Y:S02]  /*1e740*/  IMAD.MOV.U32 R8, RZ, RZ, R2 ;  /* 0x000000ffff087224 */ /* 0x004fe400078e0002 */
[----:B----4-:R-:W-:Y:S02]  /*1e750*/  IMAD.MOV.U32 R2, RZ, RZ, R3 ;  /* 0x000000ffff027224 */ /* 0x010fe400078e0003 */
[----:B------:R-:W-:-:S05]  /*1e760*/  IMAD.MOV.U32 R3, RZ, RZ, R5 ;  /* 0x000000ffff037224 */ /* 0x000fca00078e0005 */
[----:B------:R0:W-:Y:S04]  /*1e770*/  STL.64 [R1+0x370], R2 ;  /* 0x0003700201007387 */ /* 0x0001e80000100a00 */
[----:B------:R0:W-:Y:S04]  /*1e780*/  STL [R1+0xa10], R17 ;  /* 0x000a101101007387 */ /* 0x0001e80000100800 */
[----:B------:R0:W-:Y:S01]  /*1e790*/  STL.64 [R1+0x378], R8 ;  /* 0x0003780801007387 */ /* 0x0001e20000100a00 */
[----:B------:R-:W-:Y:S05]  /*1e7a0*/  @P0 BRA `(.L_x_1) ;  /* 0xfffffeb4001c0947 */ /* 0x000fea000383ffff */
[----:B------:R-:W2:Y:S04]  /*1e7b0*/  LDL.LU R27, [R1+0xfc] ;  /* 0x0000fc00011b7983 */ /* 0x000ea80000300800 */
[----:B0-----:R-:W3:Y:S04]  /*1e7c0*/  LDL.LU R8, [R1+0xf4] ;  /* 0x0000f40001087983 */ /* 0x001ee80000300800 */
[----:B------:R-:W4:Y:S04]  /*1e7d0*/  LDL.LU R9, [R1+0x2cc] ;  /* 0x0002cc0001097983 */ /* 0x000f280000300800 */
[----:B------:R-:W4:Y:S04]  /*1e7e0*/  LDL.LU R10, [R1+0x1ec] ;  /* 0x0001ec00010a7983 */ /* 0x000f280000300800 */
[----:B------:R-:W4:Y:S04]  /*1e7f0*/  LDL.LU R11, [R1+0x2c4] ;  /* 0x0002c400010b7983 */ /* 0x000f280000300800 */
[----:B------:R-:W4:Y:S04]  /*1e800*/  LDL.LU R22, [R1+0x1e4] ;  /* 0x0001e40001167983 */ /* 0x000f280000300800 */
[----:B------:R-:W4:Y:S04]  /*1e810*/  LDL.LU R23, [R1+0x2c8] ;  /* 0x0002c80001177983 */ /* 0x000f280000300800 */
[----:B------:R-:W4:Y:S04]  /*1e820*/  LDL.LU R17, [R1+0x1e8] ;  /* 0x0001e80001117983 */ /* 0x000f280000300800 */
[----:B-----5:R-:W-:Y:S04]  /*1e830*/  STL [R1+0xb20], R19 ;  /* 0x000b201301007387 */ /* 0x020fe80000100800 */
[----:B------:R-:W-:Y:S04]  /*1e840*/  STL [R1+0xb1c], R18 ;  /* 0x000b1c1201007387 */ /* 0x000fe80000100800 */
[----:B------:R-:W-:Y:S04]  /*1e850*/  STL [R1+0xb18], R12 ;  /* 0x000b180c01007387 */ /* 0x000fe80000100800 */
[----:B------:R-:W-:Y:S04]  /*1e860*/  STL [R1+0xb14], R15 ;  /* 0x000b140f01007387 */ /* 0x000fe80000100800 */
[----:B------:R-:W-:Y:S04]  /*1e870*/  STL [R1+0xb10], R14 ;  /* 0x000b100e01007387 */ /* 0x000fe80000100800 */
[----:B------:R-:W-:Y:S01]  /*1e880*/  STL [R1+0xa58], R29 ;  /* 0x000a581d01007387 */ /* 0x000fe20000100800 */
[----:B--2---:R-:W-:-:S02]  /*1e890*/  F2FP.F16.F32.PACK_AB R2, R25, R27 ;  /* 0x0000001b1902723e */ /* 0x004fc400000000ff */
[----:B---3--:R-:W-:-:S03]  /*1e8a0*/  F2FP.F16.F32.PACK_AB R0, R24, R8 ;  /* 0x000000081800723e */ /* 0x008fc600000000ff */
[----:B------:R-:W-:Y:S04]  /*1e8b0*/  STL [R1+0x9c], R2 ;  /* 0x00009c0201007387 */ /* 0x000fe80000100800 */
[----:B------:R0:W-:Y:S01]  /*1e8c0*/  STL [R1+0x98], R0 ;  /* 0x0000980001007387 */ /* 0x0001e20000100800 */
[----:B----4-:R-:W-:-:S05]  /*1e8d0*/  F2FP.F16.F32.PACK_AB R3, R9, R10 ;  /* 0x0000000a0903723e */ /* 0x010fca00000000ff */
[----:B------:R1:W-:Y:S01]  /*1e8e0*/  STL [R1+0x94], R3 ;  /* 0x0000940301007387 */ /* 0x0003e20000100800 */
[----:B0-----:R-:W-:Y:S02]  /*1e8f0*/  F2FP.F16.F32.PACK_AB R0, R7, R21 ;  /* 0x000000150700723e */ /* 0x001fe400000000ff */
[----:B------:R-:W-:-:S05]  /*1e900*/  F2FP.F16.F32.PACK_AB R2, R11, R22 ;  /* 0x000000160b02723e */ /* 0x000fca00000000ff */
[----:B------:R0:W-:Y:S01]  /*1e910*/  STL [R1+0x90], R2 ;  /* 0x0000900201007387 */ /* 0x0001e20000100800 */
[----:B-1----:R-:W-:-:S03]  /*1e920*/  F2FP.F16.F32.PACK_AB R3, R6, R20 ;  /* 0x000000140603723e */ /* 0x002fc600000000ff */
[----:B------:R1:W-:Y:S04]  /*1e930*/  STL [R1+0x8c], R0 ;  /* 0x00008c0001007387 */ /* 0x0003e80000100800 */
[----:B------:R-:W-:Y:S01]  /*1e940*/  STL [R1+0x88], R3 ;  /* 0x0000880301007387 */ /* 0x000fe20000100800 */
[----:B0-----:R-:W-:-:S03]  /*1e950*/  F2FP.F16.F32.PACK_AB R2, R23, R17 ;  /* 0x000000111702723e */ /* 0x001fc600000000ff */
[----:B------:R-:W2:Y:S01]  /*1e960*/  LDL.LU R6, [R1+0x104] ;  /* 0x0001040001067983 */ /* 0x000ea20000300800 */
[----:B-1----:R-:W-:-:S03]  /*1e970*/  F2FP.F16.F32.PACK_AB R0, R16, R13 ;  /* 0x0000000d1000723e */ /* 0x002fc600000000ff */
[----:B------:R-:W-:Y:S04]  /*1e980*/  STL [R1+0x84], R2 ;  /* 0x0000840201007387 */ /* 0x000fe80000100800 */
[----:B--2---:R0:W-:Y:S04]  /*1e990*/  STL [R1+0xb4c], R6 ;  /* 0x000b4c0601007387 */ /* 0x0041e80000100800 */
[----:B------:R-:W-:Y:S04]  /*1e9a0*/  STL [R1+0x80], R0 ;  /* 0x0000800001007387 */ /* 0x000fe80000100800 */
[----:B0-----:R-:W2:Y:S04]  /*1e9b0*/  LDL.LU R6, [R1+0x10c] ;  /* 0x00010c0001067983 */ /* 0x001ea80000300800 */
[----:B------:R-:W3:Y:S04]  /*1e9c0*/  LDL.LU R7, [R1+0x2dc] ;  /* 0x0002dc0001077983 */ /* 0x000ee80000300800 */
[----:B---3--:R0:W-:Y:S04]  /*1e9d0*/  STL [R1+0xb48], R7 ;  /* 0x000b480701007387 */ /* 0x0081e80000100800 */
[----:B0-----:R-:W3:Y:S04]  /*1e9e0*/  LDL.LU R7, [R1+0x254] ;  /* 0x0002540001077983 */ /* 0x001ee80000300800 */
[----:B---3--:R0:W-:Y:S04]  /*1e9f0*/  STL [R1+0xb50], R7 ;  /* 0x000b500701007387 */ /* 0x0081e80000100800 */
[----:B0-----:R-:W2:Y:S04]  /*1ea00*/  LDL.LU R7, [R1+0x25c] ;  /* 0x00025c0001077983 */ /* 0x001ea80000300800 */
[----:B------:R-:W3:Y:S04]  /*1ea10*/  LDL.LU R16, [R1+0x1fc] ;  /* 0x0001fc0001107983 */ /* 0x000ee80000300800 */
[----:B------:R-:W4:Y:S04]  /*1ea20*/  LDL.LU R17, [R1+0x2d4] ;  /* 0x0002d40001117983 */ /* 0x000f280000300800 */
[----:B------:R-:W4:Y:S04]  /*1ea30*/  LDL.LU R13, [R1+0x1f4] ;  /* 0x0001f400010d7983 */ /* 0x000f280000300800 */
[----:B------:R-:W2:Y:S04]  /*1ea40*/  LDL.LU R19, [R1+0x11c] ;  /* 0x00011c0001137983 */ /* 0x000ea80000300800 */
[----:B--2---:R0:W-:Y:S04]  /*1ea50*/  STL [R1+0xb28], R19 ;  /* 0x000b281301007387 */ /* 0x0041e80000100800 */
[----:B0-----:R-:W2:Y:S04]  /*1ea60*/  LDL.LU R19, [R1+0x1f0] ;  /* 0x0001f00001137983 */ /* 0x001ea80000300800 */
[----:B--2---:R0:W-:Y:S04]  /*1ea70*/  STL [R1+0xb30], R19 ;  /* 0x000b301301007387 */ /* 0x0041e80000100800 */
[----:B0-----:R-:W2:Y:S04]  /*1ea80*/  LDL.LU R19, [R1+0x1f8] ;  /* 0x0001f80001137983 */ /* 0x001ea80000300800 */
[----:B--2---:R0:W-:Y:S04]  /*1ea90*/  STL [R1+0xb38], R19 ;  /* 0x000b381301007387 */ /* 0x0041e80000100800 */
[----:B0-----:R-:W2:Y:S04]  /*1eaa0*/  LDL.LU R19, [R1+0x100] ;  /* 0x0001000001137983 */ /* 0x001ea80000300800 */
[----:B--2---:R0:W-:Y:S04]  /*1eab0*/  STL [R1+0xb40], R19 ;  /* 0x000b401301007387 */ /* 0x0041e80000100800 */
[----:B0-----:R-:W2:Y:S04]  /*1eac0*/  LDL.LU R19, [R1+0x108] ;  /* 0x0001080001137983 */ /* 0x001ea80000300800 */
[----:B------:R-:W3:Y:S04]  /*1ead0*/  LDL.LU R18, [R1+0x244] ;  /* 0x0002440001127983 */ /* 0x000ee80000300800 */
[----:B---3--:R0:W-:Y:S04]  /*1eae0*/  STL [R1+0xb24], R18 ;  /* 0x000b241201007387 */ /* 0x0081e80000100800 */
[----:B0-----:R-:W3:Y:S04]  /*1eaf0*/  LDL.LU R18, [R1+0x24c] ;  /* 0x00024c0001127983 */ /* 0x001ee80000300800 */
[----:B---3--:R0:W-:Y:S04]  /*1eb00*/  STL [R1+0xb2c], R18 ;  /* 0x000b2c1201007387 */ /* 0x0081e80000100800 */
[----:B0-----:R-:W3:Y:S04]  /*1eb10*/  LDL.LU R18, [R1+0x2d0] ;  /* 0x0002d00001127983 */ /* 0x001ee80000300800 */
[----:B---3--:R0:W-:Y:S04]  /*1eb20*/  STL [R1+0xb34], R18 ;  /* 0x000b341201007387 */ /* 0x0081e80000100800 */
[----:B0-----:R-:W3:Y:S04]  /*1eb30*/  LDL.LU R18, [R1+0x2d8] ;  /* 0x0002d80001127983 */ /* 0x001ee80000300800 */
[----:B---3--:R0:W-:Y:S04]  /*1eb40*/  STL [R1+0xb3c], R18 ;  /* 0x000b3c1201007387 */ /* 0x0081e80000100800 */
[----:B0-----:R-:W3:Y:S01]  /*1eb50*/  LDL.LU R18, [R1+0x250] ;  /* 0x0002500001127983 */ /* 0x001ee20000300800 */
[----:B------:R-:W-:-:S03]  /*1eb60*/  F2FP.F16.F32.PACK_AB R6, R7, R6 ;  /* 0x000000060706723e */ /* 0x000fc600000000ff */
[----:B---3--:R0:W-:Y:S04]  /*1eb70*/  STL [R1+0xb44], R18 ;  /* 0x000b441201007387 */ /* 0x0081e80000100800 */
[----:B0-----:R-:W2:Y:S04]  /*1eb80*/  LDL.LU R18, [R1+0x258] ;  /* 0x0002580001127983 */ /* 0x001ea80000300800 */
        /* <DEDUP_REMOVED lines=22> */
[----:B------:R-:W4:Y:S04]  /*1ecf0*/  LDL.LU R7, [R1+0xb50] ;  /* 0x000b500001077983 */ /* 0x000f280000300800 */
[----:B------:R0:W-:Y:S04]  /*1ed00*/  STL [R1+0x7c], R6 ;  /* 0x00007c0601007387 */ /* 0x0001e80000100800 */
[----:B0-----:R-:W4:Y:S02]  /*1ed10*/  LDL.LU R6, [R1+0xb4c] ;  /* 0x000b4c0001067983 */ /* 0x001f240000300800 */
[----:B----4-:R-:W-:-:S02]  /*1ed20*/  F2FP.F16.F32.PACK_AB R6, R7, R6 ;  /* 0x000000060706723e */ /* 0x010fc400000000ff */
[----:B------:R-:W4:Y:S01]  /*1ed30*/  LDL.LU R7, [R1+0xb48] ;  /* 0x000b480001077983 */ /* 0x000f220000300800 */
[----:B------:R-:W-:-:S03]  /*1ed40*/  F2FP.F16.F32.PACK_AB R13, R17, R13 ;  /* 0x0000000d110d723e */ /* 0x000fc600000000ff */
[----:B------:R0:W-:Y:S01]  /*1ed50*/  STL [R1+0x78], R6 ;  /* 0x0000780601007387 */ /* 0x0001e20000100800 */
[----:B--2---:R-:W-:-:S03]  /*1ed60*/  F2FP.F16.F32.PACK_AB R19, R18, R19 ;  /* 0x000000131213723e */ /* 0x004fc600000000ff */
[----:B0-----:R-:W2:Y:S01]  /*1ed70*/  LDL.LU R6, [R1+0x230] ;  /* 0x0002300001067983 */ /* 0x001ea20000300800 */
[----:B----4-:R-:W-:-:S05]  /*1ed80*/  F2FP.F16.F32.PACK_AB R7, R7, R16 ;  /* 0x000000100707723e */ /* 0x010fca00000000ff */
[----:B------:R0:W-:Y:S04]  /*1ed90*/  STL [R1+0x74], R7 ;  /* 0x0000740701007387 */ /* 0x0001e80000100800 */
[----:B0-----:R-:W4:Y:S04]  /*1eda0*/  LDL.LU R7, [R1+0x318] ;  /* 0x0003180001077983 */ /* 0x001f280000300800 */
[----:B------:R0:W-:Y:S04]  /*1edb0*/  STL [R1+0x70], R13 ;  /* 0x0000700d01007387 */ /* 0x0001e80000100800 */
[----:B------:R-:W4:Y:S04]  /*1edc0*/  LDL.LU R17, [R1+0x278] ;  /* 0x0002780001117983 */ /* 0x000f280000300800 */
[----:B------:R-:W2:Y:S04]  /*1edd0*/  LDL.LU R16, [R1+0x310] ;  /* 0x0003100001107983 */ /* 0x000ea80000300800 */
[----:B0-----:R-:W2:Y:S04]  /*1ede0*/  LDL.LU R13, [R1+0x270] ;  /* 0x00027000010d7983 */ /* 0x001ea80000300800 */
[----:B------:R-:W3:Y:S04]  /*1edf0*/  LDL.LU R18, [R1+0xb44] ;  /* 0x000b440001127983 */ /* 0x000ee80000300800 */
[----:B------:R0:W-:Y:S04]  /*1ee00*/  STL [R1+0x6c], R19 ;  /* 0x00006c1301007387 */ /* 0x0001e80000100800 */
[----:B0-----:R-:W3:Y:S02]  /*1ee10*/  LDL.LU R19, [R1+0xb40] ;  /* 0x000b400001137983 */ /* 0x001ee40000300800 */
[----:B---3--:R-:W-:-:S02]  /*1ee20*/  F2FP.F16.F32.PACK_AB R19, R18, R19 ;  /* 0x000000131213723e */ /* 0x008fc400000000ff */
        /* <DEDUP_REMOVED lines=14> */
[----:B0-----:R-:W4:Y:S01]  /*1ef10*/  LDL.LU R19, [R1+0xb20] ;  /* 0x000b200001137983 */ /* 0x001f220000300800 */
[----:B---3--:R-:W-:-:S03]  /*1ef20*/  F2FP.F16.F32.PACK_AB R12, R18, R12 ;  /* 0x0000000c120c723e */ /* 0x008fc600000000ff */
[----:B------:R-:W3:Y:S01]  /*1ef30*/  LDL.LU R18, [R1+0xb1c] ;  /* 0x000b1c0001127983 */ /* 0x000ee20000300800 */
[----:B------:R-:W-:Y:S02]  /*1ef40*/  F2FP.F16.F32.PACK_AB R29, R15, R29 ;  /* 0x0000001d0f1d723e */ /* 0x000fe400000000ff */
[----:B------:R-:W-:Y:S01]  /*1ef50*/  F2FP.F16.F32.PACK_AB R27, R0, R27 ;  /* 0x0000001b001b723e */ /* 0x000fe200000000ff */
[----:B------:R0:W-:Y:S01]  /*1ef60*/  STL [R1+0x58], R12 ;  /* 0x0000580c01007387 */ /* 0x0001e20000100800 */
[----:B------:R-:W-:Y:S02]  /*1ef70*/  F2FP.F16.F32.PACK_AB R14, R14, R28 ;  /* 0x0000001c0e0e723e */ /* 0x000fe400000000ff */
[----:B------:R-:W-:Y:S02]  /*1ef80*/  F2FP.F16.F32.PACK_AB R26, R3, R26 ;  /* 0x0000001a031a723e */ /* 0x000fe400000000ff */
[----:B------:R-:W-:Y:S02]  /*1ef90*/  F2FP.F16.F32.PACK_AB R25, R5, R25 ;  /* 0x000000190519723e */ /* 0x000fe400000000ff */
[----:B------:R-:W-:Y:S01]  /*1efa0*/  F2FP.F16.F32.PACK_AB R24, R2, R24 ;  /* 0x000000180218723e */ /* 0x000fe200000000ff */
[----:B0-----:R-:W3:Y:S01]  /*1efb0*/  LDL.LU R12, [R1+0xb18] ;  /* 0x000b1800010c7983 */ /* 0x001ee20000300800 */
[----:B------:R-:W-:-:S03]  /*1efc0*/  F2FP.F16.F32.PACK_AB R23, R4, R23 ;  /* 0x000000170417723e */ /* 0x000fc600000000ff */
[----:B------:R-:W3:Y:S01]  /*1efd0*/  LDL.LU R15, [R1+0xb14] ;  /* 0x000b1400010f7983 */ /* 0x000ee20000300800 */
[----:B------:R-:W-:-:S03]  /*1efe0*/  F2FP.F16.F32.PACK_AB R22, R8, R22 ;  /* 0x000000160816723e */ /* 0x000fc600000000ff */
[----:B------:R-:W-:Y:S01]  /*1eff0*/  STL [R1+0x54], R29 ;  /* 0x0000541d01007387 */ /* 0x000fe20000100800 */
[----:B------:R-:W-:-:S03]  /*1f000*/  F2FP.F16.F32.PACK_AB R21, R9, R21 ;  /* 0x000000150915723e */ /* 0x000fc600000000ff */
[----:B------:R-:W-:Y:S01]  /*1f010*/  STL [R1+0xa5c], R27 ;  /* 0x000a5c1b01007387 */ /* 0x000fe20000100800 */
[----:B------:R-:W-:-:S03]  /*1f020*/  F2FP.F16.F32.PACK_AB R20, R10, R20 ;  /* 0x000000140a14723e */ /* 0x000fc600000000ff */
[----:B------:R0:W-:Y:S01]  /*1f030*/  STL [R1+0x50], R14 ;  /* 0x0000500e01007387 */ /* 0x0001e20000100800 */
[----:B----4-:R-:W-:-:S03]  /*1f040*/  F2FP.F16.F32.PACK_AB R19, R11, R19 ;  /* 0x000000130b13723e */ /* 0x010fc600000000ff */
[----:B------:R-:W-:Y:S01]  /*1f050*/  STL [R1+0xa60], R26 ;  /* 0x000a601a01007387 */ /* 0x000fe20000100800 */
[----:B------:R-:W-:-:S03]  /*1f060*/  F2FP.F16.F32.PACK_AB R17, R7, R17 ;  /* 0x000000110711723e */ /* 0x000fc600000000ff */
[----:B------:R-:W-:Y:S04]  /*1f070*/  STL [R1+0xa64], R25 ;  /* 0x000a641901007387 */ /* 0x000fe80000100800 */
[----:B------:R-:W-:Y:S04]  /*1f080*/  STL [R1+0xa68], R24 ;  /* 0x000a681801007387 */ /* 0x000fe80000100800 */
[----:B------:R-:W-:Y:S04]  /*1f090*/  STL [R1+0xa6c], R23 ;  /* 0x000a6c1701007387 */ /* 0x000fe80000100800 */
[----:B------:R-:W-:Y:S04]  /*1f0a0*/  STL [R1+0xa70], R22 ;  /* 0x000a701601007387 */ /* 0x000fe80000100800 */
[----:B------:R-:W-:Y:S01]  /*1f0b0*/  STL [R1+0xa74], R21 ;  /* 0x000a741501007387 */ /* 0x000fe20000100800 */
[----:B--2---:R-:W-:-:S03]  /*1f0c0*/  F2FP.F16.F32.PACK_AB R16, R16, R13 ;  /* 0x0000000d1010723e */ /* 0x004fc600000000ff */
[----:B------:R-:W-:Y:S04]  /*1f0d0*/  STL [R1+0xa78], R20 ;  /* 0x000a781401007387 */ /* 0x000fe80000100800 */
[----:B------:R-:W-:Y:S01]  /*1f0e0*/  STL [R1+0xa7c], R19 ;  /* 0x000a7c1301007387 */ /* 0x000fe20000100800 */
[----:B---3--:R-:W-:-:S05]  /*1f0f0*/  F2FP.F16.F32.PACK_AB R18, R6, R18 ;  /* 0x000000120612723e */ /* 0x008fca00000000ff */
[----:B------:R-:W-:Y:S04]  /*1f100*/  STL [R1+0xa80], R18 ;  /* 0x000a801201007387 */ /* 0x000fe80000100800 */
[----:B------:R-:W-:Y:S04]  /*1f110*/  STL [R1+0xa84], R17 ;  /* 0x000a841101007387 */ /* 0x000fe80000100800 */
[----:B------:R-:W2:Y:S01]  /*1f120*/  LDL.LU R13, [R1+0x29c] ;  /* 0x00029c00010d7983 */ /* 0x000ea20000300800 */
[----:B0-----:R-:W-:-:S03]  /*1f130*/  IMAD.MOV.U32 R14, RZ, RZ, R12 ;  /* 0x000000ffff0e7224 */ /* 0x001fc600078e000c */
[----:B--2---:R0:W-:Y:S04]  /*1f140*/  STL [R1+0xb0c], R13 ;  /* 0x000b0c0d01007387 */ /* 0x0041e80000100800 */
[----:B0-----:R-:W2:Y:S04]  /*1f150*/  LDL.LU R13, [R1+0x1c4] ;  /* 0x0001c400010d7983 */ /* 0x001ea80000300800 */
[----:B------:R-:W3:Y:S04]  /*1f160*/  LDL.LU R12, [R1+0x294] ;  /* 0x00029400010c7983 */ /* 0x000ee80000300800 */
[----:B---3--:R0:W-:Y:S04]  /*1f170*/  STL [R1+0xb08], R12 ;  /* 0x000b080c01007387 */ /* 0x0081e80000100800 */
[----:B0-----:R-:W3:Y:S04]  /*1f180*/  LDL.LU R12, [R1+0x32c] ;  /* 0x00032c00010c7983 */ /* 0x001ee80000300800 */
[----:B------:R-:W4:Y:S04]  /*1f190*/  LDL.LU R11, [R1+0x15c] ;  /* 0x00015c00010b7983 */ /* 0x000f280000300800 */
[----:B----4-:R0:W-:Y:S04]  /*1f1a0*/  STL [R1+0xaa4], R11 ;  /* 0x000aa40b01007387 */ /* 0x0101e80000100800 */
[----:B0-----:R-:W4:Y:S04]  /*1f1b0*/  LDL.LU R11, [R1+0x2a0] ;  /* 0x0002a000010b7983 */ /* 0x001f280000300800 */
        /* <DEDUP_REMOVED lines=57> */
[----:B------:R-:W2:Y:S04]  /*1f550*/  LDL.LU R7, [R1+0x158] ;  /* 0x0001580001077983 */ /* 0x000ea80000300800 */
[----:B--2---:R0:W-:Y:S04]  /*1f560*/  STL [R1+0xa94], R7 ;  /* 0x000a940701007387 */ /* 0x0041e80000100800 */
[----:B0-----:R-:W2:Y:S04]  /*1f570*/  LDL.LU R7, [R1+0x344] ;  /* 0x0003440001077983 */ /* 0x001ea80000300800 */
[----:B------:R-:W3:Y:S04]  /*1f580*/  LDL.LU R6, [R1+0x150] ;  /* 0x0001500001067983 */ /* 0x000ee80000300800 */
[----:B---3--:R0:W-:Y:S04]  /*1f590*/  STL [R1+0xa90], R6 ;  /* 0x000a900601007387 */ /* 0x0081e80000100800 */
[----:B0-----:R-:W3:Y:S04]  /*1f5a0*/  LDL.LU R6, [R1+0x288] ;  /* 0x0002880001067983 */ /* 0x001ee80000300800 */
[----:B------:R0:W-:Y:S04]  /*1f5b0*/  STL [R1+0xa88], R16 ;  /* 0x000a881001007387 */ /* 0x0001e80000100800 */
[----:B0-----:R-:W4:Y:S01]  /*1f5c0*/  LDL.LU R16, [R1+0x348] ;  /* 0x0003480001107983 */ /* 0x001f220000300800 */
[----:B------:R-:W-:-:S03]  /*1f5d0*/  F2FP.F16.F32.PACK_AB R15, R14, R15 ;  /* 0x0000000f0e0f723e */ /* 0x000fc600000000ff */
[----:B----4-:R0:W-:Y:S04]  /*1f5e0*/  STL [R1+0xa8c], R16 ;  /* 0x000a8c1001007387 */ /* 0x0101e80000100800 */
[----:B0-----:R-:W4:Y:S04]  /*1f5f0*/  LDL.LU R16, [R1+0x280] ;  /* 0x0002800001107983 */ /* 0x001f280000300800 */
        /* <DEDUP_REMOVED lines=18> */
[----:B------:R-:W2:Y:S02]  /*1f720*/  LDL.LU R14, [R1+0xb10] ;  /* 0x000b1000010e7983 */ /* 0x000ea40000300800 */
[----:B--2---:R-:W-:-:S02]  /*1f730*/  F2FP.F16.F32.PACK_AB R14, R13, R14 ;  /* 0x0000000e0d0e723e */ /* 0x004fc400000000ff */
[----:B------:R-:W2:Y:S02]  /*1f740*/  LDL.LU R13, [R1+0xb0c] ;  /* 0x000b0c00010d7983 */ /* 0x000ea40000300800 */
[----:B--2---:R-:W-:Y:S02]  /*1f750*/  F2FP.F16.F32.PACK_AB R13, R12, R13 ;  /* 0x0000000d0c0d723e */ /* 0x004fe400000000ff */
[----:B------:R-:W2:Y:S02]  /*1f760*/  LDL.LU R12, [R1+0xb08] ;  /* 0x000b0800010c7983 */ /* 0x000ea40000300800 */
[----:B--2---:R-:W-:Y:S02]  /*1f770*/  F2FP.F16.F32.PACK_AB R12, R11, R12 ;  /* 0x0000000c0b0c723e */ /* 0x004fe400000000ff */
[----:B------:R-:W2:Y:S02]  /*1f780*/  LDL.LU R11, [R1+0xb04] ;  /* 0x000b0400010b7983 */ /* 0x000ea40000300800 */
[----:B--2---:R-:W-:-:S02]  /*1f790*/  F2FP.F16.F32.PACK_AB R11, R10, R11 ;  /* 0x0000000b0a0b723e */ /* 0x004fc400000000ff */
[----:B------:R-:W2:Y:S04]  /*1f7a0*/  LDL.LU R10, [R1+0xb00] ;  /* 0x000b0000010a7983 */ /* 0x000ea80000300800 */
[----:B------:R0:W-:Y:S04]  /*1f7b0*/  STL [R1+0x2c], R11 ;  /* 0x00002c0b01007387 */ /* 0x0001e80000100800 */
[----:B0-----:R-:W2:Y:S02]  /*1f7c0*/  LDL.LU R11, [R1+0xafc] ;  /* 0x000afc00010b7983 */ /* 0x001ea40000300800 */
        /* <DEDUP_REMOVED lines=45> */
[----:B------:R-:W2:Y:S02]  /*1faa0*/  LDL.LU R10, [R1+0xaa0] ;  /* 0x000aa000010a7983 */ /* 0x000ea40000300800 */
[----:B--2---:R-:W-:Y:S02]  /*1fab0*/  F2FP.F16.F32.PACK_AB R10, R9, R10 ;  /* 0x0000000a090a723e */ /* 0x004fe400000000ff */
[----:B------:R-:W2:Y:S02]  /*1fac0*/  LDL.LU R9, [R1+0xa9c] ;  /* 0x000a9c0001097983 */ /* 0x000ea40000300800 */
[----:B--2---:R-:W-:Y:S02]  /*1fad0*/  F2FP.F16.F32.PACK_AB R9, R8, R9 ;  /* 0x000000090809723e */ /* 0x004fe400000000ff */
[----:B------:R-:W2:Y:S02]  /*1fae0*/  LDL.LU R8, [R1+0xa98] ;  /* 0x000a980001087983 */ /* 0x000ea40000300800 */
[----:B--2---:R-:W-:-:S02]  /*1faf0*/  F2FP.F16.F32.PACK_AB R8, R7, R8 ;  /* 0x000000080708723e */ /* 0x004fc400000000ff */
[----:B------:R-:W3:Y:S02]  /*1fb00*/  LDL.LU R7, [R1+0xa94] ;  /* 0x000a940001077983 */ /* 0x000ee40000300800 */
[----:B---3--:R-:W-:Y:S02]  /*1fb10*/  F2FP.F16.F32.PACK_AB R7, R6, R7 ;  /* 0x000000070607723e */ /* 0x008fe400000000ff */
[----:B------:R-:W4:Y:S02]  /*1fb20*/  LDL.LU R6, [R1+0xa90] ;  /* 0x000a900001067983 */ /* 0x000f240000300800 */
[----:B----4-:R-:W-:Y:S02]  /*1fb30*/  F2FP.F16.F32.PACK_AB R6, R16, R6 ;  /* 0x000000061006723e */ /* 0x010fe400000000ff */
[----:B------:R-:W2:Y:S01]  /*1fb40*/  LDL.LU R16, [R1+0xa8c] ;  /* 0x000a8c0001107983 */ /* 0x000ea20000300800 */
[----:B------:R-:W-:Y:S02]  /*1fb50*/  F2FP.F16.F32.PACK_AB R19, R18, R19 ;  /* 0x000000131213723e */ /* 0x000fe400000000ff */
[----:B------:R-:W-:-:S02]  /*1fb60*/  F2FP.F16.F32.PACK_AB R4, R17, R4 ;  /* 0x000000041104723e */ /* 0x000fc400000000ff */
[----:B------:R-:W-:Y:S02]  /*1fb70*/  F2FP.F16.F32.PACK_AB R21, R20, R21 ;  /* 0x000000151415723e */ /* 0x000fe400000000ff */
[----:B------:R-:W-:Y:S02]  /*1fb80*/  F2FP.F16.F32.PACK_AB R23, R22, R23 ;  /* 0x000000171617723e */ /* 0x000fe400000000ff */
[----:B------:R-:W-:Y:S02]  /*1fb90*/  F2FP.F16.F32.PACK_AB R25, R24, R25 ;  /* 0x000000191819723e */ /* 0x000fe400000000ff */
[----:B------:R-:W-:Y:S02]  /*1fba0*/  F2FP.F16.F32.PACK_AB R27, R26, R27 ;  /* 0x0000001b1a1b723e */ /* 0x000fe400000000ff */
[----:B------:R-:W-:Y:S02]  /*1fbb0*/  F2FP.F16.F32.PACK_AB R28, R29, R28 ;  /* 0x0000001c1d1c723e */ /* 0x000fe400000000ff */
[----:B--2---:R-:W-:-:S02]  /*1fbc0*/  F2FP.F16.F32.PACK_AB R5, R16, R5 ;  /* 0x000000051005723e */ /* 0x004fc400000000ff */
[----:B------:R1:W5:Y:S04]  /*1fbd0*/  LDL.LU R16, [R1+0xa88] ;  /* 0x000a880001107983 */ /* 0x0003680000300800 */
[----:B------:R1:W5:Y:S04]  /*1fbe0*/  LDL.LU R17, [R1+0xa84] ;  /* 0x000a840001117983 */ /* 0x0003680000300800 */
[----:B------:R1:W5:Y:S04]  /*1fbf0*/  LDL.LU R18, [R1+0xa80] ;  /* 0x000a800001127983 */ /* 0x0003680000300800 */
[----:B------:R0:W-:Y:S04]  /*1fc00*/  STL [R1+0xc], R19 ;  /* 0x00000c1301007387 */ /* 0x0001e80000100800 */
[----:B0-----:R1:W5:Y:S04]  /*1fc10*/  LDL.LU R19, [R1+0xa7c] ;  /* 0x000a7c0001137983 */ /* 0x0013680000300800 */
[----:B------:R1:W5:Y:S04]  /*1fc20*/  LDL.LU R20, [R1+0xa78] ;  /* 0x000a780001147983 */ /* 0x0003680000300800 */
[----:B------:R0:W-:Y:S04]  /*1fc30*/  STL [R1+0x8], R21 ;  /* 0x0000081501007387 */ /* 0x0001e80000100800 */
[----:B0-----:R1:W5:Y:S04]  /*1fc40*/  LDL.LU R21, [R1+0xa74] ;  /* 0x000a740001157983 */ /* 0x0013680000300800 */
[----:B------:R1:W5:Y:S04]  /*1fc50*/  LDL.LU R22, [R1+0xa70] ;  /* 0x000a700001167983 */ /* 0x0003680000300800 */
[----:B------:R0:W-:Y:S04]  /*1fc60*/  STL [R1+0x4], R23 ;  /* 0x0000041701007387 */ /* 0x0001e80000100800 */
[----:B0-----:R1:W5:Y:S04]  /*1fc70*/  LDL.LU R23, [R1+0xa6c] ;  /* 0x000a6c0001177983 */ /* 0x0013680000300800 */
[----:B------:R1:W5:Y:S04]  /*1fc80*/  LDL.LU R24, [R1+0xa68] ;  /* 0x000a680001187983 */ /* 0x0003680000300800 */
[----:B------:R0:W-:Y:S04]  /*1fc90*/  STL [R1], R25 ;  /* 0x0000001901007387 */ /* 0x0001e80000100800 */
[----:B0-----:R1:W5:Y:S04]  /*1fca0*/  LDL.LU R25, [R1+0xa64] ;  /* 0x000a640001197983 */ /* 0x0013680000300800 */
[----:B------:R1:W5:Y:S04]  /*1fcb0*/  LDL.LU R26, [R1+0xa60] ;  /* 0x000a6000011a7983 */ /* 0x0003680000300800 */
[----:B------:R0:W-:Y:S04]  /*1fcc0*/  STL [R1+0x1c], R27 ;  /* 0x00001c1b01007387 */ /* 0x0001e80000100800 */
[----:B0-----:R1:W5:Y:S04]  /*1fcd0*/  LDL.LU R27, [R1+0xa5c] ;  /* 0x000a5c00011b7983 */ /* 0x0013680000300800 */
[----:B------:R-:W2:Y:S01]  /*1fce0*/  LDL.LU R29, [R1+0xa58] ;  /* 0x000a5800011d7983 */ /* 0x000ea20000300800 */
[----:B------:R-:W-:-:S03]  /*1fcf0*/  F2FP.F16.F32.PACK_AB R3, R0, R3 ;  /* 0x000000030003723e */ /* 0x000fc600000000ff */
[----:B------:R1:W-:Y:S01]  /*1fd00*/  STL [R1+0x18], R28 ;  /* 0x0000181c01007387 */ /* 0x0003e20000100800 */
[----:B--2---:R-:W-:-:S05]  /*1fd10*/  F2FP.F16.F32.PACK_AB R0, R2, R29 ;  /* 0x0000001d0200723e */ /* 0x004fca00000000ff */
[----:B------:R1:W-:Y:S04]  /*1fd20*/  STL [R1+0x10], R0 ;  /* 0x0000100001007387 */ /* 0x0003e80000100800 */
[----:B------:R1:W-:Y:S02]  /*1fd30*/  STL [R1+0x14], R3 ;  /* 0x0000140301007387 */ /* 0x0003e40000100800 */
.L_x_0:
[----:B------:R-:W-:Y:S01]  /*1fd40*/  STL.64 [R1+0xb00], R14 ;  /* 0x000b000e01007387 */ /* 0x000fe20000100a00 */
[----:B-----5:R-:W1:Y:S01]  /*1fd50*/  S2R R2, SR_TID.X ;  /* 0x0000000000027919 */ /* 0x020e620000002100 */
[----:B------:R-:W2:Y:S01]  /*1fd60*/  S2UR UR5, SR_CgaCtaId ;  /* 0x00000000000579c3 */ /* 0x000ea20000008800 */
[----:B------:R-:W-:Y:S01]  /*1fd70*/  UMOV UR4, 0x400 ;  /* 0x0000040000047882 */ /* 0x000fe20000000000 */
[----:B------:R-:W-:Y:S01]  /*1fd80*/  ULDC.64 UR6, c[0x0][0x228] ;  /* 0x00008a0000067ab9 */ /* 0x000fe20000000a00 */
[----:B------:R3:W-:Y:S01]  /*1fd90*/  STL.64 [R1+0xaf8], R12 ;  /* 0x000af80c01007387 */ /* 0x0007e20000100a00 */
[----:B------:R-:W-:-:S03]  /*1fda0*/  ULDC.64 UR10, c[0x0][0x220] ;  /* 0x00008800000a7ab9 */ /* 0x000fc60000000a00 */
[----:B---3--:R-:W3:Y:S04]  /*1fdb0*/  LDL.LU R12, [R1+0x10] ;  /* 0x00001000010c7983 */ /* 0x008ee80000300800 */
[----:B------:R-:W3:Y:S04]  /*1fdc0*/  LDL.LU R13, [R1+0x14] ;  /* 0x00001400010d7983 */ /* 0x000ee80000300800 */
[----:B------:R-:W3:Y:S04]  /*1fdd0*/  LDL.LU R14, [R1+0x18] ;  /* 0x00001800010e7983 */ /* 0x000ee80000300800 */
[----:B------:R-:W3:Y:S04]  /*1fde0*/  LDL.LU R15, [R1+0x1c] ;  /* 0x00001c00010f7983 */ /* 0x000ee80000300800 */
[----:B------:R-:W-:Y:S04]  /*1fdf0*/  STL.64 [R1+0xaf0], R18 ;  /* 0x000af01201007387 */ /* 0x000fe80000100a00 */
[----:B------:R4:W-:Y:S04]  /*1fe00*/  STL.64 [R1+0xae8], R16 ;  /* 0x000ae81001007387 */ /* 0x0009e80000100a00 */
[----:B----4-:R-:W4:Y:S04]  /*1fe10*/  LDL.LU R16, [R1] ;  /* 0x0000000001107983 */ /* 0x010f280000300800 */
[----:B------:R-:W4:Y:S04]  /*1fe20*/  LDL.LU R17, [R1+0x4] ;  /* 0x0000040001117983 */ /* 0x000f280000300800 */
[----:B------:R-:W4:Y:S04]  /*1fe30*/  LDL.LU R18, [R1+0x8] ;  /* 0x0000080001127983 */ /* 0x000f280000300800 */
[----:B------:R-:W4:Y:S04]  /*1fe40*/  LDL.LU R19, [R1+0xc] ;  /* 0x00000c0001137983 */ /* 0x000f280000300800 */
[----:B------:R0:W-:Y:S04]  /*1fe50*/  STL.64 [R1+0xae0], R22 ;  /* 0x000ae01601007387 */ /* 0x0001e80000100a00 */
[----:B0-----:R-:W4:Y:S01]  /*1fe60*/  LDL R22, [R1+0x38c] ;  /* 0x00038c0001167983 */ /* 0x001f220000100800 */
[C---:B-1----:R-:W-:Y:S01]  /*1fe70*/  IMAD.SHL.U32 R3, R2.reuse, 0x10, RZ ;  /* 0x0000001002037824 */ /* 0x042fe200078e00ff */
[----:B--2---:R-:W-:Y:S01]  /*1fe80*/  ULEA UR4, UR5, UR4, 0x18 ;  /* 0x0000000405047291 */ /* 0x004fe2000f8ec03f */
[C---:B------:R-:W-:Y:S01]  /*1fe90*/  IMAD.SHL.U32 R28, R2.reuse, 0x20, RZ ;  /* 0x00000020021c7824 */ /* 0x040fe200078e00ff */
[----:B------:R-:W0:Y:S01]  /*1fea0*/  S2R R23, SR_TID.X ;  /* 0x0000000000177919 */ /* 0x000e220000002100 */
[----:B------:R-:W-:Y:S01]  /*1feb0*/  IMAD.SHL.U32 R29, R2, 0x8, RZ ;  /* 0x00000008021d7824 */ /* 0x000fe200078e00ff */
[----:B------:R-:W-:Y:S01]  /*1fec0*/  LOP3.LUT R3, R3, 0xf0, RZ, 0xc0, !PT ;  /* 0x000000f003037812 */ /* 0x000fe200078ec0ff */
[----:B------:R-:W-:Y:S01]  /*1fed0*/  ULDC UR5, c[0x0][0x228] ;  /* 0x00008a0000057ab9 */ /* 0x000fe20000000800 */
[----:B------:R-:W-:Y:S01]  /*1fee0*/  LOP3.LUT R28, R28, 0x200, RZ, 0xc0, !PT ;  /* 0x000002001c1c7812 */ /* 0x000fe200078ec0ff */
[----:B------:R1:W-:Y:S01]  /*1fef0*/  STL.64 [R1+0xad8], R20 ;  /* 0x000ad81401007387 */ /* 0x0003e20000100a00 */
[----:B------:R-:W-:-:S02]  /*1ff00*/  LOP3.LUT R29, R29, 0x100, RZ, 0xc0, !PT ;  /* 0x000001001d1d7812 */ /* 0x000fc400078ec0ff */
[----:B------:R-:W-:Y:S01]  /*1ff10*/  IADD3 R28, R28, UR4, R3 ;  /* 0x000000041c1c7c10 */ /* 0x000fe2000fffe003 */
[----:B------:R-:W-:Y:S04]  /*1ff20*/  STL.64 [R1+0xad0], R26 ;  /* 0x000ad01a01007387 */ /* 0x000fe80000100a00 */
[----:B------:R-:W-:Y:S01]  /*1ff30*/  IMAD.IADD R28, R29, 0x1, R28 ;  /* 0x000000011d1c7824 */ /* 0x000fe200078e021c */
[----:B------:R-:W-:Y:S06]  /*1ff40*/  BAR.SYNC.DEFER_BLOCKING 0x0 ;  /* 0x0000000000007b1d */ /* 0x000fec0000010000 */
[----:B------:R2:W-:Y:S04]  /*1ff50*/  STL.64 [R1+0xac8], R24 ;  /* 0x000ac81801007387 */ /* 0x0005e80000100a00 */
[----:B-1----:R-:W2:Y:S04]  /*1ff60*/  LDL.LU R20, [R1+0x40] ;  /* 0x0000400001147983 */ /* 0x002ea80000300800 */
[----:B------:R-:W2:Y:S01]  /*1ff70*/  LDL.LU R21, [R1+0x44] ;  /* 0x0000440001157983 */ /* 0x000ea20000300800 */
[----:B0-----:R-:W-:-:S03]  /*1ff80*/  LOP3.LUT R23, R23, 0x3f, RZ, 0xc0, !PT ;  /* 0x0000003f17177812 */ /* 0x001fc600078ec0ff */
[----:B---3--:R-:W-:Y:S01]  /*1ff90*/  STSM.16.M88.4 [R28], R12 ;  /* 0x0000000c1c007844 */ /* 0x008fe20000000200 */
[C---:B----4-:R-:W-:Y:S02]  /*1ffa0*/  VIADD R0, R22.reuse, 0x3f ;  /* 0x0000003f16007836 */ /* 0x050fe40000000000 */
[C---:B------:R-:W-:Y:S02]  /*1ffb0*/  VIADD R3, R22.reuse, 0x2 ;  /* 0x0000000216037836 */ /* 0x040fe40000000000 */
[----:B------:R-:W-:Y:S01]  /*1ffc0*/  VIADD R2, R22, 0x3 ;  /* 0x0000000316027836 */ /* 0x000fe20000000000 */
[----:B------:R-:W-:Y:S01]  /*1ffd0*/  BAR.SYNC.DEFER_BLOCKING 0x0 ;  /* 0x0000000000007b1d */ /* 0x000fe20000010000 */
[----:B------:R-:W-:Y:S01]  /*1ffe0*/  ISETP.GE.AND P2, PT, R0, UR7, PT ;  /* 0x0000000700007c0c */ /* 0x000fe2000bf46270 */
[----:B------:R-:W-:Y:S01]  /*1fff0*/  VIADD R0, R22, 0x1 ;  /* 0x0000000116007836 */ /* 0x000fe20000000000 */
[----:B------:R-:W-:Y:S02]  /*20000*/  ISETP.GE.AND P5, PT, R3, UR7, PT ;  /* 0x0000000703007c0c */ /* 0x000fe4000bfa6270 */
[----:B------:R-:W-:-:S02]  /*20010*/  ISETP.GE.AND P0, PT, R2, UR7, PT ;  /* 0x0000000702007c0c */ /* 0x000fc4000bf06270 */
[----:B------:R-:W-:Y:S01]  /*20020*/  ISETP.GE.AND P1, PT, R0, UR7, PT ;  /* 0x0000000700007c0c */ /* 0x000fe2000bf26270 */
[----:B------:R-:W3:Y:S01]  /*20030*/  LDL.LU R22, [R1+0x48] ;  /* 0x0000480001167983 */ /* 0x000ee20000300800 */
[----:B------:R-:W-:Y:S01]  /*20040*/  LEA R0, R23, UR4, 0x4 ;  /* 0x0000000417007c11 */ /* 0x000fe2000f8e20ff */
[----:B------:R-:W0:Y:S01]  /*20050*/  LDC R2, c[0x0][0x244] ;  /* 0x00009100ff027b82 */ /* 0x000e220000000800 */
[----:B------:R-:W-:Y:S01]  /*20060*/  ULDC UR4, c[0x0][0x248] ;  /* 0x0000920000047ab9 */ /* 0x000fe20000000800 */
[----:B------:R-:W3:Y:S04]  /*20070*/  LDL.LU R23, [R1+0x4c] ;  /* 0x00004c0001177983 */ /* 0x000ee80000300800 */
[----:B--2---:R-:W2:Y:S04]  /*20080*/  LDL.LU R24, [R1+0x30] ;  /* 0x0000300001187983 */ /* 0x004ea80000300800 */
[----:B------:R-:W2:Y:S04]  /*20090*/  LDL.LU R25, [R1+0x34] ;  /* 0x0000340001197983 */ /* 0x000ea80000300800 */
[----:B------:R-:W1:Y:S01]  /*200a0*/  LDS.128 R12, [R0] ;  /* 0x00000000000c7984 */ /* 0x000e620000000c00 */
[----:B------:R-:W-:Y:S06]  /*200b0*/  BAR.SYNC.DEFER_BLOCKING 0x0 ;  /* 0x0000000000007b1d */ /* 0x000fec0000010000 */
[----:B------:R-:W2:Y:S04]  /*200c0*/  LDL.LU R26, [R1+0x38] ;  /* 0x00003800011a7983 */ /* 0x000ea80000300800 */
[----:B------:R-:W2:Y:S04]  /*200d0*/  LDL.LU R27, [R1+0x3c] ;  /* 0x00003c00011b7983 */ /* 0x000ea80000300800 */
[----:B------:R-:W-:Y:S01]  /*200e0*/  STSM.16.M88.4 [R28], R16 ;  /* 0x000000101c007844 */ /* 0x000fe20000000200 */
[----:B------:R-:W-:Y:S06]  /*200f0*/  BAR.SYNC.DEFER_BLOCKING 0x0 ;  /* 0x0000000000007b1d */ /* 0x000fec0000010000 */
[----:B------:R-:W4:Y:S02]  /*20100*/  LDS.128 R16, [R0] ;  /* 0x0000000000107984 */ /* 0x000f240000000c00 */
[----:B------:R-:W-:Y:S06]  /*20110*/  BAR.SYNC.DEFER_BLOCKING 0x0 ;  /* 0x0000000000007b1d */ /* 0x000fec0000010000 */
[----:B------:R-:W-:Y:S02]  /*20120*/  STSM.16.M88.4 [R28], R4 ;  /* 0x000000041c007844 */ /* 0x000fe40000000200 */
[----:B------:R-:W-:Y:S06]  /*20130*/  BAR.SYNC.DEFER_BLOCKING 0x0 ;  /* 0x0000000000007b1d */ /* 0x000fec0000010000 */
[----:B------:R-:W0:Y:S02]  /*20140*/  LDS.128 R4, [R0] ;  /* 0x0000000000047984 */ /* 0x000e240000000c00 */
[----:B------:R-:W-:Y:S06]  /*20150*/  BAR.SYNC.DEFER_BLOCKING 0x0 ;  /* 0x0000000000007b1d */ /* 0x000fec0000010000 */
[----:B------:R-:W-:Y:S02]  /*20160*/  STSM.16.M88.4 [R28], R8 ;  /* 0x000000081c007844 */ /* 0x000fe40000000200 */
[----:B------:R-:W-:Y:S06]  /*20170*/  BAR.SYNC.DEFER_BLOCKING 0x0 ;  /* 0x0000000000007b1d */ /* 0x000fec0000010000 */
[----:B------:R-:W0:Y:S04]  /*20180*/  LDS.128 R8, [R0] ;  /* 0x0000000000087984 */ /* 0x000e280000000c00 */
[----:B-1----:R-:W-:Y:S04]  /*20190*/  STL.64 [R1+0x10], R12 ;  /* 0x0000100c01007387 */ /* 0x002fe80000100a00 */
[----:B------:R1:W-:Y:S01]  /*201a0*/  STL.64 [R1+0x18], R14 ;  /* 0x0000180e01007387 */ /* 0x0003e20000100a00 */
[----:B------:R-:W-:Y:S06]  /*201b0*/  BAR.SYNC.DEFER_BLOCKING 0x0 ;  /* 0x0000000000007b1d */ /* 0x000fec0000010000 */
[----:B-1----:R-:W2:Y:S04]  /*201c0*/  LDL.LU.64 R14, [R1+0xb00] ;  /* 0x000b0000010e7983 */ /* 0x002ea80000300a00 */
[----:B------:R-:W2:Y:S04]  /*201d0*/  LDL.LU.64 R12, [R1+0xaf8] ;  /* 0x000af800010c7983 */ /* 0x000ea80000300a00 */
[----:B----4-:R-:W-:Y:S04]  /*201e0*/  STL.64 [R1], R16 ;  /* 0x0000001001007387 */ /* 0x010fe80000100a00 */
[----:B------:R1:W-:Y:S04]  /*201f0*/  STL.64 [R1+0x8], R18 ;  /* 0x0000081201007387 */ /* 0x0003e80000100a00 */
[----:B-1----:R-:W4:Y:S04]  /*20200*/  LDL.LU.64 R18, [R1+0xaf0] ;  /* 0x000af00001127983 */ /* 0x002f280000300a00 */
[----:B------:R-:W4:Y:S04]  /*20210*/  LDL.LU.64 R16, [R1+0xae8] ;  /* 0x000ae80001107983 */ /* 0x000f280000300a00 */
[----:B0-----:R-:W-:Y:S04]  /*20220*/  STL [R1+0xa88], R6 ;  /* 0x000a880601007387 */ /* 0x001fe80000100800 */
[----:B------:R-:W-:Y:S04]  /*20230*/  STL.64 [R1+0xa80], R4 ;  /* 0x000a800401007387 */ /* 0x000fe80000100a00 */
[----:B------:R-:W-:Y:S04]  /*20240*/  STL [R1+0xa74], R7 ;  /* 0x000a740701007387 */ /* 0x000fe80000100800 */
[----:B------:R-:W-:Y:S04]  /*20250*/  STL.64 [R1+0xa90], R8 ;  /* 0x000a900801007387 */ /* 0x000fe80000100a00 */
[----:B------:R-:W-:Y:S04]  /*20260*/  STL.64 [R1+0xa78], R10 ;  /* 0x000a780a01007387 */ /* 0x000fe80000100a00 */
[----:B------:R-:W-:Y:S04]  /*20270*/  STL [R1+0xaa4], R11 ;  /* 0x000aa40b01007387 */ /* 0x000fe80000100800 */
[----:B------:R0:W-:Y:S04]  /*20280*/  STL [R1+0xab4], R8 ;  /* 0x000ab40801007387 */ /* 0x0001e80000100800 */
[----:B0-----:R-:W4:Y:S04]  /*20290*/  LDL.LU R8, [R1+0x20] ;  /* 0x0000200001087983 */ /* 0x001f280000300800 */
[----:B------:R-:W4:Y:S04]  /*202a0*/  LDL.LU R9, [R1+0x24] ;  /* 0x0000240001097983 */ /* 0x000f280000300800 */
[----:B------:R-:W4:Y:S04]  /*202b0*/  LDL.LU R10, [R1+0x28] ;  /* 0x00002800010a7983 */ /* 0x000f280000300800 */
[----:B------:R-:W4:Y:S04]  /*202c0*/  LDL.LU R11, [R1+0x2c] ;  /* 0x00002c00010b7983 */ /* 0x000f280000300800 */
[----:B---3--:R-:W-:Y:S01]  /*202d0*/  STSM.16.M88.4 [R28], R20 ;  /* 0x000000141c007844 */ /* 0x008fe20000000200 */
[----:B------:R-:W-:Y:S06]  /*202e0*/  BAR.SYNC.DEFER_BLOCKING 0x0 ;  /* 0x0000000000007b1d */ /* 0x000fec0000010000 */
[----:B------:R-:W0:Y:S02]  /*202f0*/  LDS.128 R20, [R0] ;  /* 0x0000000000147984 */ /* 0x000e240000000c00 */
[----:B------:R-:W-:Y:S06]  /*20300*/  BAR.SYNC.DEFER_BLOCKING 0x0 ;  /* 0x0000000000007b1d */ /* 0x000fec0000010000 */
[----:B--2---:R-:W-:Y:S02]  /*20310*/  STSM.16.M88.4 [R28], R24 ;  /* 0x000000181c007844 */ /* 0x004fe40000000200 */
[----:B------:R-:W-:Y:S06]  /*20320*/  BAR.SYNC.DEFER_BLOCKING 0x0 ;  /* 0x0000000000007b1d */ /* 0x000fec0000010000 */
[----:B------:R-:W1:Y:S02]  /*20330*/  LDS.128 R24, [R0] ;  /* 0x0000000000187984 */ /* 0x000e640000000c00 */
[----:B------:R-:W-:Y:S06]  /*20340*/  BAR.SYNC.DEFER_BLOCKING 0x0 ;  /* 0x0000000000007b1d */ /* 0x000fec0000010000 */
[----:B0-----:R-:W-:Y:S04]  /*20350*/  STL.64 [R1+0x40], R20 ;  /* 0x0000401401007387 */ /* 0x001fe80000100a00 */
[----:B------:R0:W-:Y:S04]  /*20360*/  STL.64 [R1+0x48], R22 ;  /* 0x0000481601007387 */ /* 0x0001e80000100a00 */
[----:B0-----:R-:W2:Y:S04]  /*20370*/  LDL.LU.64 R22, [R1+0xae0] ;  /* 0x000ae00001167983 */ /* 0x001ea80000300a00 */
[----:B------:R-:W2:Y:S04]  /*20380*/  LDL.LU.64 R20, [R1+0xad8] ;  /* 0x000ad80001147983 */ /* 0x000ea80000300a00 */
[----:B-1----:R-:W-:Y:S04]  /*20390*/  STL.64 [R1+0x30], R24 ;  /* 0x0000301801007387 */ /* 0x002fe80000100a00 */
[----:B------:R0:W-:Y:S04]  /*203a0*/  STL.64 [R1+0x38], R26 ;  /* 0x0000381a01007387 */ /* 0x0001e80000100a00 */
[----:B0-----:R-:W3:Y:S04]  /*203b0*/  LDL.LU.64 R26, [R1+0xad0] ;  /* 0x000ad000011a7983 */ /* 0x001ee80000300a00 */
[----:B------:R-:W3:Y:S04]  /*203c0*/  LDL.LU.64 R24, [R1+0xac8] ;  /* 0x000ac80001187983 */ /* 0x000ee80000300a00 */
[----:B----4-:R-:W-:Y:S01]  /*203d0*/  STSM.16.M88.4 [R28], R8 ;  /* 0x000000081c007844 */ /* 0x010fe20000000200 */
[----:B------:R-:W-:Y:S06]  /*203e0*/  BAR.SYNC.DEFER_BLOCKING 0x0 ;  /* 0x0000000000007b1d */ /* 0x000fec0000010000 */
[----:B------:R-:W0:Y:S02]  /*203f0*/  LDS.128 R8, [R0] ;  /* 0x0000000000087984 */ /* 0x000e240000000c00 */
[----:B------:R-:W-:Y:S06]  /*20400*/  BAR.SYNC.DEFER_BLOCKING 0x0 ;  /* 0x0000000000007b1d */ /* 0x000fec0000010000 */
[----:B0-----:R0:W-:Y:S04]  /*20410*/  STL.64 [R1+0xa0], R8 ;  /* 0x0000a00801007387 */ /* 0x0011e80000100a00 */
[----:B------:R1:W-:Y:S04]  /*20420*/  STL.64 [R1+0xa8], R10 ;  /* 0x0000a80a01007387 */ /* 0x0003e80000100a00 */
[----:B0-----:R-:W4:Y:S04]  /*20430*/  LDL.LU R8, [R1+0x50] ;  /* 0x0000500001087983 */ /* 0x001f280000300800 */
[----:B------:R-:W4:Y:S04]  /*20440*/  LDL.LU R9, [R1+0x54] ;  /* 0x0000540001097983 */ /* 0x000f280000300800 */
[----:B-1----:R-:W2:Y:S04]  /*20450*/  LDL.LU R10, [R1+0x58] ;  /* 0x00005800010a7983 */ /* 0x002ea80000300800 */
[----:B------:R-:W2:Y:S04]  /*20460*/  LDL.LU R11, [R1+0x5c] ;  /* 0x00005c00010b7983 */ /* 0x000ea80000300800 */
[----:B------:R-:W-:Y:S01]  /*20470*/  STSM.16.M88.4 [R28], R12 ;  /* 0x0000000c1c007844 */ /* 0x000fe20000000200 */
[----:B------:R-:W-:Y:S06]  /*20480*/  BAR.SYNC.DEFER_BLOCKING 0x0 ;  /* 0x0000000000007b1d */ /* 0x000fec0000010000 */
[----:B------:R-:W0:Y:S02]  /*20490*/  LDS.128 R12, [R0] ;  /* 0x00000000000c7984 */ /* 0x000e240000000c00 */
[----:B------:R-:W-:Y:S06]  /*204a0*/  BAR.SYNC.DEFER_BLOCKING 0x0 ;  /* 0x0000000000007b1d */ /* 0x000fec0000010000 */
[----:B------:R1:W-:Y:S02]  /*204b0*/  STSM.16.M88.4 [R28], R16 ;  /* 0x000000101c007844 */ /* 0x0003e40000000200 */
[----:B------:R-:W-:Y:S06]  /*204c0*/  BAR.SYNC.DEFER_BLOCKING 0x0 ;  /* 0x0000000000007b1d */ /* 0x000fec0000010000 */
[----:B--2---:R-:W-:Y:S04]  /*204d0*/  STL.64 [R1+0xac0], R10 ;  /* 0x000ac00a01007387 */ /* 0x004fe80000100a00 */
[----:B----4-:R-:W-:Y:S04]  /*204e0*/  STL.64 [R1+0xab8], R8 ;  /* 0x000ab80801007387 */ /* 0x010fe80000100a00 */
[----:B------:R-:W2:Y:S01]  /*204f0*/  LDS.128 R8, [R0] ;  /* 0x0000000000087984 */ /* 0x000ea20000000c00 */
[----:B------:R-:W-:Y:S06]  /*20500*/  BAR.SYNC.DEFER_BLOCKING 0x0 ;  /* 0x0000000000007b1d */ /* 0x000fec0000010000 */
[----:B------:R-:W4:Y:S04]  /*20510*/  LDL R7, [R1+0x438] ;  /* 0x0004380001077983 */ /* 0x000f280000100800 */
[----:B------:R3:W-:Y:S04]  /*20520*/  STSM.16.M88.4 [R28], R20 ;  /* 0x000000141c007844 */ /* 0x0007e80000000200 */
[----:B0-----:R-:W-:Y:S04]  /*20530*/  STL.64 [R1+0xa98], R12 ;  /* 0x000a980c01007387 */ /* 0x001fe80000100a00 */
[----:B------:R-:W-:Y:S04]  /*20540*/  STL [R1+0xa70], R14 ;  /* 0x000a700e01007387 */ /* 0x000fe80000100800 */
[----:B------:R-:W-:Y:S04]  /*20550*/  STL [R1+0xa6c], R15 ;  /* 0x000a6c0f01007387 */ /* 0x000fe80000100800 */
[----:B------:R-:W-:Y:S04]  /*20560*/  STL [R1+0xaa0], R14 ;  /* 0x000aa00e01007387 */ /* 0x000fe80000100800 */
[----:B-1----:R-:W4:Y:S04]  /*20570*/  LDL.LU R16, [R1+0x70] ;  /* 0x0000700001107983 */ /* 0x002f280000300800 */
[----:B------:R-:W4:Y:S04]  /*20580*/  LDL.LU R17, [R1+0x74] ;  /* 0x0000740001117983 */ /* 0x000f280000300800 */
[----:B------:R-:W4:Y:S04]  /*20590*/  LDL.LU R18, [R1+0x78] ;  /* 0x0000780001127983 */ /* 0x000f280000300800 */
[----:B------:R-:W4:Y:S01]  /*205a0*/  LDL.LU R19, [R1+0x7c] ;  /* 0x00007c0001137983 */ /* 0x000f220000300800 */
[----:B------:R-:W-:Y:S06]  /*205b0*/  BAR.SYNC.DEFER_BLOCKING 0x0 ;  /* 0x0000000000007b1d */ /* 0x000fec0000010000 */
[----:B--2---:R-:W-:Y:S04]  /*205c0*/  STL.64 [R1+0xc0], R8 ;  /* 0x0000c00801007387 */ /* 0x004fe80000100a00 */
[----:B------:R-:W-:Y:S04]  /*205d0*/  STL.64 [R1+0xc8], R10 ;  /* 0x0000c80a01007387 */ /* 0x000fe80000100a00 */
[----:B---3--:R-:W2:Y:S04]  /*205e0*/  LDL.LU R20, [R1+0x60] ;  /* 0x0000600001147983 */ /* 0x008ea80000300800 */
[----:B------:R-:W2:Y:S04]  /*205f0*/  LDL.LU R21, [R1+0x64] ;  /* 0x0000640001157983 */ /* 0x000ea80000300800 */
[----:B------:R-:W0:Y:S01]  /*20600*/  LDS.128 R8, [R0] ;  /* 0x0000000000087984 */ /* 0x000e220000000c00 */
[----:B------:R-:W-:Y:S06]  /*20610*/  BAR.SYNC.DEFER_BLOCKING 0x0 ;  /* 0x0000000000007b1d */ /* 0x000fec0000010000 */
[----:B------:R-:W2:Y:S04]  /*20620*/  LDL.LU R22, [R1+0x68] ;  /* 0x0000680001167983 */ /* 0x000ea80000300800 */
[----:B------:R-:W2:Y:S04]  /*20630*/  LDL.LU R23, [R1+0x6c] ;  /* 0x00006c0001177983 */ /* 0x000ea80000300800 */
[----:B------:R1:W-:Y:S04]  /*20640*/  STSM.16.M88.4 [R28], R24 ;  /* 0x000000181c007844 */ /* 0x0003e80000000200 */
[----:B0-----:R-:W-:Y:S04]  /*20650*/  STL.64 [R1+0xb0], R8 ;  /* 0x0000b00801007387 */ /* 0x001fe80000100a00 */
[----:B------:R-:W-:Y:S01]  /*20660*/  STL.64 [R1+0xb8], R10 ;  /* 0x0000b80a01007387 */ /* 0x000fe20000100a00 */
[----:B------:R-:W-:Y:S06]  /*20670*/  BAR.SYNC.DEFER_BLOCKING 0x0 ;  /* 0x0000000000007b1d */ /* 0x000fec0000010000 */
[----:B-1----:R-:W3:Y:S04]  /*20680*/  LDL.LU R24, [R1+0x80] ;  /* 0x0000800001187983 */ /* 0x002ee80000300800 */
[----:B------:R-:W3:Y:S04]  /*20690*/  LDL.LU R25, [R1+0x84] ;  /* 0x0000840001197983 */ /* 0x000ee80000300800 */
[----:B------:R-:W3:Y:S04]  /*206a0*/  LDL.LU R26, [R1+0x88] ;  /* 0x00008800011a7983 */ /* 0x000ee80000300800 */
[----:B------:R-:W3:Y:S04]  /*206b0*/  LDL.LU R27, [R1+0x8c] ;  /* 0x00008c00011b7983 */ /* 0x000ee80000300800 */
[----:B------:R-:W0:Y:S04]  /*206c0*/  LDS.128 R8, [R0] ;  /* 0x0000000000087984 */ /* 0x000e280000000c00 */
[----:B0-----:R-:W-:Y:S04]  /*206d0*/  STL.64 [R1+0xd0], R8 ;  /* 0x0000d00801007387 */ /* 0x001fe80000100a00 */
[----:B------:R0:W-:Y:S04]  /*206e0*/  STL.64 [R1+0xd8], R10 ;  /* 0x0000d80a01007387 */ /* 0x0001e80000100a00 */
[----:B0-----:R-:W4:Y:S04]  /*206f0*/  LDL.LU.64 R10, [R1+0xac0] ;  /* 0x000ac000010a7983 */ /* 0x001f280000300a00 */
[----:B------:R-:W4:Y:S01]  /*20700*/  LDL.LU.64 R8, [R1+0xab8] ;  /* 0x000ab80001087983 */ /* 0x000f220000300a00 */
[----:B------:R-:W-:Y:S06]  /*20710*/  BAR.SYNC.DEFER_BLOCKING 0x0 ;  /* 0x0000000000007b1d */ /* 0x000fec0000010000 */
[----:B----4-:R-:W-:Y:S02]  /*20720*/  STSM.16.M88.4 [R28], R8 ;  /* 0x000000081c007844 */ /* 0x010fe40000000200 */
[----:B------:R-:W-:Y:S06]  /*20730*/  BAR.SYNC.DEFER_BLOCKING 0x0 ;  /* 0x0000000000007b1d */ /* 0x000fec0000010000 */
[----:B------:R-:W0:Y:S02]  /*20740*/  LDS.128 R8, [R0] ;  /* 0x0000000000087984 */ /* 0x000e240000000c00 */
[----:B------:R-:W-:Y:S06]  /*20750*/  BAR.SYNC.DEFER_BLOCKING 0x0 ;  /* 0x0000000000007b1d */ /* 0x000fec0000010000 */
[----:B--2---:R-:W-:Y:S02]  /*20760*/  STSM.16.M88.4 [R28], R20 ;  /* 0x000000141c007844 */ /* 0x004fe40000000200 */
[----:B------:R-:W-:Y:S06]  /*20770*/  BAR.SYNC.DEFER_BLOCKING 0x0 ;  /* 0x0000000000007b1d */ /* 0x000fec0000010000 */
[----:B------:R-:W1:Y:S02]  /*20780*/  LDS.128 R20, [R0] ;  /* 0x0000000000147984 */ /* 0x000e640000000c00 */
[----:B------:R-:W-:Y:S06]  /*20790*/  BAR.SYNC.DEFER_BLOCKING 0x0 ;  /* 0x0000000000007b1d */ /* 0x000fec0000010000 */
[----:B------:R-:W-:Y:S02]  /*207a0*/  STSM.16.M88.4 [R28], R16 ;  /* 0x000000101c007844 */ /* 0x000fe40000000200 */
[----:B------:R-:W-:Y:S06]  /*207b0*/  BAR.SYNC.DEFER_BLOCKING 0x0 ;  /* 0x0000000000007b1d */ /* 0x000fec0000010000 */
[----:B------:R-:W2:Y:S04]  /*207c0*/  LDS.128 R16, [R0] ;  /* 0x0000000000107984 */ /* 0x000ea80000000c00 */
[----:B0-----:R0:W-:Y:S04]  /*207d0*/  STL.64 [R1+0x50], R8 ;  /* 0x0000500801007387 */ /* 0x0011e80000100a00 */
[----:B------:R4:W-:Y:S01]  /*207e0*/  STL.64 [R1+0x58], R10 ;  /* 0x0000580a01007387 */ /* 0x0009e20000100a00 */
[----:B------:R-:W-:Y:S06]  /*207f0*/  BAR.SYNC.DEFER_BLOCKING 0x0 ;  /* 0x0000000000007b1d */ /* 0x000fec0000010000 */
[----:B0-----:R-:W3:Y:S04]  /*20800*/  LDL.LU R8, [R1+0xab4] ;  /* 0x000ab40001087983 */ /* 0x001ee80000300800 */
[----:B----4-:R-:W4:Y:S04]  /*20810*/  LDL R11, [R1+0x38c] ;  /* 0x00038c00010b7983 */ /* 0x010f280000100800 */
[----:B------:R-:W4:Y:S04]  /*20820*/  LDL.LU R9, [R1+0x10] ;  /* 0x0000100001097983 */ /* 0x000f280000300800 */
[----:B-1----:R-:W-:Y:S04]  /*20830*/  STL.64 [R1+0x60], R20 ;  /* 0x0000601401007387 */ /* 0x002fe80000100a00 */
[----:B------:R-:W-:Y:S04]  /*20840*/  STL.64 [R1+0x68], R22 ;  /* 0x0000681601007387 */ /* 0x000fe80000100a00 */
[----:B------:R-:W4:Y:S04]  /*20850*/  LDL R10, [R1+0x43c] ;  /* 0x00043c00010a7983 */ /* 0x000f280000100800 */
[----:B--2---:R-:W-:Y:S04]  /*20860*/  STL [R1+0xa68], R17 ;  /* 0x000a681101007387 */ /* 0x004fe80000100800 */
[----:B------:R-:W-:Y:S04]  /*20870*/  STL [R1+0xa64], R18 ;  /* 0x000a641201007387 */ /* 0x000fe80000100800 */
[----:B------:R-:W-:Y:S04]  /*20880*/  STL [R1+0xa60], R19 ;  /* 0x000a601301007387 */ /* 0x000fe80000100800 */
[----:B------:R-:W-:Y:S04]  /*20890*/  STL [R1+0xab0], R18 ;  /* 0x000ab01201007387 */ /* 0x000fe80000100800 */
[----:B------:R0:W-:Y:S04]  /*208a0*/  STL.64 [R1+0xaa8], R16 ;  /* 0x000aa81001007387 */ /* 0x0001e80000100a00 */
[----:B0-----:R-:W2:Y:S04]  /*208b0*/  LDL.LU R16, [R1+0x90] ;  /* 0x0000900001107983 */ /* 0x001ea80000300800 */
[----:B------:R-:W2:Y:S04]  /*208c0*/  LDL.LU R17, [R1+0x94] ;  /* 0x0000940001117983 */ /* 0x000ea80000300800 */
[----:B------:R-:W2:Y:S04]  /*208d0*/  LDL.LU R18, [R1+0x98] ;  /* 0x0000980001127983 */ /* 0x000ea80000300800 */
[----:B------:R-:W2:Y:S04]  /*208e0*/  LDL.LU R19, [R1+0x9c] ;  /* 0x00009c0001137983 */ /* 0x000ea80000300800 */
[----:B---3--:R0:W-:Y:S01]  /*208f0*/  STSM.16.M88.4 [R28], R24 ;  /* 0x000000181c007844 */ /* 0x0081e20000000200 */
[C---:B------:R-:W-:Y:S01]  /*20900*/  IMAD R3, R7.reuse, R2, RZ ;  /* 0x0000000207037224 */ /* 0x040fe200078e02ff */
[----:B------:R-:W-:Y:S03]  /*20910*/  BAR.SYNC.DEFER_BLOCKING 0x0 ;  /* 0x0000000000007b1d */ /* 0x000fe60000010000 */
[----:B------:R-:W-:Y:S01]  /*20920*/  IMAD R20, R2, 0x40, R3 ;  /* 0x0000004002147824 */ /* 0x000fe200078e0203 */
[----:B------:R-:W-:-:S02]  /*20930*/  ISETP.GE.AND P3, PT, R7, UR6, PT ;  /* 0x0000000607007c0c */ /* 0x000fc4000bf66270 */
[----:B------:R-:W3:Y:S02]  /*20940*/  LDL.LU R15, [R1] ;  /* 0x00000000010f7983 */ /* 0x000ee40000300800 */
[C---:B0-----:R-:W-:Y:S02]  /*20950*/  LEA R24, P6, R20.reuse, UR10, 0x1 ;  /* 0x0000000a14187c11 */ /* 0x041fe4000f8c08ff */
[----:B------:R-:W3:Y:S02]  /*20960*/  LDL.LU R13, [R1+0x14] ;  /* 0x00001400010d7983 */ /* 0x000ee40000300800 */
[----:B------:R-:W-:Y:S02]  /*20970*/  LEA.HI.X.SX32 R25, R20, UR11, 0x1, P6 ;  /* 0x0000000b14197c11 */ /* 0x000fe4000b0f0eff */
[----:B------:R-:W0:Y:S01]  /*20980*/  LDS.128 R20, [R0] ;  /* 0x0000000000147984 */ /* 0x000e220000000c00 */
[----:B------:R-:W-:Y:S01]  /*20990*/  BAR.SYNC.DEFER_BLOCKING 0x0 ;  /* 0x0000000000007b1d */ /* 0x000fe20000010000 */
[----:B------:R-:W-:-:S04]  /*209a0*/  LEA R2, P4, R3, UR10, 0x1 ;  /* 0x0000000a03027c11 */ /* 0x000fc8000f8808ff */
[----:B------:R-:W-:Y:S01]  /*209b0*/  LEA.HI.X.SX32 R3, R3, UR11, 0x1, P4 ;  /* 0x0000000b03037c11 */ /* 0x000fe2000a0f0eff */
[----:B------:R-:W-:Y:S01]  /*209c0*/  ULDC UR10, c[0x0][0x228] ;  /* 0x00008a00000a7ab9 */ /* 0x000fe20000000800 */
[----:B------:R-:W-:Y:S01]  /*209d0*/  ULDC UR11, c[0x0][0x228] ;  /* 0x00008a00000b7ab9 */ /* 0x000fe20000000800 */
[----:B0-----:R0:W-:Y:S04]  /*209e0*/  STL [R1+0xa5c], R22 ;  /* 0x000a5c1601007387 */ /* 0x0011e80000100800 */
[----:B0-----:R-:W3:Y:S04]  /*209f0*/  LDL.LU R22, [R1+0x38c] ;  /* 0x00038c0001167983 */ /* 0x001ee80000300800 */
[----:B------:R0:W-:Y:S04]  /*20a00*/  STL [R1+0xa58], R23 ;  /* 0x000a581701007387 */ /* 0x0001e80000100800 */
[----:B0-----:R-:W3:Y:S01]  /*20a10*/  LDL.LU R23, [R1+0x43c] ;  /* 0x00043c0001177983 */ /* 0x001ee20000300800 */
[C---:B----4-:R-:W-:Y:S01]  /*20a20*/  ISETP.LT.AND P3, PT, R11.reuse, UR7, !P3 ;  /* 0x000000070b007c0c */ /* 0x050fe2000df61270 */
[C---:B------:R-:W-:Y:S01]  /*20a30*/  IMAD R29, R11.reuse, UR4, RZ ;  /* 0x000000040b1d7c24 */ /* 0x040fe2000f8e02ff */
[----:B------:R-:W-:-:S04]  /*20a40*/  ISETP.GE.AND P4, PT, R11, UR7, PT ;  /* 0x000000070b007c0c */ /* 0x000fc8000bf86270 */
[----:B------:R-:W-:Y:S01]  /*20a50*/  ISETP.LT.AND P6, PT, R10, UR6, !P4 ;  /* 0x000000060a007c0c */ /* 0x000fe2000e7c1270 */
[----:B------:R-:W-:Y:S01]  /*20a60*/  IMAD.WIDE R10, R29, 0x2, R2 ;  /* 0x000000021d0a7825 */ /* 0x000fe200078e0202 */
[----:B--2---:R0:W-:Y:S01]  /*20a70*/  STSM.16.M88.4 [R28], R16 ;  /* 0x000000101c007844 */ /* 0x0041e20000000200 */
[----:B------:R-:W-:Y:S06]  /*20a80*/  BAR.SYNC.DEFER_BLOCKING 0x0 ;  /* 0x0000000000007b1d */ /* 0x000fec0000010000 */
[----:B0-----:R-:W2:Y:S04]  /*20a90*/  LDL.LU R18, [R1+0xab0] ;  /* 0x000ab00001127983 */ /* 0x001ea80000300800 */
[----:B------:R-:W4:Y:S04]  /*20aa0*/  LDL.LU.64 R16, [R1+0xaa8] ;  /* 0x000aa80001107983 */ /* 0x000f280000300a00 */
[----:B------:R0:W-:Y:S04]  /*20ab0*/  @P3 STG.E.U16 desc[UR8][R10.64], R9 ;  /* 0x000000090a003986 */ /* 0x0001e8000c101508 */
[----:B0-----:R-:W2:Y:S01]  /*20ac0*/  LDL.LU R11, [R1+0xaa4] ;  /* 0x000aa400010b7983 */ /* 0x001ea20000300800 */
[----:B------:R-:W-:-:S03]  /*20ad0*/  PRMT R5, R9, 0x7632, R5 ;  /* 0x0000763209057816 */ /* 0x000fc60000000005 */
[----:B------:R-:W4:Y:S01]  /*20ae0*/  LDL.LU R9, [R1+0x4] ;  /* 0x0000040001097983 */ /* 0x000f220000300800 */
[----:B------:R-:W-:Y:S01]  /*20af0*/  ISETP.LT.AND P4, PT, R7, UR6, !P1 ;  /* 0x0000000607007c0c */ /* 0x000fe2000cf81270 */
[C---:B------:R-:W-:Y:S02]  /*20b00*/  IMAD.WIDE R26, R29.reuse, 0x2, R24 ;  /* 0x000000021d1a7825 */ /* 0x040fe400078e0218 */
[----:B------:R-:W4:Y:S02]  /*20b10*/  LDL.LU R10, [R1+0x18] ;  /* 0x00001800010a7983 */ /* 0x000f240000300800 */
[----:B------:R-:W-:Y:S02]  /*20b20*/  VIADD R28, R29, UR4 ;  /* 0x000000041d1c7c36 */ /* 0x000fe40008000000 */
[----:B------:R0:W-:Y:S01]  /*20b30*/  @P6 STG.E.U16 desc[UR8][R26.64], R5 ;  /* 0x000000051a006986 */ /* 0x0001e2000c101508 */
[----:B------:R-:W-:Y:S01]  /*20b40*/  ISETP.LT.AND P6, PT, R7, UR6, !P5 ;  /* 0x0000000607007c0c */ /* 0x000fe2000efc1270 */
[----:B0-----:R-:W-:-:S05]  /*20b50*/  IMAD.WIDE R26, R28, 0x2, R2 ;  /* 0x000000021c1a7825 */ /* 0x001fca00078e0202 */
[----:B---3--:R0:W-:Y:S01]  /*20b60*/  @P4 STG.E.U16 desc[UR8][R26.64], R15 ;  /* 0x0000000f1a004986 */ /* 0x0081e2000c101508 */
[----:B------:R-:W-:Y:S01]  /*20b70*/  VIADD R5, R28, UR4 ;  /* 0x000000041c057c36 */ /* 0x000fe20008000000 */
[----:B------:R-:W-:Y:S01]  /*20b80*/  PRMT R12, R13, 0x7632, R12 ;  /* 0x000076320d0c7816 */ /* 0x000fe2000000000c */
[----:B------:R-:W-:Y:S01]  /*20b90*/  VIADD R29, R22, 0x4 ;  /* 0x00000004161d7836 */ /* 0x000fe20000000000 */
[C---:B------:R-:W-:Y:S02]  /*20ba0*/  ISETP.LT.AND P1, PT, R23.reuse, UR6, !P1 ;  /* 0x0000000617007c0c */ /* 0x040fe4000cf21270 */
[----:B------:R-:W-:Y:S02]  /*20bb0*/  ISETP.LT.AND P5, PT, R23, UR6, !P5 ;  /* 0x0000000617007c0c */ /* 0x000fe4000efa1270 */
[----:B------:R-:W-:Y:S01]  /*20bc0*/  ISETP.GE.AND P3, PT, R29, UR7, PT ;  /* 0x000000071d007c0c */ /* 0x000fe2000bf66270 */
[----:B0-----:R-:W-:Y:S01]  /*20bd0*/  IMAD.WIDE R26, R5, 0x2, R24 ;  /* 0x00000002051a7825 */ /* 0x001fe200078e0218 */
[----:B--2---:R-:W-:-:S03]  /*20be0*/  PRMT R11, R15, 0x7632, R11 ;  /* 0x000076320f0b7816 */ /* 0x004fc6000000000b */
[----:B------:R-:W-:-:S04]  /*20bf0*/  IMAD.WIDE R14, R28, 0x2, R24 ;  /* 0x000000021c0e7825 */ /* 0x000fc800078e0218 */
[----:B------:R-:W-:Y:S01]  /*20c00*/  IMAD.WIDE R28, R5, 0x2, R2 ;  /* 0x00000002051c7825 */ /* 0x000fe200078e0202 */
[----:B------:R0:W-:Y:S01]  /*20c10*/  @P1 STG.E.U16 desc[UR8][R14.64], R11 ;  /* 0x0000000b0e001986 */ /* 0x0001e2000c101508 */
[----:B------:R-:W-:Y:S02]  /*20c20*/  ISETP.LT.AND P1, PT, R7, UR6, !P0 ;  /* 0x0000000607007c0c */ /* 0x000fe4000c721270 */
[----:B------:R-:W-:Y:S01]  /*20c30*/  ISETP.LT.AND P0, PT, R23, UR6, !P0 ;  /* 0x0000000617007c0c */ /* 0x000fe2000c701270 */
[----:B------:R-:W-:Y:S04]  /*20c40*/  @P6 STG.E.U16 desc[UR8][R28.64], R13 ;  /* 0x0000000d1c006986 */ /* 0x000fe8000c101508 */
[----:B0-----:R-:W2:Y:S04]  /*20c50*/  LDL.LU R11, [R1+0x8] ;  /* 0x00000800010b7983 */ /* 0x001ea80000300800 */
[----:B------:R0:W-:Y:S01]  /*20c60*/  @P5 STG.E.U16 desc[UR8][R26.64], R12 ;  /* 0x0000000c1a005986 */ /* 0x0001e2000c101508 */
[----:B----4-:R-:W-:Y:S01]  /*20c70*/  PRMT R8, R9, 0x7632, R8 ;  /* 0x0000763209087816 */ /* 0x010fe20000000008 */
[----:B0-----:R-:W-:-:S02]  /*20c80*/  VIADD R26, R5, UR4 ;  /* 0x00000004051a7c36 */ /* 0x001fc40008000000 */
[----:B------:R-:W3:Y:S02]  /*20c90*/  LDL.LU R5, [R1+0x1c] ;  /* 0x00001c0001057983 */ /* 0x000ee40000300800 */
[----:B------:R-:W-:-:S04]  /*20ca0*/  IMAD.WIDE R14, R26, 0x2, R2 ;  /* 0x000000021a0e7825 */ /* 0x000fc800078e0202 */
[----:B------:R-:W-:Y:S01]  /*20cb0*/  IMAD.WIDE R12, R26, 0x2, R24 ;  /* 0x000000021a0c7825 */ /* 0x000fe200078e0218 */
[----:B------:R0:W-:Y:S04]  /*20cc0*/  @P1 STG.E.U16 desc[UR8][R14.64], R9 ;  /* 0x000000090e001986 */ /* 0x0001e8000c101508 */
[----:B------:R1:W-:Y:S04]  /*20cd0*/  @P0 STG.E.U16 desc[UR8][R12.64], R8 ;  /* 0x000000080c000986 */ /* 0x0003e8000c101508 */
[----:B0-----:R-:W4:Y:S04]  /*20ce0*/  LDL.LU R14, [R1+0xaa0] ;  /* 0x000aa000010e7983 */ /* 0x001f280000300800 */
[----:B-1----:R-:W4:Y:S04]  /*20cf0*/  LDL.LU.64 R12, [R1+0xa98] ;  /* 0x000a9800010c7983 */ /* 0x002f280000300a00 */
[----:B------:R-:W4:Y:S01]  /*20d00*/  LDL.LU R15, [R1+0xc] ;  /* 0x00000c00010f7983 */ /* 0x000f220000300800 */
[----:B------:R-:W-:Y:S01]  /*20d10*/  ISETP.LT.AND P5, PT, R7, UR6, !P3 ;  /* 0x0000000607007c0c */ /* 0x000fe2000dfa1270 */
[----:B------:R-:W-:-:S02]  /*20d20*/  VIADD R19, R22, 0x5 ;  /* 0x0000000516137836 */ /* 0x000fc40000000000 */
[----:B------:R-:W-:Y:S01]  /*20d30*/  VIADD R27, R22, 0x7 ;  /* 0x00000007161b7836 */ /* 0x000fe20000000000 */
[----:B------:R-:W-:Y:S01]  /*20d40*/  ISETP.LT.AND P3, PT, R23, UR6, !P3 ;  /* 0x0000000617007c0c */ /* 0x000fe2000df61270 */
[----:B------:R-:W-:Y:S01]  /*20d50*/  VIADD R28, R26, UR4 ;  /* 0x000000041a1c7c36 */ /* 0x000fe20008000000 */
[----:B------:R-:W-:Y:S01]  /*20d60*/  ISETP.GE.AND P4, PT, R19, UR7, PT ;  /* 0x0000000713007c0c */ /* 0x000fe2000bf86270 */
[----:B------:R-:W-:Y:S01]  /*20d70*/  VIADD R29, R22, 0x6 ;  /* 0x00000006161d7836 */ /* 0x000fe20000000000 */
[----:B------:R-:W-:Y:S01]  /*20d80*/  ISETP.GE.AND P1, PT, R27, UR7, PT ;  /* 0x000000071b007c0c */ /* 0x000fe2000bf26270 */
[C---:B------:R-:W-:Y:S01]  /*20d90*/  IMAD.WIDE R26, R28.reuse, 0x2, R2 ;  /* 0x000000021c1a7825 */ /* 0x040fe200078e0202 */
[----:B------:R-:W-:Y:S02]  /*20da0*/  ISETP.LT.AND P0, PT, R7, UR6, !P4 ;  /* 0x0000000607007c0c */ /* 0x000fe4000e701270 */
[----:B------:R-:W-:Y:S01]  /*20db0*/  ISETP.GE.AND P6, PT, R29, UR7, PT ;  /* 0x000000071d007c0c */ /* 0x000fe2000bfc6270 */
[----:B------:R-:W-:Y:S01]  /*20dc0*/  IMAD.WIDE R8, R28, 0x2, R24 ;  /* 0x000000021c087825 */ /* 0x000fe200078e0218 */
[----:B------:R-:W-:Y:S01]  /*20dd0*/  ISETP.LT.AND P4, PT, R23, UR6, !P4 ;  /* 0x0000000617007c0c */ /* 0x000fe2000e781270 */
[----:B------:R0:W-:Y:S01]  /*20de0*/  @P5 STG.E.U16 desc[UR8][R26.64], R10 ;  /* 0x0000000a1a005986 */ /* 0x0001e2000c101508 */
[----:B------:R-:W-:-:S02]  /*20df0*/  PRMT R29, R10, 0x7632, R29 ;  /* 0x000076320a1d7816 */ /* 0x000fc4000000001d */
[----:B------:R-:W-:-:S03]  /*20e00*/  ISETP.LT.AND P5, PT, R7, UR6, !P6 ;  /* 0x0000000607007c0c */ /* 0x000fc6000f7a1270 */
[----:B------:R1:W-:Y:S01]  /*20e10*/  @P3 STG.E.U16 desc[UR8][R8.64], R29 ;  /* 0x0000001d08003986 */ /* 0x0003e2000c101508 */
[----:B0-----:R-:W-:-:S04]  /*20e20*/  VIADD R26, R28, UR4 ;  /* 0x000000041c1a7c36 */ /* 0x001fc80008000000 */
[----:B-1----:R-:W-:-:S04]  /*20e30*/  IMAD.WIDE R8, R26, 0x2, R2 ;  /* 0x000000021a087825 */ /* 0x002fc800078e0202 */
[----:B------:R-:W-:Y:S01]  /*20e40*/  IMAD.WIDE R28, R26, 0x2, R24 ;  /* 0x000000021a1c7825 */ /* 0x000fe200078e0218 */
[----:B------:R-:W-:-:S03]  /*20e50*/  ISETP.LT.AND P6, PT, R23, UR6, !P6 ;  /* 0x0000000617007c0c */ /* 0x000fc6000f7c1270 */
[----:B------:R-:W-:Y:S02]  /*20e60*/  VIADD R26, R26, UR4 ;  /* 0x000000041a1a7c36 */ /* 0x000fe40008000000 */
[----:B------:R-:W-:-:S05]  /*20e70*/  VIADD R27, R22, 0x8 ;  /* 0x00000008161b7836 */ /* 0x000fca0000000000 */
[----:B------:R-:W-:Y:S01]  /*20e80*/  ISETP.GE.AND P3, PT, R27, UR7, PT ;  /* 0x000000071b007c0c */ /* 0x000fe2000bf66270 */
[----:B------:R-:W-:Y:S01]  /*20e90*/  VIADD R27, R26, UR4 ;  /* 0x000000041a1b7c36 */ /* 0x000fe20008000000 */
[----:B--2---:R-:W-:Y:S01]  /*20ea0*/  PRMT R4, R11, 0x7632, R4 ;  /* 0x000076320b047816 */ /* 0x004fe20000000004 */
[----:B------:R0:W-:Y:S04]  /*20eb0*/  @P0 STG.E.U16 desc[UR8][R8.64], R11 ;  /* 0x0000000b08000986 */ /* 0x0001e8000c101508 */
[----:B------:R1:W-:Y:S01]  /*20ec0*/  @P4 STG.E.U16 desc[UR8][R28.64], R4 ;  /* 0x000000041c004986 */ /* 0x0003e2000c101508 */
[----:B------:R-:W-:-:S03]  /*20ed0*/  ISETP.LT.AND P4, PT, R7, UR6, !P1 ;  /* 0x0000000607007c0c */ /* 0x000fc6000cf81270 */
[----:B0-----:R-:W2:Y:S01]  /*20ee0*/  LDL.LU.64 R8, [R1+0xa90] ;  /* 0x000a900001087983 */ /* 0x001ea20000300a00 */
[----:B-1----:R-:W-:Y:S01]  /*20ef0*/  IMAD.WIDE R28, R26, 0x2, R2 ;  /* 0x000000021a1c7825 */ /* 0x002fe200078e0202 */
[----:B---3--:R-:W-:-:S04]  /*20f00*/  PRMT R6, R5, 0x7632, R6 ;  /* 0x0000763205067816 */ /* 0x008fc80000000006 */
[----:B------:R0:W-:Y:S02]  /*20f10*/  @P5 STG.E.U16 desc[UR8][R28.64], R5 ;  /* 0x000000051c005986 */ /* 0x0001e4000c101508 */
[----:B0-----:R-:W-:-:S04]  /*20f20*/  IMAD.WIDE R28, R26, 0x2, R24 ;  /* 0x000000021a1c7825 */ /* 0x001fc800078e0218 */
[----:B------:R-:W-:Y:S01]  /*20f30*/  IMAD.WIDE R4, R27, 0x2, R2 ;  /* 0x000000021b047825 */ /* 0x000fe200078e0202 */
[----:B------:R0:W-:Y:S04]  /*20f40*/  @P6 STG.E.U16 desc[UR8][R28.64], R6 ;  /* 0x000000061c006986 */ /* 0x0001e8000c101508 */
[----:B----4-:R1:W-:Y:S04]  /*20f50*/  @P4 STG.E.U16 desc[UR8][R4.64], R15 ;  /* 0x0000000f04004986 */ /* 0x0103e8000c101508 */
[----:B0-----:R-:W3:Y:S04]  /*20f60*/  LDL.LU R6, [R1+0xa88] ;  /* 0x000a880001067983 */ /* 0x001ee80000300800 */
[----:B-1----:R-:W4:Y:S01]  /*20f70*/  LDL.LU.64 R4, [R1+0xa80] ;  /* 0x000a800001047983 */ /* 0x002f220000300a00 */
[----:B------:R-:W-:Y:S01]  /*20f80*/  ISETP.LT.AND P1, PT, R23, UR6, !P1 ;  /* 0x0000000617007c0c */ /* 0x000fe2000cf21270 */
[----:B------:R-:W-:Y:S01]  /*20f90*/  VIADD R10, R22, 0x9 ;  /* 0x00000009160a7836 */ /* 0x000fe20000000000 */
[----:B------:R-:W-:-:S02]  /*20fa0*/  ISETP.LT.AND P5, PT, R7, UR6, !P3 ;  /* 0x0000000607007c0c */ /* 0x000fc4000dfa1270 */
[----:B------:R-:W-:Y:S02]  /*20fb0*/  PRMT R26, R15, 0x7632, R26 ;  /* 0x000076320f1a7816 */ /* 0x000fe4000000001a */
[----:B------:R-:W-:Y:S01]  /*20fc0*/  ISETP.GE.AND P0, PT, R10, UR7, PT ;  /* 0x000000070a007c0c */ /* 0x000fe2000bf06270 */
[----:B------:R-:W-:Y:S01]  /*20fd0*/  IMAD.WIDE R10, R27, 0x2, R24 ;  /* 0x000000021b0a7825 */ /* 0x000fe200078e0218 */
[----:B------:R-:W-:-:S03]  /*20fe0*/  ISETP.LT.AND P3, PT, R23, UR6, !P3 ;  /* 0x0000000617007c0c */ /* 0x000fc6000df61270 */
[----:B------:R-:W-:Y:S02]  /*20ff0*/  VIADD R28, R27, UR4 ;  /* 0x000000041b1c7c36 */ /* 0x000fe40008000000 */
[C---:B------:R-:W-:Y:S01]  /*21000*/  VIADD R19, R22.reuse, 0xa ;  /* 0x0000000a16137836 */ /* 0x040fe20000000000 */
[----:B------:R0:W-:Y:S01]  /*21010*/  @P1 STG.E.U16 desc[UR8][R10.64], R26 ;  /* 0x0000001a0a001986 */ /* 0x0001e2000c101508 */
[----:B------:R-:W-:Y:S01]  /*21020*/  ISETP.LT.AND P4, PT, R7, UR6, !P0 ;  /* 0x0000000607007c0c */ /* 0x000fe2000c781270 */
[----:B------:R-:W-:Y:S02]  /*21030*/  VIADD R29, R22, 0xb ;  /* 0x0000000b161d7836 */ /* 0x000fe40000000000 */
[----:B------:R-:W-:Y:S01]  /*21040*/  ISETP.GE.AND P6, PT, R19, UR7, PT ;  /* 0x0000000713007c0c */ /* 0x000fe2000bfc6270 */
[C---:B------:R-:W-:Y:S02]  /*21050*/  VIADD R15, R28.reuse, UR4 ;  /* 0x000000041c0f7c36 */ /* 0x040fe40008000000 */
[----:B0-----:R-:W-:-:S04]  /*21060*/  IMAD.WIDE R26, R28, 0x2, R2 ;  /* 0x000000021c1a7825 */ /* 0x001fc800078e0202 */
[----:B------:R-:W-:Y:S01]  /*21070*/  IMAD.WIDE R10, R28, 0x2, R24 ;  /* 0x000000021c0a7825 */ /* 0x000fe200078e0218 */
[----:B------:R-:W-:Y:S02]  /*21080*/  ISETP.LT.AND P0, PT, R23, UR6, !P0 ;  /* 0x0000000617007c0c */ /* 0x000fe4000c701270 */
[----:B------:R-:W-:Y:S01]  /*21090*/  ISETP.GE.AND P1, PT, R29, UR7, PT ;  /* 0x000000071d007c0c */ /* 0x000fe2000bf26270 */
[----:B------:R-:W-:Y:S01]  /*210a0*/  IMAD.WIDE R28, R15, 0x2, R2 ;  /* 0x000000020f1c7825 */ /* 0x000fe200078e0202 */
[----:B--2---:R-:W-:Y:S02]  /*210b0*/  PRMT R17, R8, 0x7632, R17 ;  /* 0x0000763208117816 */ /* 0x004fe40000000011 */
[----:B----4-:R-:W-:Y:S01]  /*210c0*/  PRMT R18, R4, 0x7632, R18 ;  /* 0x0000763204127816 */ /* 0x010fe20000000012 */
[----:B------:R0:W-:Y:S04]  /*210d0*/  @P5 STG.E.U16 desc[UR8][R26.64], R4 ;  /* 0x000000041a005986 */ /* 0x0001e8000c101508 */
[----:B------:R1:W-:Y:S01]  /*210e0*/  @P3 STG.E.U16 desc[UR8][R10.64], R18 ;  /* 0x000000120a003986 */ /* 0x0003e2000c101508 */
[----:B------:R-:W-:Y:S01]  /*210f0*/  ISETP.LT.AND P3, PT, R7, UR6, !P6 ;  /* 0x0000000607007c0c */ /* 0x000fe2000f761270 */
[----:B0-----:R-:W-:-:S02]  /*21100*/  VIADD R4, R22, 0xc ;  /* 0x0000000c16047836 */ /* 0x001fc40000000000 */
[----:B------:R0:W-:Y:S03]  /*21110*/  @P4 STG.E.U16 desc[UR8][R28.64], R8 ;  /* 0x000000081c004986 */ /* 0x0001e6000c101508 */
[----:B------:R-:W-:Y:S01]  /*21120*/  ISETP.GE.AND P5, PT, R4, UR7, PT ;  /* 0x0000000704007c0c */ /* 0x000fe2000bfa6270 */
[C---:B------:R-:W-:Y:S01]  /*21130*/  VIADD R4, R15.reuse, UR4 ;  /* 0x000000040f047c36 */ /* 0x040fe20008000000 */
[----:B-1----:R-:W2:Y:S01]  /*21140*/  LDL.LU.64 R10, [R1+0xa78] ;  /* 0x000a7800010a7983 */ /* 0x002ea20000300a00 */
[----:B------:R-:W-:Y:S01]  /*21150*/  IMAD.WIDE R26, R15, 0x2, R24 ;  /* 0x000000020f1a7825 */ /* 0x000fe200078e0218 */
[----:B------:R-:W-:Y:S02]  /*21160*/  ISETP.LT.AND P4, PT, R7, UR6, !P1 ;  /* 0x0000000607007c0c */ /* 0x000fe4000cf81270 */
[----:B------:R-:W4:Y:S01]  /*21170*/  LDL.LU R7, [R1+0xa74] ;  /* 0x000a740001077983 */ /* 0x000f220000300800 */
[----:B0-----:R-:W-:-:S03]  /*21180*/  IMAD.WIDE R28, R4, 0x2, R2 ;  /* 0x00000002041c7825 */ /* 0x001fc600078e0202 */
[----:B------:R-:W-:Y:S04]  /*21190*/  @P0 STG.E.U16 desc[UR8][R26.64], R17 ;  /* 0x000000111a000986 */ /* 0x000fe8000c101508 */
[----:B------:R0:W-:Y:S04]  /*211a0*/  @P3 STG.E.U16 desc[UR8][R28.64], R5 ;  /* 0x000000051c003986 */ /* 0x0001e8000c101508 */
[----:B0-----:R-:W4:Y:S01]  /*211b0*/  LDL.LU R29, [R1+0x438] ;  /* 0x00043800011d7983 */ /* 0x001f220000300800 */
[C---:B------:R-:W-:Y:S01]  /*211c0*/  ISETP.LT.AND P6, PT, R23.reuse, UR6, !P6 ;  /* 0x0000000617007c0c */ /* 0x040fe2000f7c1270 */
[----:B------:R-:W-:Y:S01]  /*211d0*/  IMAD.WIDE R26, R4, 0x2, R24 ;  /* 0x00000002041a7825 */ /* 0x000fe200078e0218 */
[----:B------:R-:W-:-:S02]  /*211e0*/  ISETP.LT.AND P1, PT, R23, UR6, !P1 ;  /* 0x0000000617007c0c */ /* 0x000fc4000cf21270 */
[----:B------:R-:W-:Y:S01]  /*211f0*/  PRMT R14, R5, 0x7632, R14 ;  /* 0x00007632050e7816 */ /* 0x000fe2000000000e */
[----:B------:R-:W-:Y:S01]  /*21200*/  VIADD R8, R4, UR4 ;  /* 0x0000000404087c36 */ /* 0x000fe20008000000 */
[----:B------:R-:W-:Y:S01]  /*21210*/  PRMT R28, R9, 0x7632, R28 ;  /* 0x00007632091c7816 */ /* 0x000fe2000000001c */
[----:B------:R-:W-:Y:S02]  /*21220*/  VIADD R17, R22, 0xd ;  /* 0x0000000d16117836 */ /* 0x000fe40000000000 */
[----:B------:R-:W-:-:S04]  /*21230*/  IMAD.WIDE R4, R8, 0x2, R2 ;  /* 0x0000000208047825 */ /* 0x000fc800078e0202 */
[----:B------:R0:W-:Y:S01]  /*21240*/  @P6 STG.E.U16 desc[UR8][R26.64], R14 ;  /* 0x0000000e1a006986 */ /* 0x0001e2000c101508 */
[----:B------:R-:W-:Y:S01]  /*21250*/  ISETP.GE.AND P0, PT, R17, UR7, PT ;  /* 0x0000000711007c0c */ /* 0x000fe2000bf06270 */
[----:B------:R-:W-:Y:S02]  /*21260*/  VIADD R15, R22, 0xe ;  /* 0x0000000e160f7836 */ /* 0x000fe40000000000 */
[----:B------:R1:W-:Y:S01]  /*21270*/  @P4 STG.E.U16 desc[UR8][R4.64], R9 ;  /* 0x0000000904004986 */ /* 0x0003e2000c101508 */
[----:B0-----:R-:W-:-:S03]  /*21280*/  IMAD.WIDE R26, R8, 0x2, R24 ;  /* 0x00000002081a7825 */ /* 0x001fc600078e0218 */
[----:B------:R-:W4:Y:S01]  /*21290*/  LDL.LU R14, [R1+0x40] ;  /* 0x00004000010e7983 */ /* 0x000f220000300800 */
[----:B------:R-:W-:-:S03]  /*212a0*/  VIADD R8, R8, UR4 ;  /* 0x0000000408087c36 */ /* 0x000fc60008000000 */
[----:B------:R0:W-:Y:S01]  /*212b0*/  @P1 STG.E.U16 desc[UR8][R26.64], R28 ;  /* 0x0000001c1a001986 */ /* 0x0001e2000c101508 */
[----:B------:R-:W-:Y:S01]  /*212c0*/  ISETP.GE.AND P3, PT, R15, UR7, PT ;  /* 0x000000070f007c0c */ /* 0x000fe2000bf66270 */
[----:B-1----:R-:W-:Y:S02]  /*212d0*/  IMAD.WIDE R4, R8, 0x2, R24 ;  /* 0x0000000208047825 */ /* 0x002fe400078e0218 */
[----:B------:R-:W4:Y:S02]  /*212e0*/  LDL.LU R15, [R1+0x44] ;  /* 0x00004400010f7983 */ /* 0x000f240000300800 */
[----:B------:R-:W-:Y:S02]  /*212f0*/  VIADD R9, R22, 0xf ;  /* 0x0000000f16097836 */ /* 0x000fe40000000000 */
[----:B------:R-:W4:Y:S01]  /*21300*/  LDL.LU R19, [R1+0x38] ;  /* 0x0000380001137983 */ /* 0x000f220000300800 */
[----:B0-----:R-:W-:Y:S01]  /*21310*/  IMAD.WIDE R26, R8, 0x2, R2 ;  /* 0x00000002081a7825 */ /* 0x001fe200078e0202 */
[----:B---3--:R-:W-:-:S02]  /*21320*/  PRMT R28, R6, 0x7632, R28 ;  /* 0x00007632061c7816 */ /* 0x008fc4000000001c */
[----:B------:R-:W3:Y:S01]  /*21330*/  LDL.LU R18, [R1+0x4c] ;  /* 0x00004c0001127983 */ /* 0x000ee20000300800 */
[----:B------:R-:W-:Y:S01]  /*21340*/  VIADD R8, R8, UR4 ;  /* 0x0000000408087c36 */ /* 0x000fe20008000000 */
[----:B------:R-:W-:Y:S02]  /*21350*/  ISETP.GE.AND P1, PT, R9, UR7, PT ;  /* 0x0000000709007c0c */ /* 0x000fe4000bf26270 */
[----:B------:R-:W3:Y:S01]  /*21360*/  LDL.LU R17, [R1+0x3c] ;  /* 0x00003c0001117983 */ /* 0x000ee20000300800 */
[----:B--2---:R-:W-:Y:S02]  /*21370*/  PRMT R9, R10, 0x7632, R9 ;  /* 0x000076320a097816 */ /* 0x004fe40000000009 */
[----:B----4-:R-:W-:Y:S02]  /*21380*/  ISETP.LT.AND P6, PT, R29, UR6, !P5 ;  /* 0x000000061d007c0c */ /* 0x010fe4000efc1270 */
[----:B------:R-:W-:Y:S02]  /*21390*/  ISETP.LT.AND P5, PT, R23, UR6, !P5 ;  /* 0x0000000617007c0c */ /* 0x000fe4000efa1270 */
[----:B------:R-:W-:-:S02]  /*213a0*/  ISETP.LT.AND P4, PT, R29, UR6, !P0 ;  /* 0x000000061d007c0c */ /* 0x000fc4000c781270 */
[----:B------:R-:W-:-:S07]  /*213b0*/  ISETP.LT.AND P0, PT, R23, UR6, !P0 ;  /* 0x0000000617007c0c */ /* 0x000fce000c701270 */
[----:B------:R0:W-:Y:S01]  /*213c0*/  @P6 STG.E.U16 desc[UR8][R26.64], R6 ;  /* 0x000000061a006986 */ /* 0x0001e2000c101508 */
[----:B------:R-:W-:-:S03]  /*213d0*/  ISETP.LT.AND P6, PT, R29, UR6, !P3 ;  /* 0x000000061d007c0c */ /* 0x000fc6000dfc1270 */
[----:B------:R1:W-:Y:S01]  /*213e0*/  @P5 STG.E.U16 desc[UR8][R4.64], R28 ;  /* 0x0000001c04005986 */ /* 0x0003e2000c101508 */
[----:B0-----:R-:W-:Y:S02]  /*213f0*/  VIADD R6, R22, 0x10 ;  /* 0x0000001016067836 */ /* 0x001fe40000000000 */
[----:B-1----:R-:W-:-:S03]  /*21400*/  IMAD.WIDE R4, R8, 0x2, R2 ;  /* 0x0000000208047825 */ /* 0x002fc600078e0202 */
[----:B------:R-:W-:Y:S01]  /*21410*/  ISETP.GE.AND P5, PT, R6, UR7, PT ;  /* 0x0000000706007c0c */ /* 0x000fe2000bfa6270 */
[C---:B------:R-:W-:Y:S01]  /*21420*/  VIADD R6, R8.reuse, UR4 ;  /* 0x0000000408067c36 */ /* 0x040fe20008000000 */
[----:B------:R-:W-:Y:S01]  /*21430*/  ISETP.LT.AND P3, PT, R23, UR6, !P3 ;  /* 0x0000000617007c0c */ /* 0x000fe2000df61270 */
[----:B------:R-:W-:Y:S01]  /*21440*/  IMAD.WIDE R26, R8, 0x2, R24 ;  /* 0x00000002081a7825 */ /* 0x000fe200078e0218 */
[----:B------:R0:W-:Y:S01]  /*21450*/  @P4 STG.E.U16 desc[UR8][R4.64], R10 ;  /* 0x0000000a04004986 */ /* 0x0001e2000c101508 */
[----:B------:R-:W-:Y:S02]  /*21460*/  ISETP.LT.AND P4, PT, R29, UR6, !P1 ;  /* 0x000000061d007c0c */ /* 0x000fe4000cf81270 */
[----:B------:R-:W-:Y:S01]  /*21470*/  ISETP.LT.AND P1, PT, R23, UR6, !P1 ;  /* 0x0000000617007c0c */ /* 0x000fe2000cf21270 */
[----:B------:R1:W-:Y:S01]  /*21480*/  @P0 STG.E.U16 desc[UR8][R26.64], R9 ;  /* 0x000000091a000986 */ /* 0x0003e2000c101508 */
[----:B------:R-:W-:Y:S01]  /*21490*/  VIADD R8, R22, 0x11 ;  /* 0x0000001116087836 */ /* 0x000fe20000000000 */
[----:B------:R-:W-:Y:S01]  /*214a0*/  PRMT R28, R7, 0x7632, R28 ;  /* 0x00007632071c7816 */ /* 0x000fe2000000001c */
[----:B0-----:R-:W-:-:S05]  /*214b0*/  IMAD.WIDE R4, R6, 0x2, R2 ;  /* 0x0000000206047825 */ /* 0x001fca00078e0202 */
[----:B------:R0:W-:Y:S01]  /*214c0*/  @P6 STG.E.U16 desc[UR8][R4.64], R7 ;  /* 0x0000000704006986 */ /* 0x0001e2000c101508 */
[----:B------:R-:W-:Y:S01]  /*214d0*/  VIADD R10, R6, UR4 ;  /* 0x00000004060a7c36 */ /* 0x000fe20008000000 */
[----:B------:R-:W-:Y:S02]  /*214e0*/  ISETP.GE.AND P0, PT, R8, UR7, PT ;  /* 0x0000000708007c0c */ /* 0x000fe4000bf06270 */
[----:B-1----:R-:W-:Y:S01]  /*214f0*/  PRMT R27, R11, 0x7632, R27 ;  /* 0x000076320b1b7816 */ /* 0x002fe2000000001b */
[----:B------:R-:W-:-:S04]  /*21500*/  IMAD.WIDE R8, R10, 0x2, R24 ;  /* 0x000000020a087825 */ /* 0x000fc800078e0218 */
[----:B0-----:R-:W-:-:S04]  /*21510*/  IMAD.WIDE R4, R6, 0x2, R24 ;  /* 0x0000000206047825 */ /* 0x001fc800078e0218 */
[C---:B------:R-:W-:Y:S01]  /*21520*/  IMAD.WIDE R6, R10.reuse, 0x2, R2 ;  /* 0x000000020a067825 */ /* 0x040fe200078e0202 */
[----:B------:R0:W-:Y:S04]  /*21530*/  @P3 STG.E.U16 desc[UR8][R4.64], R28 ;  /* 0x0000001c04003986 */ /* 0x0001e8000c101508 */
[----:B------:R1:W-:Y:S01]  /*21540*/  @P4 STG.E.U16 desc[UR8][R6.64], R11 ;  /* 0x0000000b06004986 */ /* 0x0003e2000c101508 */
[----:B0-----:R-:W-:-:S03]  /*21550*/  VIADD R4, R10, UR4 ;  /* 0x000000040a047c36 */ /* 0x001fc60008000000 */
[----:B------:R-:W2:Y:S01]  /*21560*/  LDL.LU R28, [R1+0x48] ;  /* 0x00004800011c7983 */ /* 0x000ea20000300800 */
[----:B------:R-:W-:-:S03]  /*21570*/  VIADD R10, R22, 0x13 ;  /* 0x00000013160a7836 */ /* 0x000fc60000000000 */
[----:B------:R0:W-:Y:S02]  /*21580*/  @P1 STG.E.U16 desc[UR8][R8.64], R27 ;  /* 0x0000001b08001986 */ /* 0x0001e4000c101508 */
[----:B------:R-:W-:Y:S02]  /*21590*/  ISETP.GE.AND P1, PT, R10, UR7, PT ;  /* 0x000000070a007c0c */ /* 0x000fe4000bf26270 */
[----:B------:R-:W4:Y:S01]  /*215a0*/  LDL.LU R10, [R1+0x30] ;  /* 0x00003000010a7983 */ /* 0x000f220000300800 */
[----:B------:R-:W-:Y:S02]  /*215b0*/  ISETP.LT.AND P4, PT, R29, UR6, !P5 ;  /* 0x000000061d007c0c */ /* 0x000fe4000ef81270 */
[----:B------:R-:W-:Y:S01]  /*215c0*/  ISETP.LT.AND P5, PT, R23, UR6, !P5 ;  /* 0x0000000617007c0c */ /* 0x000fe2000efa1270 */
[----:B------:R-:W-:Y:S01]  /*215d0*/  VIADD R26, R22, 0x12 ;  /* 0x00000012161a7836 */ /* 0x000fe20000000000 */
[----:B------:R-:W-:Y:S01]  /*215e0*/  ISETP.LT.AND P3, PT, R29, UR6, !P0 ;  /* 0x000000061d007c0c */ /* 0x000fe2000c761270 */
[----:B-1----:R-:W-:Y:S01]  /*215f0*/  IMAD.WIDE R6, R4, 0x2, R2 ;  /* 0x0000000204067825 */ /* 0x002fe200078e0202 */
[----:B------:R-:W-:-:S02]  /*21600*/  ISETP.LT.AND P0, PT, R23, UR6, !P0 ;  /* 0x0000000617007c0c */ /* 0x000fc4000c701270 */
[----:B------:R-:W-:Y:S01]  /*21610*/  PRMT R11, R14, 0x7632, R11 ;  /* 0x000076320e0b7816 */ /* 0x000fe2000000000b */
[----:B0-----:R-:W-:Y:S01]  /*21620*/  IMAD.WIDE R8, R4, 0x2, R24 ;  /* 0x0000000204087825 */ /* 0x001fe200078e0218 */
[----:B------:R-:W-:-:S03]  /*21630*/  ISETP.GE.AND P6, PT, R26, UR7, PT ;  /* 0x000000071a007c0c */ /* 0x000fc6000bfc6270 */
[----:B------:R-:W-:Y:S01]  /*21640*/  VIADD R4, R4, UR4 ;  /* 0x0000000404047c36 */ /* 0x000fe20008000000 */
[----:B------:R0:W-:Y:S01]  /*21650*/  @P4 STG.E.U16 desc[UR8][R6.64], R14 ;  /* 0x0000000e06004986 */ /* 0x0001e2000c101508 */
[----:B------:R-:W-:-:S03]  /*21660*/  VIADD R5, R22, 0x14 ;  /* 0x0000001416057836 */ /* 0x000fc60000000000 */
[----:B------:R1:W-:Y:S01]  /*21670*/  @P5 STG.E.U16 desc[UR8][R8.64], R11 ;  /* 0x0000000b08005986 */ /* 0x0003e2000c101508 */
[----:B------:R-:W-:Y:S01]  /*21680*/  ISETP.LT.AND P5, PT, R29, UR6, !P6 ;  /* 0x000000061d007c0c */ /* 0x000fe2000f7a1270 */
[----:B------:R-:W-:Y:S01]  /*21690*/  ULDC UR6, c[0x0][0x228] ;  /* 0x00008a0000067ab9 */ /* 0x000fe20000000800 */
[----:B------:R-:W-:Y:S01]  /*216a0*/  ISETP.GE.AND P4, PT, R5, UR7, PT ;  /* 0x0000000705007c0c */ /* 0x000fe2000bf86270 */
[C---:B0-----:R-:W-:Y:S01]  /*216b0*/  IMAD.WIDE R6, R4.reuse, 0x2, R2 ;  /* 0x0000000204067825 */ /* 0x041fe200078e0202 */
[----:B------:R-:W3:Y:S03]  /*216c0*/  LDL.LU R14, [R1+0xa70] ;  /* 0x000a7000010e7983 */ /* 0x000ee60000300800 */
[----:B-1----:R-:W-:Y:S01]  /*216d0*/  IMAD.WIDE R8, R4, 0x2, R24 ;  /* 0x0000000204087825 */ /* 0x002fe200078e0218 */
[----:B------:R-:W-:Y:S02]  /*216e0*/  PRMT R11, R15, 0x7632, R11 ;  /* 0x000076320f0b7816 */ /* 0x000fe4000000000b */
[----:B----4-:R-:W-:Y:S01]  /*216f0*/  PRMT R5, R10, 0x7632, R5 ;  /* 0x000076320a057816 */ /* 0x010fe20000000005 */
[----:B------:R0:W-:Y:S04]  /*21700*/  @P3 STG.E.U16 desc[UR8][R6.64], R10 ;  /* 0x0000000a06003986 */ /* 0x0001e8000c101508 */
[----:B------:R1:W-:Y:S01]  /*21710*/  @P0 STG.E.U16 desc[UR8][R8.64], R5 ;  /* 0x0000000508000986 */ /* 0x0003e2000c101508 */
[----:B0-----:R-:W-:-:S04]  /*21720*/  VIADD R10, R4, UR4 ;  /* 0x00000004040a7c36 */ /* 0x001fc80008000000 */
[----:B-1----:R-:W-:-:S04]  /*21730*/  IMAD.WIDE R4, R10, 0x2, R2 ;  /* 0x000000020a047825 */ /* 0x002fc800078e0202 */
[C---:B------:R-:W-:Y:S01]  /*21740*/  VIADD R9, R22.reuse, 0x16 ;  /* 0x0000001616097836 */ /* 0x040fe20000000000 */
[----:B------:R0:W-:Y:S04]  /*21750*/  @P5 STG.E.U16 desc[UR8][R4.64], R15 ;  /* 0x0000000f04005986 */ /* 0x0001e8000c101508 */
[----:B------:R-:W-:Y:S01]  /*21760*/  ISETP.GE.AND P5, PT, R9, UR7, PT ;  /* 0x0000000709007c0c */ /* 0x000fe2000bfa6270 */
[----:B0-----:R-:W4:Y:S04]  /*21770*/  LDL.LU R15, [R1+0xa6c] ;  /* 0x000a6c00010f7983 */ /* 0x001f280000300800 */
[----:B------:R-:W3:Y:S01]  /*21780*/  LDL.LU R9, [R1+0x34] ;  /* 0x0000340001097983 */ /* 0x000ee20000300800 */
[----:B------:R-:W-:Y:S01]  /*21790*/  ISETP.LT.AND P6, PT, R23, UR5, !P6 ;  /* 0x0000000517007c0c */ /* 0x000fe2000f7c1270 */
[----:B------:R-:W-:Y:S01]  /*217a0*/  ULDC UR5, c[0x0][0x228] ;  /* 0x00008a0000057ab9 */ /* 0x000fe20000000800 */
[----:B------:R-:W-:Y:S01]  /*217b0*/  VIADD R8, R22, 0x15 ;  /* 0x0000001516087836 */ /* 0x000fe20000000000 */
[----:B------:R-:W-:Y:S01]  /*217c0*/  ISETP.LT.AND P3, PT, R29, UR5, !P1 ;  /* 0x000000051d007c0c */ /* 0x000fe2000cf61270 */
[----:B------:R-:W-:-:S03]  /*217d0*/  ULDC UR5, c[0x0][0x228] ;  /* 0x00008a0000057ab9 */ /* 0x000fc60000000800 */
[----:B------:R-:W-:Y:S01]  /*217e0*/  ISETP.GE.AND P0, PT, R8, UR7, PT ;  /* 0x0000000708007c0c */ /* 0x000fe2000bf06270 */
[C---:B------:R-:W-:Y:S01]  /*217f0*/  VIADD R8, R10.reuse, UR4 ;  /* 0x000000040a087c36 */ /* 0x040fe20008000000 */
[----:B------:R-:W-:Y:S01]  /*21800*/  ISETP.LT.AND P1, PT, R23, UR5, !P1 ;  /* 0x0000000517007c0c */ /* 0x000fe2000cf21270 */
[----:B------:R-:W-:Y:S01]  /*21810*/  IMAD.WIDE R6, R10, 0x2, R24 ;  /* 0x000000020a067825 */ /* 0x000fe200078e0218 */
[----:B--2---:R-:W-:Y:S01]  /*21820*/  PRMT R26, R28, 0x7632, R26 ;  /* 0x000076321c1a7816 */ /* 0x004fe2000000001a */
[----:B------:R-:W-:Y:S02]  /*21830*/  ULDC UR5, c[0x0][0x228] ;  /* 0x00008a0000057ab9 */ /* 0x000fe40000000800 */
[C---:B------:R-:W-:Y:S01]  /*21840*/  IMAD.WIDE R4, R8.reuse, 0x2, R2 ;  /* 0x0000000208047825 */ /* 0x040fe200078e0202 */
[----:B------:R0:W-:Y:S01]  /*21850*/  @P6 STG.E.U16 desc[UR8][R6.64], R11 ;  /* 0x0000000b06006986 */ /* 0x0001e2000c101508 */
[----:B------:R-:W-:Y:S01]  /*21860*/  ISETP.LT.AND P6, PT, R29, UR6, !P4 ;  /* 0x000000061d007c0c */ /* 0x000fe2000e7c1270 */
[----:B------:R-:W-:Y:S01]  /*21870*/  ULDC UR6, c[0x0][0x228] ;  /* 0x00008a0000067ab9 */ /* 0x000fe20000000800 */
[----:B------:R-:W-:-:S02]  /*21880*/  VIADD R10, R8, UR4 ;  /* 0x00000004080a7c36 */ /* 0x000fc40008000000 */
[C---:B0-----:R-:W-:Y:S01]  /*21890*/  VIADD R6, R22.reuse, 0x17 ;  /* 0x0000001716067836 */ /* 0x041fe20000000000 */
[----:B------:R-:W-:Y:S01]  /*218a0*/  ISETP.LT.AND P4, PT, R23, UR10, !P4 ;  /* 0x0000000a17007c0c */ /* 0x000fe2000e781270 */
[----:B------:R-:W-:Y:S01]  /*218b0*/  VIADD R11, R22, 0x18 ;  /* 0x00000018160b7836 */ /* 0x000fe20000000000 */
[----:B------:R-:W-:Y:S01]  /*218c0*/  ULDC UR10, c[0x0][0x228] ;  /* 0x00008a00000a7ab9 */ /* 0x000fe20000000800 */
[----:B---3--:R0:W-:Y:S01]  /*218d0*/  @P3 STG.E.U16 desc[UR8][R4.64], R9 ;  /* 0x0000000904003986 */ /* 0x0081e2000c101508 */
[----:B------:R-:W-:Y:S01]  /*218e0*/  PRMT R27, R9, 0x7632, R27 ;  /* 0x00007632091b7816 */ /* 0x000fe2000000001b */
[----:B0-----:R-:W-:-:S05]  /*218f0*/  IMAD.WIDE R4, R8, 0x2, R24 ;  /* 0x0000000208047825 */ /* 0x001fca00078e0218 */
[----:B------:R0:W-:Y:S04]  /*21900*/  @P1 STG.E.U16 desc[UR8][R4.64], R27 ;  /* 0x0000001b04001986 */ /* 0x0001e8000c101508 */
[----:B0-----:R-:W2:Y:S01]  /*21910*/  LDL.LU R27, [R1+0xa0] ;  /* 0x0000a000011b7983 */ /* 0x001ea20000300800 */
[----:B------:R-:W-:Y:S01]  /*21920*/  ISETP.GE.AND P3, PT, R6, UR7, PT ;  /* 0x0000000706007c0c */ /* 0x000fe2000bf66270 */
[----:B------:R-:W-:-:S05]  /*21930*/  IMAD.WIDE R6, R10, 0x2, R2 ;  /* 0x000000020a067825 */ /* 0x000fca00078e0202 */
[----:B------:R0:W-:Y:S01]  /*21940*/  @P6 STG.E.U16 desc[UR8][R6.64], R28 ;  /* 0x0000001c06006986 */ /* 0x0001e2000c101508 */
[----:B------:R-:W-:Y:S01]  /*21950*/  ISETP.LT.AND P6, PT, R29, UR5, !P0 ;  /* 0x000000051d007c0c */ /* 0x000fe2000c7c1270 */
[C---:B------:R-:W-:Y:S01]  /*21960*/  IMAD.WIDE R8, R10.reuse, 0x2, R24 ;  /* 0x000000020a087825 */ /* 0x040fe200078e0218 */
[----:B------:R-:W-:Y:S01]  /*21970*/  ISETP.GE.AND P1, PT, R11, UR7, PT ;  /* 0x000000070b007c0c */ /* 0x000fe2000bf26270 */
[----:B------:R-:W-:Y:S01]  /*21980*/  ULDC UR5, c[0x0][0x228] ;  /* 0x00008a0000057ab9 */ /* 0x000fe20000000800 */
[----:B0-----:R-:W3:Y:S01]  /*21990*/  LDL.LU R28, [R1+0xa4] ;  /* 0x0000a400011c7983 */ /* 0x001ee20000300800 */
[----:B------:R-:W-:-:S03]  /*219a0*/  VIADD R6, R10, UR4 ;  /* 0x000000040a067c36 */ /* 0x000fc60008000000 */
[----:B------:R0:W-:Y:S01]  /*219b0*/  @P4 STG.E.U16 desc[UR8][R8.64], R26 ;  /* 0x0000001a08004986 */ /* 0x0001e2000c101508 */
[----:B------:R-:W-:Y:S01]  /*219c0*/  PRMT R11, R19, 0x7632, R11 ;  /* 0x00007632130b7816 */ /* 0x000fe2000000000b */
[----:B0-----:R-:W-:-:S05]  /*219d0*/  IMAD.WIDE R8, R6, 0x2, R2 ;  /* 0x0000000206087825 */ /* 0x001fca00078e0202 */
[----:B------:R0:W-:Y:S01]  /*219e0*/  @P6 STG.E.U16 desc[UR8][R8.64], R19 ;  /* 0x0000001308006986 */ /* 0x0001e2000c101508 */
[----:B------:R-:W-:Y:S01]  /*219f0*/  ISETP.LT.AND P0, PT, R23, UR5, !P0 ;  /* 0x0000000517007c0c */ /* 0x000fe2000c701270 */
[----:B------:R-:W-:Y:S01]  /*21a00*/  VIADD R4, R6, UR4 ;  /* 0x0000000406047c36 */ /* 0x000fe20008000000 */
[----:B------:R-:W-:Y:S01]  /*21a10*/  ISETP.LT.AND P4, PT, R29, UR6, !P5 ;  /* 0x000000061d007c0c */ /* 0x000fe2000ef81270 */
[----:B0-----:R-:W4:Y:S01]  /*21a20*/  LDL.LU R19, [R1+0xa8] ;  /* 0x0000a80001137983 */ /* 0x001f220000300800 */
[----:B------:R-:W-:Y:S01]  /*21a30*/  VIADD R5, R22, 0x19 ;  /* 0x0000001916057836 */ /* 0x000fe20000000000 */
[----:B------:R-:W-:Y:S01]  /*21a40*/  ULDC UR5, c[0x0][0x228] ;  /* 0x00008a0000057ab9 */ /* 0x000fe20000000800 */
[----:B------:R-:W-:Y:S01]  /*21a50*/  IMAD.WIDE R6, R6, 0x2, R24 ;  /* 0x0000000206067825 */ /* 0x000fe200078e0218 */
[----:B------:R-:W-:-:S03]  /*21a60*/  ULDC UR6, c[0x0][0x228] ;  /* 0x00008a0000067ab9 */ /* 0x000fc60000000800 */
[----:B------:R-:W-:Y:S01]  /*21a70*/  IMAD.WIDE R8, R4, 0x2, R2 ;  /* 0x0000000204087825 */ /* 0x000fe200078e0202 */
[----:B------:R-:W-:Y:S02]  /*21a80*/  ISETP.GE.AND P6, PT, R5, UR7, PT ;  /* 0x0000000705007c0c */ /* 0x000fe4000bfc6270 */
[----:B------:R-:W-:Y:S01]  /*21a90*/  @P0 STG.E.U16 desc[UR8][R6.64], R11 ;  /* 0x0000000b06000986 */ /* 0x000fe2000c101508 */
[----:B------:R-:W-:-:S03]  /*21aa0*/  PRMT R5, R18, 0x7632, R5 ;  /* 0x0000763212057816 */ /* 0x000fc60000000005 */
[----:B------:R0:W-:Y:S04]  /*21ab0*/  @P4 STG.E.U16 desc[UR8][R8.64], R18 ;  /* 0x0000001208004986 */ /* 0x0001e8000c101508 */
[----:B0-----:R-:W4:Y:S01]  /*21ac0*/  LDL.LU R18, [R1+0xac] ;  /* 0x0000ac0001127983 */ /* 0x001f220000300800 */
[----:B------:R-:W-:Y:S01]  /*21ad0*/  ISETP.LT.AND P5, PT, R23, UR5, !P5 ;  /* 0x0000000517007c0c */ /* 0x000fe2000efa1270 */
[----:B------:R-:W-:Y:S02]  /*21ae0*/  ULDC UR5, c[0x0][0x228] ;  /* 0x00008a0000057ab9 */ /* 0x000fe40000000800 */
[----:B------:R-:W-:Y:S01]  /*21af0*/  ISETP.LT.AND P4, PT, R29, UR5, !P3 ;  /* 0x000000051d007c0c */ /* 0x000fe2000df81270 */
[----:B------:R-:W-:Y:S01]  /*21b00*/  IMAD.WIDE R6, R4, 0x2, R24 ;  /* 0x0000000204067825 */ /* 0x000fe200078e0218 */
[----:B------:R-:W-:Y:S01]  /*21b10*/  ISETP.LT.AND P3, PT, R23, UR6, !P3 ;  /* 0x0000000617007c0c */ /* 0x000fe2000df61270 */
[----:B------:R-:W-:Y:S01]  /*21b20*/  ULDC UR5, c[0x0][0x228] ;  /* 0x00008a0000057ab9 */ /* 0x000fe20000000800 */
[----:B------:R-:W-:Y:S01]  /*21b30*/  ULDC UR6, c[0x0][0x228] ;  /* 0x00008a0000067ab9 */ /* 0x000fe20000000800 */
[----:B------:R-:W-:-:S02]  /*21b40*/  VIADD R10, R22, 0x1a ;  /* 0x0000001a160a7836 */ /* 0x000fc40000000000 */
[----:B------:R-:W-:-:S03]  /*21b50*/  VIADD R4, R4, UR4 ;  /* 0x0000000404047c36 */ /* 0x000fc60008000000 */
[----:B------:R0:W-:Y:S01]  /*21b60*/  @P5 STG.E.U16 desc[UR8][R6.64], R5 ;  /* 0x0000000506005986 */ /* 0x0001e2000c101508 */
[----:B------:R-:W-:Y:S01]  /*21b70*/  ISETP.GE.AND P0, PT, R10, UR7, PT ;  /* 0x000000070a007c0c */ /* 0x000fe2000bf06270 */
[C---:B------:R-:W-:Y:S01]  /*21b80*/  IMAD.WIDE R8, R4.reuse, 0x2, R24 ;  /* 0x0000000204087825 */ /* 0x040fe200078e0218 */
[----:B------:R-:W-:Y:S01]  /*21b90*/  ISETP.LT.AND P5, PT, R29, UR5, !P1 ;  /* 0x000000051d007c0c */ /* 0x000fe2000cfa1270 */
[----:B------:R-:W-:Y:S01]  /*21ba0*/  ULDC UR5, c[0x0][0x228] ;  /* 0x00008a0000057ab9 */ /* 0x000fe20000000800 */
[----:B------:R-:W-:Y:S02]  /*21bb0*/  PRMT R10, R17, 0x7632, R10 ;  /* 0x00007632110a7816 */ /* 0x000fe4000000000a */
[----:B------:R-:W-:Y:S01]  /*21bc0*/  ISETP.LT.AND P1, PT, R23, UR6, !P1 ;  /* 0x0000000617007c0c */ /* 0x000fe2000cf21270 */
[----:B------:R-:W-:Y:S01]  /*21bd0*/  ULDC UR6, c[0x0][0x228] ;  /* 0x00008a0000067ab9 */ /* 0x000fe20000000800 */
[----:B0-----:R-:W-:-:S04]  /*21be0*/  IMAD.WIDE R6, R4, 0x2, R2 ;  /* 0x0000000204067825 */ /* 0x001fc800078e0202 */
[----:B------:R-:W-:Y:S01]  /*21bf0*/  VIADD R5, R22, 0x1b ;  /* 0x0000001b16057836 */ /* 0x000fe20000000000 */
[----:B------:R0:W-:Y:S01]  /*21c00*/  @P4 STG.E.U16 desc[UR8][R6.64], R17 ;  /* 0x0000001106004986 */ /* 0x0001e2000c101508 */
[----:B------:R-:W-:-:S03]  /*21c10*/  VIADD R4, R4, UR4 ;  /* 0x0000000404047c36 */ /* 0x000fc60008000000 */
[----:B------:R1:W-:Y:S01]  /*21c20*/  @P3 STG.E.U16 desc[UR8][R8.64], R10 ;  /* 0x0000000a08003986 */ /* 0x0003e2000c101508 */
[----:B------:R-:W-:Y:S01]  /*21c30*/  ISETP.LT.AND P3, PT, R29, UR5, !P6 ;  /* 0x000000051d007c0c */ /* 0x000fe2000f761270 */
[----:B------:R-:W-:Y:S01]  /*21c40*/  ULDC UR5, c[0x0][0x228] ;  /* 0x00008a0000057ab9 */ /* 0x000fe20000000800 */
[----:B------:R-:W-:Y:S02]  /*21c50*/  ISETP.GE.AND P4, PT, R5, UR7, PT ;  /* 0x0000000705007c0c */ /* 0x000fe4000bf86270 */
[----:B------:R-:W-:Y:S01]  /*21c60*/  ISETP.LT.AND P6, PT, R23, UR6, !P6 ;  /* 0x0000000617007c0c */ /* 0x000fe2000f7c1270 */
[----:B------:R-:W-:Y:S01]  /*21c70*/  ULDC UR6, c[0x0][0x228] ;  /* 0x00008a0000067ab9 */ /* 0x000fe20000000800 */
[C---:B0-----:R-:W-:Y:S01]  /*21c80*/  IMAD.WIDE R6, R4.reuse, 0x2, R2 ;  /* 0x0000000204067825 */ /* 0x041fe200078e0202 */
[----:B------:R-:W-:Y:S01]  /*21c90*/  PRMT R26, R13, 0x7632, R26 ;  /* 0x000076320d1a7816 */ /* 0x000fe2000000001a */
[----:B------:R-:W4:Y:S02]  /*21ca0*/  LDL.LU R17, [R1+0xc0] ;  /* 0x0000c00001117983 */ /* 0x000f240000300800 */
[----:B-1----:R-:W-:-:S04]  /*21cb0*/  IMAD.WIDE R8, R4, 0x2, R24 ;  /* 0x0000000204087825 */ /* 0x002fc800078e0218 */
[----:B------:R-:W-:Y:S02]  /*21cc0*/  VIADD R10, R4, UR4 ;  /* 0x00000004040a7c36 */ /* 0x000fe40008000000 */
[----:B------:R-:W-:Y:S01]  /*21cd0*/  VIADD R11, R22, 0x1c ;  /* 0x0000001c160b7836 */ /* 0x000fe20000000000 */
[----:B--2---:R-:W-:Y:S01]  /*21ce0*/  PRMT R5, R27, 0x7632, R5 ;  /* 0x000076321b057816 */ /* 0x004fe20000000005 */
[----:B------:R0:W-:Y:S04]  /*21cf0*/  @P5 STG.E.U16 desc[UR8][R6.64], R27 ;  /* 0x0000001b06005986 */ /* 0x0001e8000c101508 */
[----:B------:R1:W-:Y:S01]  /*21d00*/  @P1 STG.E.U16 desc[UR8][R8.64], R5 ;  /* 0x0000000508001986 */ /* 0x0003e2000c101508 */
[----:B------:R-:W-:Y:S01]  /*21d10*/  ISETP.LT.AND P1, PT, R29, UR5, !P0 ;  /* 0x000000051d007c0c */ /* 0x000fe2000c721270 */
[----:B------:R-:W-:Y:S01]  /*21d20*/  ULDC UR5, c[0x0][0x228] ;  /* 0x00008a0000057ab9 */ /* 0x000fe20000000800 */
[----:B0-----:R-:W-:-:S04]  /*21d30*/  IMAD.WIDE R6, R10, 0x2, R24 ;  /* 0x000000020a067825 */ /* 0x001fc800078e0218 */
[----:B-1----:R-:W-:Y:S01]  /*21d40*/  IMAD.WIDE R4, R10, 0x2, R2 ;  /* 0x000000020a047825 */ /* 0x002fe200078e0202 */
[----:B------:R-:W-:-:S04]  /*21d50*/  PRMT R8, R12, 0x7632, R8 ;  /* 0x000076320c087816 */ /* 0x000fc80000000008 */
[----:B------:R0:W-:Y:S01]  /*21d60*/  @P3 STG.E.U16 desc[UR8][R4.64], R12 ;  /* 0x0000000c04003986 */ /* 0x0001e2000c101508 */
[----:B------:R-:W-:Y:S02]  /*21d70*/  ISETP.LT.AND P0, PT, R23, UR5, !P0 ;  /* 0x0000000517007c0c */ /* 0x000fe4000c701270 */
[----:B------:R-:W-:Y:S01]  /*21d80*/  ISETP.GE.AND P5, PT, R11, UR7, PT ;  /* 0x000000070b007c0c */ /* 0x000fe2000bfa6270 */
[----:B------:R1:W-:Y:S01]  /*21d90*/  @P6 STG.E.U16 desc[UR8][R6.64], R8 ;  /* 0x0000000806006986 */ /* 0x0003e2000c101508 */
[----:B------:R-:W-:Y:S01]  /*21da0*/  ISETP.LT.AND P6, PT, R29, UR6, !P4 ;  /* 0x000000061d007c0c */ /* 0x000fe2000e7c1270 */
[----:B------:R-:W-:Y:S02]  /*21db0*/  VIADD R9, R22, 0x1d ;  /* 0x0000001d16097836 */ /* 0x000fe40000000000 */
[----:B0-----:R-:W-:Y:S02]  /*21dc0*/  VIADD R4, R10, UR4 ;  /* 0x000000040a047c36 */ /* 0x001fe40008000000 */
[----:B------:R-:W-:Y:S01]  /*21dd0*/  VIADD R5, R22, 0x1e ;  /* 0x0000001e16057836 */ /* 0x000fe20000000000 */
[----:B---3--:R-:W-:Y:S01]  /*21de0*/  PRMT R11, R28, 0x7632, R11 ;  /* 0x000076321c0b7816 */ /* 0x008fe2000000000b */
[C---:B-1----:R-:W-:Y:S01]  /*21df0*/  IMAD.WIDE R6, R4.reuse, 0x2, R2 ;  /* 0x0000000204067825 */ /* 0x042fe200078e0202 */
[----:B------:R-:W-:Y:S01]  /*21e00*/  ISETP.LT.AND P4, PT, R23, UR10, !P4 ;  /* 0x0000000a17007c0c */ /* 0x000fe2000e781270 */
[----:B------:R-:W-:Y:S01]  /*21e10*/  ULDC UR5, c[0x0][0x228] ;  /* 0x00008a0000057ab9 */ /* 0x000fe20000000800 */
[----:B------:R-:W-:Y:S01]  /*21e20*/  ISETP.GE.AND P3, PT, R9, UR7, PT ;  /* 0x0000000709007c0c */ /* 0x000fe2000bf66270 */
[C---:B------:R-:W-:Y:S01]  /*21e30*/  VIADD R10, R4.reuse, UR4 ;  /* 0x00000004040a7c36 */ /* 0x040fe20008000000 */
[----:B------:R0:W-:Y:S01]  /*21e40*/  @P1 STG.E.U16 desc[UR8][R6.64], R28 ;  /* 0x0000001c06001986 */ /* 0x0001e2000c101508 */
[----:B------:R-:W-:Y:S01]  /*21e50*/  ISETP.GE.AND P1, PT, R5, UR7, PT ;  /* 0x0000000705007c0c */ /* 0x000fe2000bf26270 */
[----:B------:R-:W-:Y:S01]  /*21e60*/  IMAD.WIDE R4, R4, 0x2, R24 ;  /* 0x0000000204047825 */ /* 0x000fe200078e0218 */
[----:B------:R-:W-:Y:S01]  /*21e70*/  ULDC UR6, c[0x0][0x228] ;  /* 0x00008a0000067ab9 */ /* 0x000fe20000000800 */
[----:B------:R-:W-:-:S03]  /*21e80*/  ULDC UR10, c[0x0][0x228] ;  /* 0x00008a00000a7ab9 */ /* 0x000fc60000000800 */
[----:B------:R1:W-:Y:S01]  /*21e90*/  @P0 STG.E.U16 desc[UR8][R4.64], R11 ;  /* 0x0000000b04000986 */ /* 0x0003e2000c101508 */
[----:B0-----:R-:W-:-:S04]  /*21ea0*/  IMAD.WIDE R6, R10, 0x2, R2 ;  /* 0x000000020a067825 */ /* 0x001fc800078e0202 */
[C---:B------:R-:W-:Y:S01]  /*21eb0*/  IMAD.WIDE R8, R10.reuse, 0x2, R24 ;  /* 0x000000020a087825 */ /* 0x040fe200078e0218 */
[----:B------:R0:W-:Y:S01]  /*21ec0*/  @P6 STG.E.U16 desc[UR8][R6.64], R13 ;  /* 0x0000000d06006986 */ /* 0x0001e2000c101508 */
[----:B------:R-:W-:Y:S01]  /*21ed0*/  ISETP.LT.AND P6, PT, R29, UR5, !P5 ;  /* 0x000000051d007c0c */ /* 0x000fe2000efc1270 */
[----:B------:R-:W-:Y:S01]  /*21ee0*/  ULDC UR5, c[0x0][0x228] ;  /* 0x00008a0000057ab9 */ /* 0x000fe20000000800 */
[----:B-1----:R-:W-:Y:S01]  /*21ef0*/  VIADD R4, R10, UR4 ;  /* 0x000000040a047c36 */ /* 0x002fe20008000000 */
[----:B------:R1:W-:Y:S01]  /*21f00*/  @P4 STG.E.U16 desc[UR8][R8.64], R26 ;  /* 0x0000001a08004986 */ /* 0x0003e2000c101508 */
[----:B------:R-:W-:Y:S01]  /*21f10*/  ISETP.LT.AND P5, PT, R23, UR5, !P5 ;  /* 0x0000000517007c0c */ /* 0x000fe2000efa1270 */
[----:B------:R-:W-:Y:S01]  /*21f20*/  ULDC UR5, c[0x0][0x228] ;  /* 0x00008a0000057ab9 */ /* 0x000fe20000000800 */
[----:B------:R-:W-:Y:S01]  /*21f30*/  ISETP.LT.AND P4, PT, R29, UR6, !P3 ;  /* 0x000000061d007c0c */ /* 0x000fe2000df81270 */
[----:B------:R-:W-:Y:S02]  /*21f40*/  VIADD R12, R22, 0x1f ;  /* 0x0000001f160c7836 */ /* 0x000fe40000000000 */
[----:B0-----:R-:W-:-:S04]  /*21f50*/  IMAD.WIDE R6, R4, 0x2, R2 ;  /* 0x0000000204067825 */ /* 0x001fc800078e0202 */
[C---:B-1----:R-:W-:Y:S01]  /*21f60*/  VIADD R8, R4.reuse, UR4 ;  /* 0x0000000404087c36 */ /* 0x042fe20008000000 */
[----:B----4-:R-:W-:Y:S01]  /*21f70*/  PRMT R9, R19, 0x7632, R9 ;  /* 0x0000763213097816 */ /* 0x010fe20000000009 */
[----:B------:R-:W-:Y:S01]  /*21f80*/  IMAD.WIDE R4, R4, 0x2, R24 ;  /* 0x0000000204047825 */ /* 0x000fe200078e0218 */
[----:B------:R0:W-:Y:S01]  /*21f90*/  @P6 STG.E.U16 desc[UR8][R6.64], R19 ;  /* 0x0000001306006986 */ /* 0x0001e2000c101508 */
[----:B------:R-:W-:Y:S01]  /*21fa0*/  ISETP.LT.AND P3, PT, R23, UR5, !P3 ;  /* 0x0000000517007c0c */ /* 0x000fe2000df61270 */
[----:B------:R-:W-:Y:S01]  /*21fb0*/  ULDC UR5, c[0x0][0x228] ;  /* 0x00008a0000057ab9 */ /* 0x000fe20000000800 */
[----:B------:R-:W-:Y:S01]  /*21fc0*/  VIADD R10, R22, 0x20 ;  /* 0x00000020160a7836 */ /* 0x000fe20000000000 */
[----:B------:R1:W-:Y:S01]  /*21fd0*/  @P5 STG.E.U16 desc[UR8][R4.64], R9 ;  /* 0x0000000904005986 */ /* 0x0003e2000c101508 */
[----:B------:R-:W-:Y:S01]  /*21fe0*/  ULDC UR6, c[0x0][0x228] ;  /* 0x00008a0000067ab9 */ /* 0x000fe20000000800 */
[----:B0-----:R-:W-:-:S05]  /*21ff0*/  IMAD.WIDE R6, R8, 0x2, R2 ;  /* 0x0000000208067825 */ /* 0x001fca00078e0202 */
[----:B------:R0:W-:Y:S01]  /*22000*/  @P4 STG.E.U16 desc[UR8][R6.64], R14 ;  /* 0x0000000e06004986 */ /* 0x0001e2000c101508 */
[----:B------:R-:W-:Y:S01]  /*22010*/  ISETP.LT.AND P4, PT, R29, UR5, !P1 ;  /* 0x000000051d007c0c */ /* 0x000fe2000cf81270 */
[----:B-1----:R-:W-:Y:S01]  /*22020*/  IMAD.WIDE R4, R8, 0x2, R24 ;  /* 0x0000000208047825 */ /* 0x002fe200078e0218 */
[----:B------:R-:W-:Y:S01]  /*22030*/  PRMT R9, R14, 0x7632, R9 ;  /* 0x000076320e097816 */ /* 0x000fe20000000009 */
[----:B------:R-:W-:Y:S02]  /*22040*/  ULDC UR5, c[0x0][0x228] ;  /* 0x00008a0000057ab9 */ /* 0x000fe40000000800 */
[----:B------:R-:W-:Y:S01]  /*22050*/  VIADD R8, R8, UR4 ;  /* 0x0000000408087c36 */ /* 0x000fe20008000000 */
[----:B------:R-:W-:Y:S02]  /*22060*/  ISETP.GE.AND P0, PT, R12, UR7, PT ;  /* 0x000000070c007c0c */ /* 0x000fe4000bf06270 */
[----:B------:R-:W2:Y:S01]  /*22070*/  LDL.LU R12, [R1+0xb0] ;  /* 0x0000b000010c7983 */ /* 0x000ea20000300800 */
[----:B0-----:R-:W-:Y:S01]  /*22080*/  IMAD.WIDE R6, R8, 0x2, R2 ;  /* 0x0000000208067825 */ /* 0x001fe200078e0202 */
[----:B------:R-:W-:-:S02]  /*22090*/  ISETP.GE.AND P6, PT, R10, UR7, PT ;  /* 0x000000070a007c0c */ /* 0x000fc4000bfc6270 */
[----:B------:R-:W-:Y:S01]  /*220a0*/  @P3 STG.E.U16 desc[UR8][R4.64], R9 ;  /* 0x0000000904003986 */ /* 0x000fe2000c101508 */
[----:B------:R-:W-:Y:S01]  /*220b0*/  ISETP.LT.AND P1, PT, R23, UR6, !P1 ;  /* 0x0000000617007c0c */ /* 0x000fe2000cf21270 */
[----:B------:R-:W-:Y:S01]  /*220c0*/  ULDC UR6, c[0x0][0x228] ;  /* 0x00008a0000067ab9 */ /* 0x000fe20000000800 */
[----:B------:R-:W-:Y:S01]  /*220d0*/  PRMT R10, R18, 0x7632, R10 ;  /* 0x00007632120a7816 */ /* 0x000fe2000000000a */
[----:B------:R0:W-:Y:S01]  /*220e0*/  @P4 STG.E.U16 desc[UR8][R6.64], R18 ;  /* 0x0000001206004986 */ /* 0x0001e2000c101508 */
[----:B------:R-:W-:Y:S01]  /*220f0*/  ISETP.LT.AND P3, PT, R29, UR5, !P0 ;  /* 0x000000051d007c0c */ /* 0x000fe2000c761270 */
[----:B------:R-:W-:Y:S02]  /*22100*/  ULDC UR5, c[0x0][0x228] ;  /* 0x00008a0000057ab9 */ /* 0x000fe40000000800 */
[----:B0-----:R-:W3:Y:S01]  /*22110*/  LDL.LU R18, [R1+0xc4] ;  /* 0x0000c40001127983 */ /* 0x001ee20000300800 */
[----:B------:R-:W-:-:S03]  /*22120*/  IMAD.WIDE R4, R8, 0x2, R24 ;  /* 0x0000000208047825 */ /* 0x000fc600078e0218 */
[----:B------:R-:W4:Y:S01]  /*22130*/  LDL.LU R14, [R1+0xc8] ;  /* 0x0000c800010e7983 */ /* 0x000f220000300800 */
[----:B------:R-:W-:Y:S02]  /*22140*/  VIADD R8, R8, UR4 ;  /* 0x0000000408087c36 */ /* 0x000fe40008000000 */
[----:B------:R-:W-:Y:S01]  /*22150*/  VIADD R9, R22, 0x22 ;  /* 0x0000002216097836 */ /* 0x000fe20000000000 */
[----:B------:R0:W-:Y:S04]  /*22160*/  @P1 STG.E.U16 desc[UR8][R4.64], R10 ;  /* 0x0000000a04001986 */ /* 0x0001e8000c101508 */
[----:B------:R-:W4:Y:S01]  /*22170*/  LDL.LU R27, [R1+0xb8] ;  /* 0x0000b800011b7983 */ /* 0x000f220000300800 */
[----:B------:R-:W-:Y:S02]  /*22180*/  ISETP.GE.AND P4, PT, R9, UR7, PT ;  /* 0x0000000709007c0c */ /* 0x000fe4000bf86270 */
[----:B------:R-:W-:Y:S01]  /*22190*/  PRMT R9, R15, 0x7632, R9 ;  /* 0x000076320f097816 */ /* 0x000fe20000000009 */
[----:B------:R-:W4:Y:S01]  /*221a0*/  LDL.LU R19, [R1+0xcc] ;  /* 0x0000cc0001137983 */ /* 0x000f220000300800 */
[----:B0-----:R-:W-:-:S03]  /*221b0*/  IMAD.WIDE R4, R8, 0x2, R2 ;  /* 0x0000000208047825 */ /* 0x001fc600078e0202 */
[----:B------:R-:W4:Y:S04]  /*221c0*/  LDL.LU R28, [R1+0xbc] ;  /* 0x0000bc00011c7983 */ /* 0x000f280000300800 */
[----:B------:R0:W-:Y:S04]  /*221d0*/  @P3 STG.E.U16 desc[UR8][R4.64], R15 ;  /* 0x0000000f04003986 */ /* 0x0001e8000c101508 */
[----:B0-----:R-:W4:Y:S01]  /*221e0*/  LDL.LU R15, [R1+0xb4] ;  /* 0x0000b400010f7983 */ /* 0x001f220000300800 */
[----:B------:R-:W-:Y:S01]  /*221f0*/  ISETP.LT.AND P0, PT, R23, UR6, !P0 ;  /* 0x0000000617007c0c */ /* 0x000fe2000c701270 */
[----:B------:R-:W-:Y:S01]  /*22200*/  VIADD R11, R22, 0x21 ;  /* 0x00000021160b7836 */ /* 0x000fe20000000000 */
[----:B------:R-:W-:Y:S01]  /*22210*/  ISETP.LT.AND P1, PT, R29, UR5, !P6 ;  /* 0x000000051d007c0c */ /* 0x000fe2000f721270 */
[----:B------:R-:W-:Y:S01]  /*22220*/  ULDC UR6, c[0x0][0x228] ;  /* 0x00008a0000067ab9 */ /* 0x000fe20000000800 */
[C---:B------:R-:W-:Y:S01]  /*22230*/  IMAD.WIDE R6, R8.reuse, 0x2, R24 ;  /* 0x0000000208067825 */ /* 0x040fe200078e0218 */
[----:B------:R-:W-:Y:S01]  /*22240*/  ISETP.LT.AND P6, PT, R23, UR6, !P6 ;  /* 0x0000000617007c0c */ /* 0x000fe2000f7c1270 */
[----:B------:R-:W-:Y:S01]  /*22250*/  ULDC UR5, c[0x0][0x228] ;  /* 0x00008a0000057ab9 */ /* 0x000fe20000000800 */
[----:B------:R-:W-:Y:S01]  /*22260*/  ISETP.GE.AND P5, PT, R11, UR7, PT ;  /* 0x000000070b007c0c */ /* 0x000fe2000bfa6270 */
[----:B------:R-:W-:Y:S01]  /*22270*/  VIADD R8, R8, UR4 ;  /* 0x0000000408087c36 */ /* 0x000fe20008000000 */
[----:B------:R-:W-:Y:S01]  /*22280*/  PRMT R10, R17, 0x7632, R10 ;  /* 0x00007632110a7816 */ /* 0x000fe2000000000a */
[----:B------:R-:W-:-:S02]  /*22290*/  ULDC UR6, c[0x0][0x228] ;  /* 0x00008a0000067ab9 */ /* 0x000fc40000000800 */
[----:B------:R-:W-:Y:S01]  /*222a0*/  IMAD.WIDE R4, R8, 0x2, R2 ;  /* 0x0000000208047825 */ /* 0x000fe200078e0202 */
[----:B------:R0:W-:Y:S01]  /*222b0*/  @P0 STG.E.U16 desc[UR8][R6.64], R9 ;  /* 0x0000000906000986 */ /* 0x0001e2000c101508 */
[----:B------:R-:W-:Y:S01]  /*222c0*/  ISETP.LT.AND P0, PT, R29, UR5, !P5 ;  /* 0x000000051d007c0c */ /* 0x000fe2000ef01270 */
[----:B------:R-:W-:Y:S02]  /*222d0*/  ULDC UR5, c[0x0][0x228] ;  /* 0x00008a0000057ab9 */ /* 0x000fe40000000800 */
[----:B------:R1:W-:Y:S01]  /*222e0*/  @P1 STG.E.U16 desc[UR8][R4.64], R17 ;  /* 0x0000001104001986 */ /* 0x0003e2000c101508 */
[----:B------:R-:W-:Y:S01]  /*222f0*/  ISETP.LT.AND P5, PT, R23, UR5, !P5 ;  /* 0x0000000517007c0c */ /* 0x000fe2000efa1270 */
[----:B------:R-:W-:Y:S01]  /*22300*/  VIADD R11, R22, 0x23 ;  /* 0x00000023160b7836 */ /* 0x000fe20000000000 */
[----:B------:R-:W-:Y:S01]  /*22310*/  ULDC UR5, c[0x0][0x228] ;  /* 0x00008a0000057ab9 */ /* 0x000fe20000000800 */
[----:B0-----:R-:W-:-:S04]  /*22320*/  IMAD.WIDE R6, R8, 0x2, R24 ;  /* 0x0000000208067825 */ /* 0x001fc800078e0218 */
[----:B-1----:R-:W-:Y:S01]  /*22330*/  VIADD R4, R8, UR4 ;  /* 0x0000000408047c36 */ /* 0x002fe20008000000 */
[----:B------:R0:W-:Y:S01]  /*22340*/  @P6 STG.E.U16 desc[UR8][R6.64], R10 ;  /* 0x0000000a06006986 */ /* 0x0001e2000c101508 */
[----:B------:R-:W-:Y:S01]  /*22350*/  ISETP.LT.AND P6, PT, R29, UR6, !P4 ;  /* 0x000000061d007c0c */ /* 0x000fe2000e7c1270 */
[C---:B------:R-:W-:Y:S01]  /*22360*/  VIADD R5, R22.reuse, 0x25 ;  /* 0x0000002516057836 */ /* 0x040fe20000000000 */
[----:B------:R-:W-:Y:S01]  /*22370*/  ISETP.LT.AND P4, PT, R23, UR10, !P4 ;  /* 0x0000000a17007c0c */ /* 0x000fe2000e781270 */
[----:B------:R-:W-:Y:S01]  /*22380*/  VIADD R9, R22, 0x24 ;  /* 0x0000002416097836 */ /* 0x000fe20000000000 */
[----:B------:R-:W-:Y:S01]  /*22390*/  ISETP.GE.AND P3, PT, R11, UR7, PT ;  /* 0x000000070b007c0c */ /* 0x000fe2000bf66270 */
[----:B------:R-:W-:Y:S01]  /*223a0*/  ULDC UR6, c[0x0][0x228] ;  /* 0x00008a0000067ab9 */ /* 0x000fe20000000800 */
[----:B------:R-:W4:Y:S01]  /*223b0*/  LDL.LU R17, [R1+0xa68] ;  /* 0x000a680001117983 */ /* 0x000f220000300800 */
[----:B------:R-:W-:Y:S01]  /*223c0*/  ULDC UR10, c[0x0][0x228] ;  /* 0x00008a00000a7ab9 */ /* 0x000fe20000000800 */
[----:B0-----:R-:W-:-:S04]  /*223d0*/  IMAD.WIDE R6, R4, 0x2, R2 ;  /* 0x0000000204067825 */ /* 0x001fc800078e0202 */
[----:B------:R-:W-:Y:S01]  /*223e0*/  VIADD R10, R4, UR4 ;  /* 0x00000004040a7c36 */ /* 0x000fe20008000000 */
[----:B------:R-:W-:-:S03]  /*223f0*/  ISETP.GE.AND P1, PT, R9, UR7, PT ;  /* 0x0000000709007c0c */ /* 0x000fc6000bf26270 */
[--C-:B------:R-:W-:Y:S01]  /*22400*/  IMAD.WIDE R8, R10, 0x2, R24.reuse ;  /* 0x000000020a087825 */ /* 0x100fe200078e0218 */
[----:B--2---:R0:W-:Y:S01]  /*22410*/  @P0 STG.E.U16 desc[UR8][R6.64], R12 ;  /* 0x0000000c06000986 */ /* 0x0041e2000c101508 */
[----:B------:R-:W-:Y:S02]  /*22420*/  ISETP.GE.AND P0, PT, R5, UR7, PT ;  /* 0x0000000705007c0c */ /* 0x000fe4000bf06270 */
[----:B------:R-:W-:Y:S01]  /*22430*/  IMAD.WIDE R4, R4, 0x2, R24 ;  /* 0x0000000204047825 */ /* 0x000fe200078e0218 */
[----:B------:R-:W-:-:S05]  /*22440*/  PRMT R11, R12, 0x7632, R11 ;  /* 0x000076320c0b7816 */ /* 0x000fca000000000b */
[----:B------:R-:W-:Y:S01]  /*22450*/  @P5 STG.E.U16 desc[UR8][R4.64], R11 ;  /* 0x0000000b04005986 */ /* 0x000fe2000c101508 */
[----:B0-----:R-:W-:Y:S01]  /*22460*/  IMAD.WIDE R6, R10, 0x2, R2 ;  /* 0x000000020a067825 */ /* 0x001fe200078e0202 */
[----:B---3--:R-:W-:-:S04]  /*22470*/  PRMT R13, R18, 0x7632, R13 ;  /* 0x00007632120d7816 */ /* 0x008fc8000000000d */
[----:B------:R0:W-:Y:S04]  /*22480*/  @P6 STG.E.U16 desc[UR8][R6.64], R18 ;  /* 0x0000001206006986 */ /* 0x0001e8000c101508 */
[----:B------:R1:W-:Y:S01]  /*22490*/  @P4 STG.E.U16 desc[UR8][R8.64], R13 ;  /* 0x0000000d08004986 */ /* 0x0003e2000c101508 */
[C---:B------:R-:W-:Y:S01]  /*224a0*/  ISETP.LT.AND P4, PT, R29.reuse, UR5, !P3 ;  /* 0x000000051d007c0c */ /* 0x040fe2000df81270 */
[----:B------:R-:W-:Y:S01]  /*224b0*/  ULDC UR5, c[0x0][0x228] ;  /* 0x00008a0000057ab9 */ /* 0x000fe20000000800 */
[----:B------:R-:W-:Y:S01]  /*224c0*/  ISETP.LT.AND P6, PT, R29, UR6, !P1 ;  /* 0x000000061d007c0c */ /* 0x000fe2000cfc1270 */
[----:B------:R-:W-:Y:S01]  /*224d0*/  VIADD R12, R22, 0x26 ;  /* 0x00000026160c7836 */ /* 0x000fe20000000000 */
[----:B------:R-:W-:Y:S01]  /*224e0*/  ISETP.LT.AND P3, PT, R23, UR5, !P3 ;  /* 0x0000000517007c0c */ /* 0x000fe2000df61270 */
[----:B------:R-:W-:Y:S01]  /*224f0*/  ULDC UR5, c[0x0][0x228] ;  /* 0x00008a0000057ab9 */ /* 0x000fe20000000800 */
[----:B------:R-:W-:Y:S01]  /*22500*/  ULDC UR6, c[0x0][0x228] ;  /* 0x00008a0000067ab9 */ /* 0x000fe20000000800 */
[----:B0-----:R-:W-:-:S04]  /*22510*/  VIADD R6, R10, UR4 ;  /* 0x000000040a067c36 */ /* 0x001fc80008000000 */
[C---:B------:R-:W-:Y:S01]  /*22520*/  IMAD.WIDE R4, R6.reuse, 0x2, R2 ;  /* 0x0000000206047825 */ /* 0x040fe200078e0202 */
[----:B------:R-:W-:Y:S01]  /*22530*/  ISETP.LT.AND P1, PT, R23, UR5, !P1 ;  /* 0x0000000517007c0c */ /* 0x000fe2000cf21270 */
[----:B------:R-:W-:Y:S02]  /*22540*/  ULDC UR5, c[0x0][0x228] ;  /* 0x00008a0000057ab9 */ /* 0x000fe40000000800 */
[C---:B-1----:R-:W-:Y:S02]  /*22550*/  VIADD R8, R6.reuse, UR4 ;  /* 0x0000000406087c36 */ /* 0x042fe40008000000 */
[----:B------:R-:W-:Y:S01]  /*22560*/  IMAD.WIDE R6, R6, 0x2, R24 ;  /* 0x0000000206067825 */ /* 0x000fe200078e0218 */
[----:B------:R-:W-:Y:S02]  /*22570*/  ISETP.GE.AND P5, PT, R12, UR7, PT ;  /* 0x000000070c007c0c */ /* 0x000fe4000bfa6270 */
[----:B------:R-:W2:Y:S01]  /*22580*/  LDL.LU R12, [R1+0xd0] ;  /* 0x0000d000010c7983 */ /* 0x000ea20000300800 */
[----:B------:R-:W-:-:S03]  /*22590*/  VIADD R10, R22, 0x27 ;  /* 0x00000027160a7836 */ /* 0x000fc60000000000 */
[----:B------:R-:W3:Y:S01]  /*225a0*/  LDL.LU R18, [R1+0xa64] ;  /* 0x000a640001127983 */ /* 0x000ee20000300800 */
[----:B----4-:R-:W-:-:S03]  /*225b0*/  PRMT R9, R15, 0x7632, R9 ;  /* 0x000076320f097816 */ /* 0x010fc60000000009 */
[----:B------:R0:W-:Y:S04]  /*225c0*/  @P4 STG.E.U16 desc[UR8][R4.64], R15 ;  /* 0x0000000f04004986 */ /* 0x0001e8000c101508 */
[----:B------:R1:W-:Y:S01]  /*225d0*/  @P3 STG.E.U16 desc[UR8][R6.64], R9 ;  /* 0x0000000906003986 */ /* 0x0003e2000c101508 */
[----:B0-----:R-:W-:-:S05]  /*225e0*/  IMAD.WIDE R4, R8, 0x2, R2 ;  /* 0x0000000208047825 */ /* 0x001fca00078e0202 */
[----:B------:R0:W-:Y:S01]  /*225f0*/  @P6 STG.E.U16 desc[UR8][R4.64], R14 ;  /* 0x0000000e04006986 */ /* 0x0001e2000c101508 */
[----:B------:R-:W-:Y:S01]  /*22600*/  ISETP.LT.AND P6, PT, R29, UR5, !P0 ;  /* 0x000000051d007c0c */ /* 0x000fe2000c7c1270 */
[----:B-1----:R-:W-:Y:S01]  /*22610*/  IMAD.WIDE R6, R8, 0x2, R24 ;  /* 0x0000000208067825 */ /* 0x002fe200078e0218 */
[----:B------:R-:W-:Y:S01]  /*22620*/  PRMT R9, R14, 0x7632, R9 ;  /* 0x000076320e097816 */ /* 0x000fe20000000009 */
[----:B------:R-:W-:Y:S01]  /*22630*/  ULDC UR5, c[0x0][0x228] ;  /* 0x00008a0000057ab9 */ /* 0x000fe20000000800 */
[----:B------:R-:W-:Y:S01]  /*22640*/  ISETP.LT.AND P0, PT, R23, UR6, !P0 ;  /* 0x0000000617007c0c */ /* 0x000fe2000c701270 */
[----:B------:R-:W-:Y:S01]  /*22650*/  VIADD R8, R8, UR4 ;  /* 0x0000000408087c36 */ /* 0x000fe20008000000 */
[----:B------:R-:W-:Y:S01]  /*22660*/  ISETP.GE.AND P4, PT, R10, UR7, PT ;  /* 0x000000070a007c0c */ /* 0x000fe2000bf86270 */
[----:B------:R1:W-:Y:S01]  /*22670*/  @P1 STG.E.U16 desc[UR8][R6.64], R9 ;  /* 0x0000000906001986 */ /* 0x0003e2000c101508 */
[----:B------:R-:W-:Y:S01]  /*22680*/  ISETP.LT.AND P1, PT, R29, UR5, !P5 ;  /* 0x000000051d007c0c */ /* 0x000fe2000ef21270 */
[----:B------:R-:W-:Y:S01]  /*22690*/  ULDC UR6, c[0x0][0x228] ;  /* 0x00008a0000067ab9 */ /* 0x000fe20000000800 */
[----:B------:R-:W-:Y:S01]  /*226a0*/  PRMT R10, R27, 0x7632, R10 ;  /* 0x000076321b0a7816 */ /* 0x000fe2000000000a */
[----:B0-----:R-:W-:-:S04]  /*226b0*/  IMAD.WIDE R4, R8, 0x2, R24 ;  /* 0x0000000208047825 */ /* 0x001fc800078e0218 */
[----:B-1----:R-:W-:Y:S01]  /*226c0*/  IMAD.WIDE R6, R8, 0x2, R2 ;  /* 0x0000000208067825 */ /* 0x002fe200078e0202 */
[----:B------:R-:W-:-:S03]  /*226d0*/  ULDC UR5, c[0x0][0x228] ;  /* 0x00008a0000057ab9 */ /* 0x000fc60000000800 */
[----:B------:R-:W-:Y:S01]  /*226e0*/  VIADD R8, R8, UR4 ;  /* 0x0000000408087c36 */ /* 0x000fe20008000000 */
[----:B------:R-:W-:Y:S01]  /*226f0*/  @P6 STG.E.U16 desc[UR8][R6.64], R27 ;  /* 0x0000001b06006986 */ /* 0x000fe2000c101508 */
[----:B------:R-:W-:-:S03]  /*22700*/  VIADD R9, R22, 0x29 ;  /* 0x0000002916097836 */ /* 0x000fc60000000000 */
[----:B------:R0:W-:Y:S02]  /*22710*/  @P0 STG.E.U16 desc[UR8][R4.64], R10 ;  /* 0x0000000a04000986 */ /* 0x0001e4000c101508 */
[----:B------:R-:W-:Y:S02]  /*22720*/  ISETP.GE.AND P6, PT, R9, UR7, PT ;  /* 0x0000000709007c0c */ /* 0x000fe4000bfc6270 */
[----:B------:R-:W-:Y:S01]  /*22730*/  PRMT R9, R19, 0x7632, R9 ;  /* 0x0000763213097816 */ /* 0x000fe20000000009 */
[----:B0-----:R-:W-:-:S05]  /*22740*/  IMAD.WIDE R4, R8, 0x2, R2 ;  /* 0x0000000208047825 */ /* 0x001fca00078e0202 */
[----:B------:R0:W-:Y:S04]  /*22750*/  @P1 STG.E.U16 desc[UR8][R4.64], R19 ;  /* 0x0000001304001986 */ /* 0x0001e8000c101508 */
[----:B0-----:R-:W4:Y:S01]  /*22760*/  LDL.LU R19, [R1+0x50] ;  /* 0x0000500001137983 */ /* 0x001f220000300800 */
[----:B------:R-:W-:Y:S01]  /*22770*/  ISETP.LT.AND P5, PT, R23, UR6, !P5 ;  /* 0x0000000617007c0c */ /* 0x000fe2000efa1270 */
[----:B------:R-:W-:Y:S01]  /*22780*/  VIADD R11, R22, 0x28 ;  /* 0x00000028160b7836 */ /* 0x000fe20000000000 */
[----:B------:R-:W-:Y:S01]  /*22790*/  ULDC UR6, c[0x0][0x228] ;  /* 0x00008a0000067ab9 */ /* 0x000fe20000000800 */
[----:B------:R-:W-:Y:S01]  /*227a0*/  IMAD.WIDE R6, R8, 0x2, R24 ;  /* 0x0000000208067825 */ /* 0x000fe200078e0218 */
[----:B------:R-:W-:Y:S01]  /*227b0*/  ISETP.LT.AND P0, PT, R29, UR5, !P4 ;  /* 0x000000051d007c0c */ /* 0x000fe2000e701270 */
[----:B------:R-:W-:Y:S01]  /*227c0*/  ULDC UR5, c[0x0][0x228] ;  /* 0x00008a0000057ab9 */ /* 0x000fe20000000800 */
[----:B------:R-:W-:Y:S01]  /*227d0*/  ISETP.GE.AND P3, PT, R11, UR7, PT ;  /* 0x000000070b007c0c */ /* 0x000fe2000bf66270 */
[----:B------:R-:W-:Y:S01]  /*227e0*/  VIADD R10, R22, 0x2b ;  /* 0x0000002b160a7836 */ /* 0x000fe20000000000 */
[----:B------:R-:W-:Y:S01]  /*227f0*/  ISETP.LT.AND P4, PT, R23, UR6, !P4 ;  /* 0x0000000617007c0c */ /* 0x000fe2000e781270 */
[----:B------:R-:W-:Y:S01]  /*22800*/  VIADD R8, R8, UR4 ;  /* 0x0000000408087c36 */ /* 0x000fe20008000000 */
[----:B------:R-:W-:Y:S01]  /*22810*/  ULDC UR6, c[0x0][0x228] ;  /* 0x00008a0000067ab9 */ /* 0x000fe20000000800 */
[----:B------:R-:W3:Y:S04]  /*22820*/  LDL.LU R14, [R1+0x58] ;  /* 0x00005800010e7983 */ /* 0x000ee80000300800 */
[----:B------:R0:W-:Y:S01]  /*22830*/  @P5 STG.E.U16 desc[UR8][R6.64], R9 ;  /* 0x0000000906005986 */ /* 0x0001e2000c101508 */
[----:B------:R-:W-:Y:S01]  /*22840*/  ISETP.LT.AND P5, PT, R29, UR5, !P3 ;  /* 0x000000051d007c0c */ /* 0x000fe2000dfa1270 */
[----:B------:R-:W-:Y:S01]  /*22850*/  IMAD.WIDE R4, R8, 0x2, R2 ;  /* 0x0000000208047825 */ /* 0x000fe200078e0202 */
[----:B------:R-:W-:Y:S01]  /*22860*/  ULDC UR5, c[0x0][0x228] ;  /* 0x00008a0000057ab9 */ /* 0x000fe20000000800 */
[----:B------:R-:W3:Y:S01]  /*22870*/  LDL.LU R27, [R1+0xdc] ;  /* 0x0000dc00011b7983 */ /* 0x000ee20000300800 */
[----:B------:R-:W-:Y:S01]  /*22880*/  ISETP.LT.AND P3, PT, R23, UR5, !P3 ;  /* 0x0000000517007c0c */ /* 0x000fe2000df61270 */
[----:B------:R-:W-:Y:S01]  /*22890*/  VIADD R11, R22, 0x2a ;  /* 0x0000002a160b7836 */ /* 0x000fe20000000000 */
[----:B------:R-:W-:Y:S01]  /*228a0*/  ULDC UR5, c[0x0][0x228] ;  /* 0x00008a0000057ab9 */ /* 0x000fe20000000800 */
[----:B------:R1:W-:Y:S01]  /*228b0*/  @P0 STG.E.U16 desc[UR8][R4.64], R28 ;  /* 0x0000001c04000986 */ /* 0x0003e2000c101508 */
[----:B0-----:R-:W-:Y:S01]  /*228c0*/  IMAD.WIDE R6, R8, 0x2, R24 ;  /* 0x0000000208067825 */ /* 0x001fe200078e0218 */
[----:B------:R-:W-:-:S03]  /*228d0*/  PRMT R9, R28, 0x7632, R9 ;  /* 0x000076321c097816 */ /* 0x000fc60000000009 */
[----:B------:R-:W-:Y:S02]  /*228e0*/  VIADD R8, R8, UR4 ;  /* 0x0000000408087c36 */ /* 0x000fe40008000000 */
[----:B------:R0:W-:Y:S02]  /*228f0*/  @P4 STG.E.U16 desc[UR8][R6.64], R9 ;  /* 0x0000000906004986 */ /* 0x0001e4000c101508 */
[----:B-1----:R-:W-:Y:S01]  /*22900*/  IMAD.WIDE R4, R8, 0x2, R2 ;  /* 0x0000000208047825 */ /* 0x002fe200078e0202 */
[----:B------:R-:W-:Y:S01]  /*22910*/  ISETP.LT.AND P4, PT, R29, UR6, !P6 ;  /* 0x000000061d007c0c */ /* 0x000fe2000f781270 */
[----:B------:R-:W3:Y:S01]  /*22920*/  LDL.LU R28, [R1+0x5c] ;  /* 0x00005c00011c7983 */ /* 0x000ee20000300800 */
[----:B------:R-:W-:Y:S01]  /*22930*/  ISETP.LT.AND P6, PT, R23, UR10, !P6 ;  /* 0x0000000a17007c0c */ /* 0x000fe2000f7c1270 */
[----:B------:R-:W-:Y:S01]  /*22940*/  ULDC UR6, c[0x0][0x228] ;  /* 0x00008a0000067ab9 */ /* 0x000fe20000000800 */
[----:B------:R-:W-:Y:S01]  /*22950*/  ISETP.GE.AND P1, PT, R11, UR7, PT ;  /* 0x000000070b007c0c */ /* 0x000fe2000bf26270 */
[----:B------:R-:W3:Y:S01]  /*22960*/  LDL.LU R15, [R1+0x60] ;  /* 0x00006000010f7983 */ /* 0x000ee20000300800 */
[----:B------:R-:W-:Y:S01]  /*22970*/  ISETP.GE.AND P0, PT, R10, UR7, PT ;  /* 0x000000070a007c0c */ /* 0x000fe2000bf06270 */
[----:B------:R-:W-:Y:S01]  /*22980*/  ULDC UR10, c[0x0][0x228] ;  /* 0x00008a00000a7ab9 */ /* 0x000fe20000000800 */
[----:B0-----:R-:W-:Y:S01]  /*22990*/  VIADD R6, R22, 0x2c ;  /* 0x0000002c16067836 */ /* 0x001fe20000000000 */
[----:B--2---:R0:W-:Y:S04]  /*229a0*/  @P5 STG.E.U16 desc[UR8][R4.64], R12 ;  /* 0x0000000c04005986 */ /* 0x0041e8000c101508 */
[----:B------:R-:W-:Y:S01]  /*229b0*/  ISETP.GE.AND P5, PT, R6, UR7, PT ;  /* 0x0000000706007c0c */ /* 0x000fe2000bfa6270 */
[----:B------:R-:W-:-:S04]  /*229c0*/  IMAD.WIDE R6, R8, 0x2, R24 ;  /* 0x0000000208067825 */ /* 0x000fc800078e0218 */
[----:B0-----:R-:W-:Y:S01]  /*229d0*/  VIADD R4, R8, UR4 ;  /* 0x0000000408047c36 */ /* 0x001fe20008000000 */
[----:B------:R-:W-:Y:S01]  /*229e0*/  PRMT R5, R12, 0x7632, R5 ;  /* 0x000076320c057816 */ /* 0x000fe20000000005 */
[----:B------:R-:W-:Y:S02]  /*229f0*/  VIADD R12, R22, 0x2d ;  /* 0x0000002d160c7836 */ /* 0x000fe40000000000 */
[C---:B------:R-:W-:Y:S02]  /*22a00*/  IMAD.WIDE R8, R4.reuse, 0x2, R2 ;  /* 0x0000000204087825 */ /* 0x040fe400078e0202 */
[----:B------:R-:W-:Y:S02]  /*22a10*/  @P3 STG.E.U16 desc[UR8][R6.64], R5 ;  /* 0x0000000506003986 */ /* 0x000fe4000c101508 */
[----:B------:R-:W-:Y:S01]  /*22a20*/  IMAD.WIDE R10, R4, 0x2, R24 ;  /* 0x00000002040a7825 */ /* 0x000fe200078e0218 */
[----:B------:R-:W-:Y:S02]  /*22a30*/  ISETP.GE.AND P3, PT, R12, UR7, PT ;  /* 0x000000070c007c0c */ /* 0x000fe4000bf66270 */
[----:B------:R-:W2:Y:S01]  /*22a40*/  LDL.LU R12, [R1+0xd8] ;  /* 0x0000d800010c7983 */ /* 0x000ea20000300800 */
[----:B----4-:R-:W-:-:S03]  /*22a50*/  PRMT R13, R19, 0x7632, R13 ;  /* 0x00007632130d7816 */ /* 0x010fc6000000000d */
[----:B------:R0:W-:Y:S04]  /*22a60*/  @P4 STG.E.U16 desc[UR8][R8.64], R19 ;  /* 0x0000001308004986 */ /* 0x0001e8000c101508 */
[----:B------:R1:W-:Y:S04]  /*22a70*/  @P6 STG.E.U16 desc[UR8][R10.64], R13 ;  /* 0x0000000d0a006986 */ /* 0x0003e8000c101508 */
[----:B0-----:R-:W4:Y:S04]  /*22a80*/  LDL.LU R19, [R1+0xa60] ;  /* 0x000a600001137983 */ /* 0x001f280000300800 */
[----:B-1----:R-:W3:Y:S01]  /*22a90*/  LDL.LU R11, [R1+0xd4] ;  /* 0x0000d400010b7983 */ /* 0x002ee20000300800 */
[----:B------:R-:W-:Y:S01]  /*22aa0*/  ISETP.LT.AND P4, PT, R29, UR5, !P1 ;  /* 0x000000051d007c0c */ /* 0x000fe2000cf81270 */
[----:B------:R-:W-:Y:S01]  /*22ab0*/  ULDC UR5, c[0x0][0x228] ;  /* 0x00008a0000057ab9 */ /* 0x000fe20000000800 */
[----:B------:R-:W-:Y:S01]  /*22ac0*/  VIADD R4, R4, UR4 ;  /* 0x0000000404047c36 */ /* 0x000fe20008000000 */
[----:B------:R-:W-:Y:S01]  /*22ad0*/  ISETP.LT.AND P1, PT, R23, UR5, !P1 ;  /* 0x0000000517007c0c */ /* 0x000fe2000cf21270 */
[----:B------:R-:W-:-:S02]  /*22ae0*/  ULDC UR5, c[0x0][0x228] ;  /* 0x00008a0000057ab9 */ /* 0x000fc40000000800 */
[----:B------:R-:W-:-:S04]  /*22af0*/  IMAD.WIDE R6, R4, 0x2, R2 ;  /* 0x0000000204067825 */ /* 0x000fc800078e0202 */
[C---:B------:R-:W-:Y:S02]  /*22b00*/  VIADD R8, R4.reuse, UR4 ;  /* 0x0000000404087c36 */ /* 0x040fe40008000000 */
[----:B------:R-:W-:Y:S01]  /*22b10*/  IMAD.WIDE R4, R4, 0x2, R24 ;  /* 0x0000000204047825 */ /* 0x000fe200078e0218 */
[----:B---3--:R-:W-:Y:S01]  /*22b20*/  PRMT R9, R11, 0x7632, R9 ;  /* 0x000076320b097816 */ /* 0x008fe20000000009 */
[----:B------:R0:W-:Y:S04]  /*22b30*/  @P4 STG.E.U16 desc[UR8][R6.64], R11 ;  /* 0x0000000b06004986 */ /* 0x0001e8000c101508 */
[----:B------:R1:W-:Y:S01]  /*22b40*/  @P1 STG.E.U16 desc[UR8][R4.64], R9 ;  /* 0x0000000904001986 */ /* 0x0003e2000c101508 */
[----:B0-----:R-:W-:-:S05]  /*22b50*/  VIADD R11, R22, 0x2f ;  /* 0x0000002f160b7836 */ /* 0x001fca0000000000 */
[----:B------:R-:W-:Y:S02]  /*22b60*/  ISETP.GE.AND P1, PT, R11, UR7, PT ;  /* 0x000000070b007c0c */ /* 0x000fe4000bf26270 */
[----:B------:R-:W3:Y:S01]  /*22b70*/  LDL.LU R11, [R1+0x54] ;  /* 0x00005400010b7983 */ /* 0x000ee20000300800 */
[----:B------:R-:W-:Y:S01]  /*22b80*/  ISETP.LT.AND P6, PT, R29, UR6, !P0 ;  /* 0x000000061d007c0c */ /* 0x000fe2000c7c1270 */
[C---:B------:R-:W-:Y:S01]  /*22b90*/  IMAD.WIDE R6, R8.reuse, 0x2, R2 ;  /* 0x0000000208067825 */ /* 0x040fe200078e0202 */
[----:B------:R-:W-:Y:S01]  /*22ba0*/  ISETP.LT.AND P0, PT, R23, UR5, !P0 ;  /* 0x0000000517007c0c */ /* 0x000fe2000c701270 */
[----:B------:R-:W-:Y:S01]  /*22bb0*/  ULDC UR5, c[0x0][0x228] ;  /* 0x00008a0000057ab9 */ /* 0x000fe20000000800 */
[----:B------:R-:W-:Y:S01]  /*22bc0*/  ULDC UR6, c[0x0][0x228] ;  /* 0x00008a0000067ab9 */ /* 0x000fe20000000800 */
[----:B-1----:R-:W-:-:S04]  /*22bd0*/  IMAD.WIDE R4, R8, 0x2, R24 ;  /* 0x0000000208047825 */ /* 0x002fc800078e0218 */
[----:B------:R-:W-:Y:S02]  /*22be0*/  VIADD R10, R22, 0x2e ;  /* 0x0000002e160a7836 */ /* 0x000fe40000000000 */
[----:B------:R-:W-:-:S03]  /*22bf0*/  VIADD R8, R8, UR4 ;  /* 0x0000000408087c36 */ /* 0x000fc60008000000 */
[----:B------:R-:W-:Y:S02]  /*22c00*/  ISETP.GE.AND P4, PT, R10, UR7, PT ;  /* 0x000000070a007c0c */ /* 0x000fe4000bf86270 */
[----:B--2---:R-:W-:Y:S01]  /*22c10*/  PRMT R10, R12, 0x7632, R10 ;  /* 0x000076320c0a7816 */ /* 0x004fe2000000000a */
[----:B---3--:R0:W-:Y:S01]  /*22c20*/  @P6 STG.E.U16 desc[UR8][R6.64], R11 ;  /* 0x0000000b06006986 */ /* 0x0081e2000c101508 */
[----:B------:R-:W-:Y:S01]  /*22c30*/  ISETP.LT.AND P6, PT, R29, UR5, !P5 ;  /* 0x000000051d007c0c */ /* 0x000fe2000efc1270 */
[----:B------:R-:W-:Y:S01]  /*22c40*/  ULDC UR5, c[0x0][0x228] ;  /* 0x00008a0000057ab9 */ /* 0x000fe20000000800 */
[----:B------:R-:W-:Y:S02]  /*22c50*/  PRMT R9, R11, 0x7632, R9 ;  /* 0x000076320b097816 */ /* 0x000fe40000000009 */
[----:B------:R-:W-:Y:S01]  /*22c60*/  ISETP.LT.AND P5, PT, R23, UR6, !P5 ;  /* 0x0000000617007c0c */ /* 0x000fe2000efa1270 */
[----:B------:R-:W-:Y:S02]  /*22c70*/  ULDC UR6, c[0x0][0x228] ;  /* 0x00008a0000067ab9 */ /* 0x000fe40000000800 */
[----:B------:R1:W-:Y:S01]  /*22c80*/  @P0 STG.E.U16 desc[UR8][R4.64], R9 ;  /* 0x0000000904000986 */ /* 0x0003e2000c101508 */
[----:B------:R-:W-:Y:S01]  /*22c90*/  ISETP.LT.AND P0, PT, R29, UR5, !P3 ;  /* 0x000000051d007c0c */ /* 0x000fe2000df01270 */
[----:B------:R-:W-:Y:S01]  /*22ca0*/  ULDC UR5, c[0x0][0x228] ;  /* 0x00008a0000057ab9 */ /* 0x000fe20000000800 */
[----:B0-----:R-:W-:-:S04]  /*22cb0*/  IMAD.WIDE R6, R8, 0x2, R2 ;  /* 0x0000000208067825 */ /* 0x001fc800078e0202 */
[C---:B-1----:R-:W-:Y:S01]  /*22cc0*/  IMAD.WIDE R4, R8.reuse, 0x2, R24 ;  /* 0x0000000208047825 */ /* 0x042fe200078e0218 */
[----:B------:R-:W-:Y:S03]  /*22cd0*/  @P6 STG.E.U16 desc[UR8][R6.64], R12 ;  /* 0x0000000c06006986 */ /* 0x000fe6000c101508 */
[----:B------:R-:W-:Y:S01]  /*22ce0*/  VIADD R8, R8, UR4 ;  /* 0x0000000408087c36 */ /* 0x000fe20008000000 */
[----:B------:R0:W-:Y:S01]  /*22cf0*/  @P5 STG.E.U16 desc[UR8][R4.64], R10 ;  /* 0x0000000a04005986 */ /* 0x0001e2000c101508 */
[----:B------:R-:W-:Y:S01]  /*22d00*/  VIADD R9, R22, 0x30 ;  /* 0x0000003016097836 */ /* 0x000fe20000000000 */
[----:B------:R-:W-:Y:S01]  /*22d10*/  ISETP.LT.AND P3, PT, R23, UR6, !P3 ;  /* 0x0000000617007c0c */ /* 0x000fe2000df61270 */
[----:B------:R-:W-:-:S03]  /*22d20*/  ULDC UR6, c[0x0][0x228] ;  /* 0x00008a0000067ab9 */ /* 0x000fc60000000800 */
[----:B------:R-:W-:Y:S01]  /*22d30*/  ISETP.GE.AND P6, PT, R9, UR7, PT ;  /* 0x0000000709007c0c */ /* 0x000fe2000bfc6270 */
[----:B0-----:R-:W-:Y:S01]  /*22d40*/  IMAD.WIDE R4, R8, 0x2, R2 ;  /* 0x0000000208047825 */ /* 0x001fe200078e0202 */
[----:B------:R-:W-:-:S04]  /*22d50*/  PRMT R9, R14, 0x7632, R9 ;  /* 0x000076320e097816 */ /* 0x000fc80000000009 */
[----:B------:R0:W-:Y:S01]  /*22d60*/  @P0 STG.E.U16 desc[UR8][R4.64], R14 ;  /* 0x0000000e04000986 */ /* 0x0001e2000c101508 */
[----:B------:R-:W-:Y:S01]  /*22d70*/  ISETP.LT.AND P5, PT, R29, UR5, !P4 ;  /* 0x000000051d007c0c */ /* 0x000fe2000e7a1270 */
[C---:B------:R-:W-:Y:S01]  /*22d80*/  IMAD.WIDE R6, R8.reuse, 0x2, R24 ;  /* 0x0000000208067825 */ /* 0x040fe200078e0218 */
[----:B------:R-:W-:Y:S01]  /*22d90*/  PRMT R10, R27, 0x7632, R10 ;  /* 0x000076321b0a7816 */ /* 0x000fe2000000000a */
[----:B------:R-:W-:Y:S01]  /*22da0*/  ULDC UR5, c[0x0][0x228] ;  /* 0x00008a0000057ab9 */ /* 0x000fe20000000800 */
[----:B0-----:R-:W2:Y:S01]  /*22db0*/  LDL.LU R14, [R1+0x64] ;  /* 0x00006400010e7983 */ /* 0x001ea20000300800 */
[----:B------:R-:W-:-:S04]  /*22dc0*/  VIADD R8, R8, UR4 ;  /* 0x0000000408087c36 */ /* 0x000fc80008000000 */
[C---:B------:R-:W-:Y:S01]  /*22dd0*/  IMAD.WIDE R4, R8.reuse, 0x2, R2 ;  /* 0x0000000208047825 */ /* 0x040fe200078e0202 */
[----:B------:R-:W-:Y:S04]  /*22de0*/  @P3 STG.E.U16 desc[UR8][R6.64], R9 ;  /* 0x0000000906003986 */ /* 0x000fe8000c101508 */
[----:B------:R0:W-:Y:S01]  /*22df0*/  @P5 STG.E.U16 desc[UR8][R4.64], R27 ;  /* 0x0000001b04005986 */ /* 0x0001e2000c101508 */
[----:B------:R-:W-:Y:S01]  /*22e00*/  ISETP.LT.AND P4, PT, R23, UR6, !P4 ;  /* 0x0000000617007c0c */ /* 0x000fe2000e781270 */
[----:B------:R-:W-:Y:S01]  /*22e10*/  ULDC UR6, c[0x0][0x228] ;  /* 0x00008a0000067ab9 */ /* 0x000fe20000000800 */
[----:B------:R-:W-:Y:S01]  /*22e20*/  ISETP.LT.AND P3, PT, R29, UR5, !P1 ;  /* 0x000000051d007c0c */ /* 0x000fe2000cf61270 */
[----:B------:R-:W-:Y:S01]  /*22e30*/  ULDC UR5, c[0x0][0x228] ;  /* 0x00008a0000057ab9 */ /* 0x000fe20000000800 */
[----:B0-----:R-:W3:Y:S01]  /*22e40*/  LDL.LU R27, [R1+0x68] ;  /* 0x00006800011b7983 */ /* 0x001ee20000300800 */
[----:B------:R-:W-:-:S04]  /*22e50*/  IMAD.WIDE R6, R8, 0x2, R24 ;  /* 0x0000000208067825 */ /* 0x000fc800078e0218 */
[----:B------:R-:W-:-:S04]  /*22e60*/  VIADD R8, R8, UR4 ;  /* 0x0000000408087c36 */ /* 0x000fc80008000000 */
[----:B------:R-:W-:Y:S01]  /*22e70*/  IMAD.WIDE R4, R8, 0x2, R2 ;  /* 0x0000000208047825 */ /* 0x000fe200078e0202 */
[----:B------:R-:W-:Y:S04]  /*22e80*/  @P4 STG.E.U16 desc[UR8][R6.64], R10 ;  /* 0x0000000a06004986 */ /* 0x000fe8000c101508 */
[----:B------:R0:W-:Y:S02]  /*22e90*/  @P3 STG.E.U16 desc[UR8][R4.64], R28 ;  /* 0x0000001c04003986 */ /* 0x0001e4000c101508 */
[----:B0-----:R-:W-:Y:S02]  /*22ea0*/  PRMT R5, R28, 0x7632, R5 ;  /* 0x000076321c057816 */ /* 0x001fe40000000005 */
[----:B------:R-:W4:Y:S01]  /*22eb0*/  LDL.LU R28, [R1+0x6c] ;  /* 0x00006c00011c7983 */ /* 0x000f220000300800 */
[----:B------:R-:W-:Y:S01]  /*22ec0*/  VIADD R9, R22, 0x32 ;  /* 0x0000003216097836 */ /* 0x000fe20000000000 */
[----:B------:R-:W-:-:S02]  /*22ed0*/  ISETP.LT.AND P1, PT, R23, UR5, !P1 ;  /* 0x0000000517007c0c */ /* 0x000fc4000cf21270 */
[----:B------:R-:W-:Y:S01]  /*22ee0*/  ISETP.LT.AND P4, PT, R29, UR6, !P6 ;  /* 0x000000061d007c0c */ /* 0x000fe2000f781270 */
[----:B------:R-:W-:Y:S01]  /*22ef0*/  VIADD R4, R8, UR4 ;  /* 0x0000000408047c36 */ /* 0x000fe20008000000 */
[----:B------:R-:W-:Y:S01]  /*22f00*/  ISETP.GE.AND P5, PT, R9, UR7, PT ;  /* 0x0000000709007c0c */ /* 0x000fe2000bfa6270 */
[C---:B------:R-:W-:Y:S02]  /*22f10*/  VIADD R9, R22.reuse, 0x33 ;  /* 0x0000003316097836 */ /* 0x040fe40000000000 */
[----:B------:R-:W-:Y:S01]  /*22f20*/  VIADD R11, R22, 0x31 ;  /* 0x00000031160b7836 */ /* 0x000fe20000000000 */
[----:B------:R-:W-:Y:S01]  /*22f30*/  ISETP.LT.AND P6, PT, R23, UR10, !P6 ;  /* 0x0000000a17007c0c */ /* 0x000fe2000f7c1270 */
[----:B------:R-:W-:Y:S01]  /*22f40*/  IMAD.WIDE R6, R8, 0x2, R24 ;  /* 0x0000000208067825 */ /* 0x000fe200078e0218 */
[----:B------:R-:W-:Y:S01]  /*22f50*/  ISETP.GE.AND P3, PT, R9, UR7, PT ;  /* 0x0000000709007c0c */ /* 0x000fe2000bf66270 */
[----:B------:R-:W-:Y:S01]  /*22f60*/  ULDC UR5, c[0x0][0x228] ;  /* 0x00008a0000057ab9 */ /* 0x000fe20000000800 */
[----:B------:R-:W-:Y:S01]  /*22f70*/  ISETP.GE.AND P0, PT, R11, UR7, PT ;  /* 0x000000070b007c0c */ /* 0x000fe2000bf06270 */
[----:B------:R-:W-:Y:S01]  /*22f80*/  IMAD.WIDE R8, R4, 0x2, R2 ;  /* 0x0000000204087825 */ /* 0x000fe200078e0202 */
[----:B------:R0:W-:Y:S01]  /*22f90*/  @P1 STG.E.U16 desc[UR8][R6.64], R5 ;  /* 0x0000000506001986 */ /* 0x0001e2000c101508 */
[----:B------:R-:W-:Y:S01]  /*22fa0*/  PRMT R13, R15, 0x7632, R13 ;  /* 0x000076320f0d7816 */ /* 0x000fe2000000000d */
[----:B------:R-:W-:Y:S01]  /*22fb0*/  ULDC UR6, c[0x0][0x228] ;  /* 0x00008a0000067ab9 */ /* 0x000fe20000000800 */
[----:B------:R-:W-:Y:S01]  /*22fc0*/  VIADD R12, R22, 0x34 ;  /* 0x00000034160c7836 */ /* 0x000fe20000000000 */
[----:B------:R1:W-:Y:S01]  /*22fd0*/  @P4 STG.E.U16 desc[UR8][R8.64], R15 ;  /* 0x0000000f08004986 */ /* 0x0003e2000c101508 */
[----:B------:R-:W-:Y:S01]  /*22fe0*/  ISETP.LT.AND P4, PT, R29, UR5, !P0 ;  /* 0x000000051d007c0c */ /* 0x000fe2000c781270 */
[----:B------:R-:W-:Y:S01]  /*22ff0*/  IMAD.WIDE R10, R4, 0x2, R24 ;  /* 0x00000002040a7825 */ /* 0x000fe200078e0218 */
[----:B------:R-:W-:Y:S01]  /*23000*/  ULDC UR5, c[0x0][0x228] ;  /* 0x00008a0000057ab9 */ /* 0x000fe20000000800 */
[----:B------:R-:W-:Y:S01]  /*23010*/  ULDC UR10, c[0x0][0x228] ;  /* 0x00008a00000a7ab9 */ /* 0x000fe20000000800 */
[----:B------:R-:W-:Y:S01]  /*23020*/  ISETP.LT.AND P0, PT, R23, UR5, !P0 ;  /* 0x0000000517007c0c */ /* 0x000fe2000c701270 */
[----:B------:R-:W-:Y:S01]  /*23030*/  ULDC UR5, c[0x0][0x228] ;  /* 0x00008a0000057ab9 */ /* 0x000fe20000000800 */
[----:B------:R1:W-:Y:S01]  /*23040*/  @P6 STG.E.U16 desc[UR8][R10.64], R13 ;  /* 0x0000000d0a006986 */ /* 0x0003e2000c101508 */
[----:B------:R-:W-:Y:S01]  /*23050*/  ISETP.LT.AND P6, PT, R29, UR6, !P5 ;  /* 0x000000061d007c0c */ /* 0x000fe2000efc1270 */
[----:B0-----:R-:W-:-:S02]  /*23060*/  VIADD R6, R22, 0x35 ;  /* 0x0000003516067836 */ /* 0x001fc40000000000 */
[----:B-1----:R-:W-:Y:S01]  /*23070*/  VIADD R15, R4, UR4 ;  /* 0x00000004040f7c36 */ /* 0x002fe20008000000 */
[----:B------:R-:W-:-:S03]  /*23080*/  ULDC UR6, c[0x0][0x228] ;  /* 0x00008a0000067ab9 */ /* 0x000fc60000000800 */
[----:B------:R-:W-:Y:S01]  /*23090*/  IMAD.WIDE R8, R15, 0x2, R2 ;  /* 0x000000020f087825 */ /* 0x000fe200078e0202 */
[----:B------:R-:W-:Y:S01]  /*230a0*/  ISETP.LT.AND P5, PT, R23, UR5, !P5 ;  /* 0x0000000517007c0c */ /* 0x000fe2000efa1270 */
[----:B------:R-:W-:Y:S02]  /*230b0*/  ULDC UR5, c[0x0][0x228] ;  /* 0x00008a0000057ab9 */ /* 0x000fe40000000800 */
[C---:B------:R-:W-:Y:S01]  /*230c0*/  VIADD R13, R15.reuse, UR4 ;  /* 0x000000040f0d7c36 */ /* 0x040fe20008000000 */
[----:B------:R-:W-:Y:S01]  /*230d0*/  @P4 STG.E.U16 desc[UR8][R8.64], R16 ;  /* 0x0000001008004986 */ /* 0x000fe2000c101508 */
[----:B------:R-:W-:Y:S01]  /*230e0*/  IMAD.WIDE R4, R15, 0x2, R24 ;  /* 0x000000020f047825 */ /* 0x000fe200078e0218 */
[----:B------:R-:W-:Y:S02]  /*230f0*/  PRMT R11, R16, 0x7632, R11 ;  /* 0x00007632100b7816 */ /* 0x000fe4000000000b */
[----:B------:R-:W-:Y:S01]  /*23100*/  ISETP.GE.AND P4, PT, R6, UR7, PT ;  /* 0x0000000706007c0c */ /* 0x000fe2000bf86270 */
[----:B------:R-:W-:-:S04]  /*23110*/  IMAD.WIDE R6, R13, 0x2, R2 ;  /* 0x000000020d067825 */ /* 0x000fc800078e0202 */
[----:B------:R-:W-:Y:S01]  /*23120*/  VIADD R10, R22, 0x36 ;  /* 0x00000036160a7836 */ /* 0x000fe20000000000 */
[----:B------:R0:W-:Y:S01]  /*23130*/  @P0 STG.E.U16 desc[UR8][R4.64], R11 ;  /* 0x0000000b04000986 */ /* 0x0001e2000c101508 */
[----:B------:R-:W-:-:S03]  /*23140*/  ISETP.GE.AND P1, PT, R12, UR7, PT ;  /* 0x000000070c007c0c */ /* 0x000fc6000bf26270 */
[----:B------:R-:W-:Y:S01]  /*23150*/  ISETP.GE.AND P0, PT, R10, UR7, PT ;  /* 0x000000070a007c0c */ /* 0x000fe2000bf06270 */
[----:B0-----:R-:W-:-:S04]  /*23160*/  IMAD.WIDE R10, R13, 0x2, R24 ;  /* 0x000000020d0a7825 */ /* 0x001fc800078e0218 */
[----:B------:R-:W-:Y:S01]  /*23170*/  VIADD R13, R13, UR4 ;  /* 0x000000040d0d7c36 */ /* 0x000fe20008000000 */
[----:B------:R-:W-:Y:S01]  /*23180*/  PRMT R9, R17, 0x7632, R9 ;  /* 0x0000763211097816 */ /* 0x000fe20000000009 */
[----:B------:R-:W-:Y:S01]  /*23190*/  VIADD R8, R22, 0x37 ;  /* 0x0000003716087836 */ /* 0x000fe20000000000 */
[----:B--2---:R0:W-:Y:S01]  /*231a0*/  @P6 STG.E.U16 desc[UR8][R6.64], R14 ;  /* 0x0000000e06006986 */ /* 0x0041e2000c101508 */
        /* <DEDUP_REMOVED lines=8> */
[----:B------:R-:W-:Y:S01]  /*23230*/  ISETP.LT.AND P1, PT, R23, UR6, !P1 ;  /* 0x0000000617007c0c */ /* 0x000fe2000cf21270 */
[----:B0-----:R-:W-:Y:S01]  /*23240*/  IMAD.WIDE R6, R13, 0x2, R24 ;  /* 0x000000020d067825 */ /* 0x001fe200078e0218 */
[----:B------:R-:W-:-:S03]  /*23250*/  ULDC UR6, c[0x0][0x228] ;  /* 0x00008a0000067ab9 */ /* 0x000fc60000000800 */
[----:B-1----:R-:W-:-:S04]  /*23260*/  IMAD.WIDE R4, R13, 0x2, R2 ;  /* 0x000000020d047825 */ /* 0x002fc800078e0202 */
[----:B------:R-:W-:Y:S01]  /*23270*/  VIADD R11, R13, UR4 ;  /* 0x000000040d0b7c36 */ /* 0x000fe20008000000 */
[----:B------:R0:W-:Y:S01]  /*23280*/  @P6 STG.E.U16 desc[UR8][R4.64], R17 ;  /* 0x0000001104006986 */ /* 0x0001e2000c101508 */
[----:B------:R-:W-:Y:S02]  /*23290*/  ISETP.GE.AND P6, PT, R8, UR7, PT ;  /* 0x0000000708007c0c */ /* 0x000fe4000bfc6270 */
[----:B------:R-:W-:Y:S01]  /*232a0*/  IMAD.WIDE R12, R11, 0x2, R2 ;  /* 0x000000020b0c7825 */ /* 0x000fe200078e0202 */
[----:B------:R1:W-:Y:S01]  /*232b0*/  @P3 STG.E.U16 desc[UR8][R6.64], R9 ;  /* 0x0000000906003986 */ /* 0x0003e2000c101508 */
[----:B------:R-:W-:Y:S01]  /*232c0*/  ISETP.LT.AND P3, PT, R29, UR5, !P4 ;  /* 0x000000051d007c0c */ /* 0x000fe2000e761270 */
[----:B------:R-:W-:Y:S02]  /*232d0*/  ULDC UR5, c[0x0][0x228] ;  /* 0x00008a0000057ab9 */ /* 0x000fe40000000800 */
[----:B---3--:R-:W-:Y:S01]  /*232e0*/  @P5 STG.E.U16 desc[UR8][R12.64], R27 ;  /* 0x0000001b0c005986 */ /* 0x008fe2000c101508 */
[----:B0-----:R-:W-:Y:S01]  /*232f0*/  PRMT R5, R27, 0x7632, R5 ;  /* 0x000076321b057816 */ /* 0x001fe20000000005 */
[----:B-1----:R-:W-:Y:S01]  /*23300*/  IMAD.WIDE R8, R11, 0x2, R24 ;  /* 0x000000020b087825 */ /* 0x002fe200078e0218 */
[----:B------:R-:W-:Y:S01]  /*23310*/  ISETP.LT.AND P4, PT, R23, UR5, !P4 ;  /* 0x0000000517007c0c */ /* 0x000fe2000e781270 */
[----:B------:R-:W-:-:S02]  /*23320*/  ULDC UR5, c[0x0][0x228] ;  /* 0x00008a0000057ab9 */ /* 0x000fc40000000800 */
[----:B------:R-:W-:Y:S01]  /*23330*/  VIADD R11, R11, UR4 ;  /* 0x000000040b0b7c36 */ /* 0x000fe20008000000 */
[----:B------:R0:W-:Y:S01]  /*23340*/  @P1 STG.E.U16 desc[UR8][R8.64], R5 ;  /* 0x0000000508001986 */ /* 0x0001e2000c101508 */
[----:B------:R-:W-:Y:S01]  /*23350*/  ISETP.LT.AND P1, PT, R29, UR6, !P0 ;  /* 0x000000061d007c0c */ /* 0x000fe2000c721270 */
[----:B------:R-:W-:Y:S02]  /*23360*/  VIADD R10, R22, 0x38 ;  /* 0x00000038160a7836 */ /* 0x000fe40000000000 */
[----:B------:R-:W-:-:S04]  /*23370*/  IMAD.WIDE R16, R11, 0x2, R2 ;  /* 0x000000020b107825 */ /* 0x000fc800078e0202 */
[C---:B------:R-:W-:Y:S01]  /*23380*/  VIADD R15, R11.reuse, UR4 ;  /* 0x000000040b0f7c36 */ /* 0x040fe20008000000 */
[----:B------:R1:W-:Y:S01]  /*23390*/  @P3 STG.E.U16 desc[UR8][R16.64], R18 ;  /* 0x0000001210003986 */ /* 0x0003e2000c101508 */
[----:B------:R-:W-:Y:S01]  /*233a0*/  ISETP.GE.AND P5, PT, R10, UR7, PT ;  /* 0x000000070a007c0c */ /* 0x000fe2000bfa6270 */
[----:B------:R-:W-:Y:S01]  /*233b0*/  ULDC UR6, c[0x0][0x228] ;  /* 0x00008a0000067ab9 */ /* 0x000fe20000000800 */
[----:B0-----:R-:W-:Y:S01]  /*233c0*/  IMAD.WIDE R8, R11, 0x2, R24 ;  /* 0x000000020b087825 */ /* 0x001fe200078e0218 */
[----:B------:R-:W-:Y:S01]  /*233d0*/  ISETP.LT.AND P0, PT, R23, UR10, !P0 ;  /* 0x0000000a17007c0c */ /* 0x000fe2000c701270 */
[----:B------:R-:W-:Y:S02]  /*233e0*/  ULDC UR10, c[0x0][0x228] ;  /* 0x00008a00000a7ab9 */ /* 0x000fe40000000800 */
[----:B------:R-:W-:Y:S01]  /*233f0*/  IMAD.WIDE R10, R15, 0x2, R2 ;  /* 0x000000020f0a7825 */ /* 0x000fe200078e0202 */
[----:B-1----:R-:W-:-:S03]  /*23400*/  PRMT R17, R18, 0x7632, R17 ;  /* 0x0000763212117816 */ /* 0x002fc60000000011 */
[----:B------:R-:W-:Y:S02]  /*23410*/  IMAD.WIDE R12, R15, 0x2, R24 ;  /* 0x000000020f0c7825 */ /* 0x000fe400078e0218 */
[----:B------:R0:W-:Y:S01]  /*23420*/  @P4 STG.E.U16 desc[UR8][R8.64], R17 ;  /* 0x0000001108004986 */ /* 0x0001e2000c101508 */
[----:B----4-:R-:W-:-:S03]  /*23430*/  PRMT R26, R28, 0x7632, R26 ;  /* 0x000076321c1a7816 */ /* 0x010fc6000000001a */
[----:B------:R1:W-:Y:S01]  /*23440*/  @P1 STG.E.U16 desc[UR8][R10.64], R28 ;  /* 0x0000001c0a001986 */ /* 0x0003e2000c101508 */
[----:B------:R-:W-:Y:S01]  /*23450*/  ISETP.LT.AND P1, PT, R29, UR5, !P6 ;  /* 0x000000051d007c0c */ /* 0x000fe2000f721270 */
[C---:B------:R-:W-:Y:S01]  /*23460*/  VIADD R4, R22.reuse, 0x39 ;  /* 0x0000003916047836 */ /* 0x040fe20000000000 */
[----:B------:R-:W-:Y:S01]  /*23470*/  ISETP.LT.AND P6, PT, R23, UR6, !P6 ;  /* 0x0000000617007c0c */ /* 0x000fe2000f7c1270 */
[----:B------:R-:W-:Y:S01]  /*23480*/  VIADD R14, R22, 0x3a ;  /* 0x0000003a160e7836 */ /* 0x000fe20000000000 */
[----:B------:R-:W-:Y:S01]  /*23490*/  ULDC UR5, c[0x0][0x228] ;  /* 0x00008a0000057ab9 */ /* 0x000fe20000000800 */
[----:B------:R-:W-:Y:S01]  /*234a0*/  VIADD R15, R15, UR4 ;  /* 0x000000040f0f7c36 */ /* 0x000fe20008000000 */
[----:B------:R-:W-:Y:S01]  /*234b0*/  ISETP.LT.AND P4, PT, R29, UR10, !P5 ;  /* 0x0000000a1d007c0c */ /* 0x000fe2000ef81270 */
[----:B------:R-:W-:Y:S01]  /*234c0*/  @P0 STG.E.U16 desc[UR8][R12.64], R26 ;  /* 0x0000001a0c000986 */ /* 0x000fe2000c101508 */
[----:B------:R-:W-:Y:S01]  /*234d0*/  ISETP.LT.AND P5, PT, R23, UR5, !P5 ;  /* 0x0000000517007c0c */ /* 0x000fe2000efa1270 */
[C---:B0-----:R-:W-:Y:S01]  /*234e0*/  IMAD.WIDE R8, R15.reuse, 0x2, R2 ;  /* 0x000000020f087825 */ /* 0x041fe200078e0202 */
[----:B------:R-:W-:Y:S01]  /*234f0*/  ISETP.GE.AND P3, PT, R4, UR7, PT ;  /* 0x0000000704007c0c */ /* 0x000fe2000bf66270 */
[----:B------:R-:W-:Y:S01]  /*23500*/  ULDC UR5, c[0x0][0x228] ;  /* 0x00008a0000057ab9 */ /* 0x000fe20000000800 */
[----:B------:R-:W-:Y:S01]  /*23510*/  ISETP.GE.AND P0, PT, R14, UR7, PT ;  /* 0x000000070e007c0c */ /* 0x000fe2000bf06270 */
[----:B------:R0:W2:Y:S01]  /*23520*/  LDS.128 R4, [R0] ;  /* 0x0000000000047984 */ /* 0x0000a20000000c00 */
[----:B------:R-:W-:Y:S01]  /*23530*/  VIADD R14, R22, 0x3b ;  /* 0x0000003b160e7836 */ /* 0x000fe20000000000 */
[----:B------:R-:W-:Y:S01]  /*23540*/  ULDC UR6, c[0x0][0x228] ;  /* 0x00008a0000067ab9 */ /* 0x000fe20000000800 */
[----:B------:R-:W-:-:S02]  /*23550*/  VIADD R17, R15, UR4 ;  /* 0x000000040f117c36 */ /* 0x000fc40008000000 */
[----:B-1----:R-:W-:Y:S01]  /*23560*/  IMAD.WIDE R10, R15, 0x2, R24 ;  /* 0x000000020f0a7825 */ /* 0x002fe200078e0218 */
[----:B------:R-:W-:Y:S01]  /*23570*/  ULDC UR10, c[0x0][0x228] ;  /* 0x00008a00000a7ab9 */ /* 0x000fe20000000800 */
[----:B0-----:R-:W-:Y:S01]  /*23580*/  PRMT R0, R19, 0x7632, R0 ;  /* 0x0000763213007816 */ /* 0x001fe20000000000 */
[----:B------:R0:W-:Y:S01]  /*23590*/  @P1 STG.E.U16 desc[UR8][R8.64], R19 ;  /* 0x0000001308001986 */ /* 0x0001e2000c101508 */
[C---:B------:R-:W-:Y:S01]  /*235a0*/  IMAD.WIDE R12, R17.reuse, 0x2, R2 ;  /* 0x00000002110c7825 */ /* 0x040fe200078e0202 */
[----:B------:R-:W-:Y:S02]  /*235b0*/  ISETP.GE.AND P1, PT, R14, UR7, PT ;  /* 0x000000070e007c0c */ /* 0x000fe4000bf26270 */
[----:B------:R1:W-:Y:S01]  /*235c0*/  @P6 STG.E.U16 desc[UR8][R10.64], R0 ;  /* 0x000000000a006986 */ /* 0x0003e2000c101508 */
[----:B------:R-:W-:-:S03]  /*235d0*/  IMAD.WIDE R14, R17, 0x2, R24 ;  /* 0x00000002110e7825 */ /* 0x000fc600078e0218 */
[----:B------:R-:W-:Y:S01]  /*235e0*/  @P4 STG.E.U16 desc[UR8][R12.64], R20 ;  /* 0x000000140c004986 */ /* 0x000fe2000c101508 */
[----:B0-----:R-:W-:Y:S01]  /*235f0*/  PRMT R9, R20, 0x7632, R9 ;  /* 0x0000763214097816 */ /* 0x001fe20000000009 */
[----:B-1----:R-:W-:-:S04]  /*23600*/  VIADD R0, R22, 0x3c ;  /* 0x0000003c16007836 */ /* 0x002fc80000000000 */
[----:B------:R0:W-:Y:S01]  /*23610*/  @P5 STG.E.U16 desc[UR8][R14.64], R9 ;  /* 0x000000090e005986 */ /* 0x0001e2000c101508 */
[----:B------:R-:W-:Y:S01]  /*23620*/  VIADD R16, R22, 0x3d ;  /* 0x0000003d16107836 */ /* 0x000fe20000000000 */
[----:B------:R-:W-:Y:S01]  /*23630*/  ISETP.GE.AND P5, PT, R0, UR7, PT ;  /* 0x0000000700007c0c */ /* 0x000fe2000bfa6270 */
[----:B------:R-:W-:Y:S02]  /*23640*/  VIADD R0, R22, 0x3e ;  /* 0x0000003e16007836 */ /* 0x000fe40000000000 */
[----:B------:R-:W3:Y:S01]  /*23650*/  LDL.LU R22, [R1+0xa5c] ;  /* 0x000a5c0001167983 */ /* 0x000ee20000300800 */
[----:B------:R-:W-:Y:S01]  /*23660*/  ISETP.LT.AND P4, PT, R29, UR5, !P3 ;  /* 0x000000051d007c0c */ /* 0x000fe2000df81270 */
[----:B------:R-:W-:Y:S01]  /*23670*/  VIADD R17, R17, UR4 ;  /* 0x0000000411117c36 */ /* 0x000fe20008000000 */
[----:B------:R-:W-:Y:S01]  /*23680*/  ISETP.LT.AND P3, PT, R23, UR6, !P3 ;  /* 0x0000000617007c0c */ /* 0x000fe2000df61270 */
[----:B------:R-:W-:Y:S01]  /*23690*/  ULDC UR5, c[0x0][0x228] ;  /* 0x00008a0000057ab9 */ /* 0x000fe20000000800 */
[----:B------:R-:W-:Y:S01]  /*236a0*/  ISETP.LT.AND P6, PT, R29, UR10, !P0 ;  /* 0x0000000a1d007c0c */ /* 0x000fe2000c7c1270 */
[C---:B------:R-:W-:Y:S01]  /*236b0*/  VIADD R19, R17.reuse, UR4 ;  /* 0x0000000411137c36 */ /* 0x040fe20008000000 */
[----:B------:R-:W-:Y:S01]  /*236c0*/  ULDC UR6, c[0x0][0x228] ;  /* 0x00008a0000067ab9 */ /* 0x000fe20000000800 */
[----:B0-----:R-:W-:-:S04]  /*236d0*/  IMAD.WIDE R8, R17, 0x2, R2 ;  /* 0x0000000211087825 */ /* 0x001fc800078e0202 */
[----:B------:R-:W-:Y:S01]  /*236e0*/  IMAD.WIDE R10, R17, 0x2, R24 ;  /* 0x00000002110a7825 */ /* 0x000fe200078e0218 */
[----:B--2---:R-:W-:Y:S01]  /*236f0*/  PRMT R17, R4, 0x7632, R17 ;  /* 0x0000763204117816 */ /* 0x004fe20000000011 */
[----:B------:R0:W-:Y:S01]  /*23700*/  @P4 STG.E.U16 desc[UR8][R8.64], R4 ;  /* 0x0000000408004986 */ /* 0x0001e2000c101508 */
[----:B------:R-:W-:Y:S01]  /*23710*/  ULDC UR10, c[0x0][0x228] ;  /* 0x00008a00000a7ab9 */ /* 0x000fe20000000800 */
[----:B------:R-:W-:Y:S01]  /*23720*/  IMAD.WIDE R12, R19, 0x2, R2 ;  /* 0x00000002130c7825 */ /* 0x000fe200078e0202 */
[----:B------:R-:W-:Y:S01]  /*23730*/  ISETP.LT.AND P0, PT, R23, UR5, !P0 ;  /* 0x0000000517007c0c */ /* 0x000fe2000c701270 */
[----:B------:R1:W-:Y:S01]  /*23740*/  @P3 STG.E.U16 desc[UR8][R10.64], R17 ;  /* 0x000000110a003986 */ /* 0x0003e2000c101508 */
[----:B------:R-:W-:Y:S01]  /*23750*/  ISETP.LT.AND P3, PT, R29, UR6, !P1 ;  /* 0x000000061d007c0c */ /* 0x000fe2000cf61270 */
[----:B------:R-:W-:Y:S01]  /*23760*/  VIADD R15, R19, UR4 ;  /* 0x00000004130f7c36 */ /* 0x000fe20008000000 */
[----:B------:R-:W-:Y:S01]  /*23770*/  ISETP.LT.AND P1, PT, R23, UR10, !P1 ;  /* 0x0000000a17007c0c */ /* 0x000fe2000cf21270 */
[----:B------:R2:W-:Y:S01]  /*23780*/  @P6 STG.E.U16 desc[UR8][R12.64], R21 ;  /* 0x000000150c006986 */ /* 0x0005e2000c101508 */
[----:B------:R-:W-:Y:S01]  /*23790*/  ISETP.LT.AND P6, PT, R29, UR11, !P5 ;  /* 0x0000000b1d007c0c */ /* 0x000fe2000efc1270 */
[----:B------:R-:W-:Y:S01]  /*237a0*/  ULDC UR5, c[0x0][0x228] ;  /* 0x00008a0000057ab9 */ /* 0x000fe20000000800 */
[----:B0-----:R-:W-:Y:S01]  /*237b0*/  PRMT R4, R21, 0x7632, R4 ;  /* 0x0000763215047816 */ /* 0x001fe20000000004 */
[----:B------:R-:W-:Y:S01]  /*237c0*/  IMAD.WIDE R8, R19, 0x2, R24 ;  /* 0x0000000213087825 */ /* 0x000fe200078e0218 */
[----:B------:R-:W-:Y:S01]  /*237d0*/  ISETP.GE.AND P4, PT, R16, UR7, PT ;  /* 0x0000000710007c0c */ /* 0x000fe2000bf86270 */
[----:B------:R-:W-:-:S02]  /*237e0*/  ULDC UR6, c[0x0][0x228] ;  /* 0x00008a0000067ab9 */ /* 0x000fc40000000800 */
[----:B-1----:R-:W-:Y:S01]  /*237f0*/  VIADD R17, R15, UR4 ;  /* 0x000000040f117c36 */ /* 0x002fe20008000000 */
[----:B------:R-:W-:Y:S01]  /*23800*/  PRMT R16, R5, 0x7632, R16 ;  /* 0x0000763205107816 */ /* 0x000fe20000000010 */
[C---:B------:R-:W-:Y:S01]  /*23810*/  IMAD.WIDE R10, R15.reuse, 0x2, R2 ;  /* 0x000000020f0a7825 */ /* 0x040fe200078e0202 */
[----:B------:R-:W-:Y:S01]  /*23820*/  @P0 STG.E.U16 desc[UR8][R8.64], R4 ;  /* 0x0000000408000986 */ /* 0x000fe2000c101508 */
[----:B------:R-:W-:Y:S02]  /*23830*/  ULDC UR10, c[0x0][0x228] ;  /* 0x00008a00000a7ab9 */ /* 0x000fe40000000800 */
[----:B--2---:R-:W-:Y:S01]  /*23840*/  IMAD.WIDE R12, R15, 0x2, R24 ;  /* 0x000000020f0c7825 */ /* 0x004fe200078e0218 */
[----:B------:R-:W-:Y:S01]  /*23850*/  ISETP.GE.AND P0, PT, R0, UR7, PT ;  /* 0x0000000700007c0c */ /* 0x000fe2000bf06270 */
[----:B------:R-:W-:Y:S01]  /*23860*/  @P3 STG.E.U16 desc[UR8][R10.64], R5 ;  /* 0x000000050a003986 */ /* 0x000fe2000c101508 */
[----:B------:R-:W-:Y:S01]  /*23870*/  ULDC UR7, c[0x0][0x228] ;  /* 0x00008a0000077ab9 */ /* 0x000fe20000000800 */
[----:B------:R-:W-:-:S02]  /*23880*/  IMAD.WIDE R14, R17, 0x2, R2 ;  /* 0x00000002110e7825 */ /* 0x000fc400078e0202 */
[----:B------:R0:W-:Y:S01]  /*23890*/  @P1 STG.E.U16 desc[UR8][R12.64], R16 ;  /* 0x000000100c001986 */ /* 0x0001e2000c101508 */
[C---:B------:R-:W-:Y:S01]  /*238a0*/  ISETP.LT.AND P1, PT, R29.reuse, UR7, !P2 ;  /* 0x000000071d007c0c */ /* 0x040fe2000d721270 */
[----:B------:R-:W-:Y:S01]  /*238b0*/  ULDC UR7, c[0x0][0x228] ;  /* 0x00008a0000077ab9 */ /* 0x000fe20000000800 */
[----:B------:R-:W-:Y:S01]  /*238c0*/  ISETP.LT.AND P3, PT, R29, UR6, !P0 ;  /* 0x000000061d007c0c */ /* 0x000fe2000c761270 */
[----:B------:R-:W-:Y:S01]  /*238d0*/  ULDC UR6, c[0x0][0x228] ;  /* 0x00008a0000067ab9 */ /* 0x000fe20000000800 */
[C---:B------:R-:W-:Y:S02]  /*238e0*/  ISETP.LT.AND P2, PT, R23.reuse, UR10, !P2 ;  /* 0x0000000a17007c0c */ /* 0x040fe4000d741270 */
[----:B------:R-:W-:Y:S01]  /*238f0*/  ISETP.LT.AND P0, PT, R23, UR7, !P0 ;  /* 0x0000000717007c0c */ /* 0x000fe2000c701270 */
[----:B---3--:R1:W-:Y:S01]  /*23900*/  @P6 STG.E.U16 desc[UR8][R14.64], R22 ;  /* 0x000000160e006986 */ /* 0x0083e2000c101508 */
[----:B------:R-:W-:Y:S01]  /*23910*/  ISETP.LT.AND P6, PT, R29, UR5, !P4 ;  /* 0x000000051d007c0c */ /* 0x000fe2000e7c1270 */
[----:B------:R-:W-:Y:S01]  /*23920*/  ULDC UR5, c[0x0][0x228] ;  /* 0x00008a0000057ab9 */ /* 0x000fe20000000800 */
[----:B------:R-:W-:-:S02]  /*23930*/  ISETP.LT.AND P4, PT, R23, UR6, !P4 ;  /* 0x0000000617007c0c */ /* 0x000fc4000e781270 */
[----:B------:R-:W-:Y:S02]  /*23940*/  ISETP.LT.AND P5, PT, R23, UR5, !P5 ;  /* 0x0000000517007c0c */ /* 0x000fe4000efa1270 */
[----:B------:R-:W2:Y:S01]  /*23950*/  LDL.LU R23, [R1+0xa58] ;  /* 0x000a580001177983 */ /* 0x000ea20000300800 */
[----:B0-----:R-:W-:-:S04]  /*23960*/  VIADD R13, R17, UR4 ;  /* 0x00000004110d7c36 */ /* 0x001fc80008000000 */
[----:B-1----:R-:W-:Y:S01]  /*23970*/  VIADD R15, R13, UR4 ;  /* 0x000000040d0f7c36 */ /* 0x002fe20008000000 */
[----:B------:R-:W-:Y:S01]  /*23980*/  PRMT R22, R22, 0x7632, R22 ;  /* 0x0000763216167816 */ /* 0x000fe20000000016 */
[----:B------:R-:W-:Y:S01]  /*23990*/  IMAD.WIDE R4, R17, 0x2, R24 ;  /* 0x0000000211047825 */ /* 0x000fe200078e0218 */
[----:B------:R-:W-:-:S03]  /*239a0*/  PRMT R0, R6, 0x7632, R0 ;  /* 0x0000763206007816 */ /* 0x000fc60000000000 */
[----:B------:R-:W-:Y:S02]  /*239b0*/  VIADD R17, R15, UR4 ;  /* 0x000000040f117c36 */ /* 0x000fe40008000000 */
[C---:B------:R-:W-:Y:S01]  /*239c0*/  IMAD.WIDE R8, R13.reuse, 0x2, R2 ;  /* 0x000000020d087825 */ /* 0x040fe200078e0202 */
[----:B------:R0:W-:Y:S03]  /*239d0*/  @P5 STG.E.U16 desc[UR8][R4.64], R22 ;  /* 0x0000001604005986 */ /* 0x0001e6000c101508 */
[----:B------:R-:W-:Y:S01]  /*239e0*/  IMAD.WIDE R12, R13, 0x2, R24 ;  /* 0x000000020d0c7825 */ /* 0x000fe200078e0218 */
[----:B------:R0:W-:Y:S03]  /*239f0*/  @P6 STG.E.U16 desc[UR8][R8.64], R6 ;  /* 0x0000000608006986 */ /* 0x0001e6000c101508 */
[C---:B------:R-:W-:Y:S01]  /*23a00*/  IMAD.WIDE R10, R15.reuse, 0x2, R2 ;  /* 0x000000020f0a7825 */ /* 0x040fe200078e0202 */
[----:B------:R0:W-:Y:S03]  /*23a10*/  @P4 STG.E.U16 desc[UR8][R12.64], R0 ;  /* 0x000000000c004986 */ /* 0x0001e6000c101508 */
[----:B------:R-:W-:-:S04]  /*23a20*/  IMAD.WIDE R14, R15, 0x2, R24 ;  /* 0x000000020f0e7825 */ /* 0x000fc800078e0218 */
[----:B------:R-:W-:-:S04]  /*23a30*/  IMAD.WIDE R2, R17, 0x2, R2 ;  /* 0x0000000211027825 */ /* 0x000fc800078e0202 */
[----:B------:R-:W-:Y:S01]  /*23a40*/  IMAD.WIDE R24, R17, 0x2, R24 ;  /* 0x0000000211187825 */ /* 0x000fe200078e0218 */
[----:B--2---:R-:W-:Y:S01]  /*23a50*/  PRMT R16, R23, 0x7632, R16 ;  /* 0x0000763217107816 */ /* 0x004fe20000000010 */
[----:B------:R0:W-:Y:S04]  /*23a60*/  @P3 STG.E.U16 desc[UR8][R10.64], R23 ;  /* 0x000000170a003986 */ /* 0x0001e8000c101508 */
[----:B------:R0:W-:Y:S04]  /*23a70*/  @P0 STG.E.U16 desc[UR8][R14.64], R16 ;  /* 0x000000100e000986 */ /* 0x0001e8000c101508 */
[----:B------:R0:W-:Y:S01]  /*23a80*/  @P1 STG.E.U16 desc[UR8][R2.64], R7 ;  /* 0x0000000702001986 */ /* 0x0001e2000c101508 */
[----:B------:R-:W-:Y:S05]  /*23a90*/  @!P2 EXIT ;  /* 0x000000000000a94d */ /* 0x000fea0003800000 */
[----:B0-----:R-:W-:-:S05]  /*23aa0*/  PRMT R12, R7, 0x7632, R12 ;  /* 0x00007632070c7816 */ /* 0x001fca000000000c */
[----:B------:R-:W-:Y:S01]  /*23ab0*/  STG.E.U16 desc[UR8][R24.64], R12 ;  /* 0x0000000c18007986 */ /* 0x000fe2000c101508 */
[----:B------:R-:W-:Y:S05]  /*23ac0*/  EXIT ;  /* 0x000000000000794d */ /* 0x000fea0003800000 */
.L_x_2:
[----:B------:R-:W-:-:S00]  /*23ad0*/  BRA `(.L_x_2) ;  /* 0xfffffffc00fc7947 */ /* 0x000fc0000383ffff */
[----:B------:R-:W-:-:S00]  /*23ae0*/  NOP ;  /* 0x0000000000007918 */ /* 0x000fc00000000000 */
        /* <DEDUP_REMOVED lines=9> */
.L_x_3:


//--------------------- .nv.shared.matmul_kernel  --------------------------
	.section	.nv.shared.matmul_kernel,"aw",@nobits
	.sectionflags	@""
	.align	16
	.zero		1024


//--------------------- .nv.shared.reserved.0     --------------------------
	.section	.nv.shared.reserved.0,"aw",@nobits
	.weak		__nv_reservedSMEM_offset_0_alias
	.size		__nv_reservedSMEM_offset_0_alias, 0, 0
	.other		__nv_reservedSMEM_offset_0_alias,@"STO_CUDA_RESERVED_SHARED STV_DEFAULT"
__nv_reservedSMEM_offset_0_alias:
	.zero		0


//--------------------- .nv.constant0.matmul_kernel --------------------------
	.section	.nv.constant0.matmul_kernel,"a",@progbits
	.sectionflags	@""
	.align	4
.nv.constant0.matmul_kernel:
	.zero		608


//--------------------- SYMBOLS --------------------------

	.type		.nv.reservedSmem.offset0,@object
	.size		.nv.reservedSmem.offset0,0x4
